	.target	sm_90a

	.elftype	@"ET_EXEC"


//--------------------- .note.nv.tkinfo           --------------------------
	.section	.note.nv.tkinfo,"",@"SHT_NOTE"
	.sectionflags	@"SHF_NOTE_NV_TKINFO"
	.tkinfo
        /*0018*/ 	.word	0x00000002
        /*0030*/ 	.string	""
        /*0030*/ 	.string	"ptxas"
        /*0030*/ 	.string	"Cuda compilation tools, release 13.0, V13.0.88"
        /*0030*/ 	.string	"Build cuda_13.0.r13.0/compiler.36424714_0"
        /*0030*/ 	.string	"-v  -suppress-debug-info  -lineinfo  -arch sm_90a "



//--------------------- .note.nv.cuinfo           --------------------------
	.section	.note.nv.cuinfo,"",@"SHT_NOTE"
	.sectionflags	@"SHF_NOTE_NV_CUINFO"
        /*0018*/ 	.short	0x0002
        /*001a*/ 	.short	0x005a
        /*001c*/ 	.short	0x0082
	.zero		2


//--------------------- .nv.info                  --------------------------
	.section	.nv.info,"",@"SHT_CUDA_INFO"
	.align	4


	//----- nvinfo : EIATTR_REGCOUNT
	.align		4
        /*0000*/ 	.byte	0x04, 0x2f
        /*0002*/ 	.short	(.L_1 - .L_0)
	.align		4
.L_0:
        /*0004*/ 	.word	index@(matmul_kernel)
        /*0008*/ 	.word	0x000000ff


	//----- nvinfo : EIATTR_FRAME_SIZE
	.align		4
.L_1:
        /*000c*/ 	.byte	0x04, 0x11
        /*000e*/ 	.short	(.L_3 - .L_2)
	.align		4
.L_2:
        /*0010*/ 	.word	index@(matmul_kernel)
        /*0014*/ 	.word	0x00000e10


	//----- nvinfo : EIATTR_MIN_STACK_SIZE
	.align		4
.L_3:
        /*0018*/ 	.byte	0x04, 0x12
        /*001a*/ 	.short	(.L_5 - .L_4)
	.align		4
.L_4:
        /*001c*/ 	.word	index@(matmul_kernel)
        /*0020*/ 	.word	0x00000e10
.L_5:


//--------------------- .nv.compat                --------------------------
	.section	.nv.compat,"",@"SHT_CUDA_COMPAT_INFO"
	.align	4
        /*0000*/ 	.byte	0x02, 0x09, 0x01, 0x00, 0x02, 0x02, 0x04, 0x00, 0x02, 0x05, 0x05, 0x00, 0x03, 0x07, 0x01, 0x01
        /*0010*/ 	.byte	0x02, 0x03, 0x00, 0x00, 0x02, 0x06, 0x01, 0x00, 0x04, 0x0b, 0x08, 0x00, 0x00, 0x00, 0x00, 0x00
        /*0020*/ 	.byte	0x00, 0x00, 0x00, 0x00


//--------------------- .nv.info.matmul_kernel    --------------------------
	.section	.nv.info.matmul_kernel,"",@"SHT_CUDA_INFO"
	.sectionflags	@""
	.align	4


	//----- nvinfo : EIATTR_CUDA_API_VERSION
	.align		4
        /*0000*/ 	.byte	0x04, 0x37
        /*0002*/ 	.short	(.L_7 - .L_6)
.L_6:
        /*0004*/ 	.word	0x00000082


	//----- nvinfo : EIATTR_KPARAM_INFO
	.align		4
.L_7:
        /*0008*/ 	.byte	0x04, 0x17
        /*000a*/ 	.short	(.L_9 - .L_8)
.L_8:
        /*000c*/ 	.word	0x00000000
        /*0010*/ 	.short	0x000d
        /*0012*/ 	.short	0x0048
        /*0014*/ 	.byte	0x00, 0xf4, 0x21, 0x00


	//----- nvinfo : EIATTR_KPARAM_INFO
	.align		4
.L_9:
        /*0018*/ 	.byte	0x04, 0x17
        /*001a*/ 	.short	(.L_11 - .L_10)
.L_10:
        /*001c*/ 	.word	0x00000000
        /*0020*/ 	.short	0x000c
        /*0022*/ 	.short	0x0040
        /*0024*/ 	.byte	0x00, 0xf4, 0x21, 0x00


	//----- nvinfo : EIATTR_KPARAM_INFO
	.align		4
.L_11:
        /*0028*/ 	.byte	0x04, 0x17
        /*002a*/ 	.short	(.L_13 - .L_12)
.L_12:
        /*002c*/ 	.word	0x00000000
        /*0030*/ 	.short	0x000b
        /*0032*/ 	.short	0x0038
        /*0034*/ 	.byte	0x00, 0xf0, 0x11, 0x00


	//----- nvinfo : EIATTR_KPARAM_INFO
	.align		4
.L_13:
        /*0038*/ 	.byte	0x04, 0x17
        /*003a*/ 	.short	(.L_15 - .L_14)
.L_14:
        /*003c*/ 	.word	0x00000000
        /*0040*/ 	.short	0x000a
        /*0042*/ 	.short	0x0034
        /*0044*/ 	.byte	0x00, 0xf0, 0x11, 0x00


	//----- nvinfo : EIATTR_KPARAM_INFO
	.align		4
.L_15:
        /*0048*/ 	.byte	0x04, 0x17
        /*004a*/ 	.short	(.L_17 - .L_16)
.L_16:
        /*004c*/ 	.word	0x00000000
        /*0050*/ 	.short	0x0009
        /*0052*/ 	.short	0x0030
        /*0054*/ 	.byte	0x00, 0xf0, 0x11, 0x00


	//----- nvinfo : EIATTR_KPARAM_INFO
	.align		4
.L_17:
        /*0058*/ 	.byte	0x04, 0x17
        /*005a*/ 	.short	(.L_19 - .L_18)
.L_18:
        /*005c*/ 	.word	0x00000000
        /*0060*/ 	.short	0x0008
        /*0062*/ 	.short	0x002c
        /*0064*/ 	.byte	0x00, 0xf0, 0x11, 0x00


	//----- nvinfo : EIATTR_KPARAM_INFO
	.align		4
.L_19:
        /*0068*/ 	.byte	0x04, 0x17
        /*006a*/ 	.short	(.L_21 - .L_20)
.L_20:
        /*006c*/ 	.word	0x00000000
        /*0070*/ 	.short	0x0007
        /*0072*/ 	.short	0x0028
        /*0074*/ 	.byte	0x00, 0xf0, 0x11, 0x00


	//----- nvinfo : EIATTR_KPARAM_INFO
	.align		4
.L_21:
        /*0078*/ 	.byte	0x04, 0x17
        /*007a*/ 	.short	(.L_23 - .L_22)
.L_22:
        /*007c*/ 	.word	0x00000000
        /*0080*/ 	.short	0x0006
        /*0082*/ 	.short	0x0024
        /*0084*/ 	.byte	0x00, 0xf0, 0x11, 0x00


	//----- nvinfo : EIATTR_KPARAM_INFO
	.align		4
.L_23:
        /*0088*/ 	.byte	0x04, 0x17
        /*008a*/ 	.short	(.L_25 - .L_24)
.L_24:
        /*008c*/ 	.word	0x00000000
        /*0090*/ 	.short	0x0005
        /*0092*/ 	.short	0x0020
        /*0094*/ 	.byte	0x00, 0xf0, 0x11, 0x00


	//----- nvinfo : EIATTR_KPARAM_INFO
	.align		4
.L_25:
        /*0098*/ 	.byte	0x04, 0x17
        /*009a*/ 	.short	(.L_27 - .L_26)
.L_26:
        /*009c*/ 	.word	0x00000000
        /*00a0*/ 	.short	0x0004
        /*00a2*/ 	.short	0x001c
        /*00a4*/ 	.byte	0x00, 0xf0, 0x11, 0x00


	//----- nvinfo : EIATTR_KPARAM_INFO
	.align		4
.L_27:
        /*00a8*/ 	.byte	0x04, 0x17
        /*00aa*/ 	.short	(.L_29 - .L_28)
.L_28:
        /*00ac*/ 	.word	0x00000000
        /*00b0*/ 	.short	0x0003
        /*00b2*/ 	.short	0x0018
        /*00b4*/ 	.byte	0x00, 0xf0, 0x11, 0x00


	//----- nvinfo : EIATTR_KPARAM_INFO
	.align		4
.L_29:
        /*00b8*/ 	.byte	0x04, 0x17
        /*00ba*/ 	.short	(.L_31 - .L_30)
.L_30:
        /*00bc*/ 	.word	0x00000000
        /*00c0*/ 	.short	0x0002
        /*00c2*/ 	.short	0x0010
        /*00c4*/ 	.byte	0x00, 0xf4, 0x21, 0x00


	//----- nvinfo : EIATTR_KPARAM_INFO
	.align		4
.L_31:
        /*00c8*/ 	.byte	0x04, 0x17
        /*00ca*/ 	.short	(.L_33 - .L_32)
.L_32:
        /*00cc*/ 	.word	0x00000000
        /*00d0*/ 	.short	0x0001
        /*00d2*/ 	.short	0x0008
        /*00d4*/ 	.byte	0x00, 0xf4, 0x21, 0x00


	//----- nvinfo : EIATTR_KPARAM_INFO
	.align		4
.L_33:
        /*00d8*/ 	.byte	0x04, 0x17
        /*00da*/ 	.short	(.L_35 - .L_34)
.L_34:
        /*00dc*/ 	.word	0x00000000
        /*00e0*/ 	.short	0x0000
        /*00e2*/ 	.short	0x0000
        /*00e4*/ 	.byte	0x00, 0xf4, 0x21, 0x00


	//----- nvinfo : EIATTR_SPARSE_MMA_MASK
	.align		4
.L_35:
        /*00e8*/ 	.byte	0x03, 0x50
        /*00ea*/ 	.short	0x0000


	//----- nvinfo : EIATTR_MAXREG_COUNT
	.align		4
        /*00ec*/ 	.byte	0x03, 0x1b
        /*00ee*/ 	.short	0x00ff


	//----- nvinfo : EIATTR_NUM_BARRIERS
	.align		4
        /*00f0*/ 	.byte	0x02, 0x4c
        /*00f2*/ 	.byte	0x01
	.zero		1


	//----- nvinfo : EIATTR_ANNOTATIONS
	.align		4
        /*00f4*/ 	.byte	0x04, 0x55
        /*00f6*/ 	.short	(.L_37 - .L_36)


	//   ....[0]....
.L_36:
        /*00f8*/ 	.word	0x00000001
        /*00fc*/ 	.byte	0xa0, 0x00, 0x00, 0x00, 0x01, 0x00, 0x00, 0x00, 0x50, 0x07, 0x00, 0x00, 0x01, 0x00, 0x00, 0x00
        /* <DEDUP_REMOVED lines=1309> */
        /*52dc*/ 	.byte	0x00, 0xca, 0x01, 0x00


	//----- nvinfo : EIATTR_MERCURY_ISA_VERSION
	.align		4
.L_37:
        /*52e0*/ 	.byte	0x03, 0x5f
        /*52e2*/ 	.short	0x0101


	//----- nvinfo : EIATTR_EXIT_INSTR_OFFSETS
	.align		4
        /*52e4*/ 	.byte	0x04, 0x1c
        /*52e6*/ 	.short	(.L_39 - .L_38)


	//   ....[0]....
.L_38:
        /*52e8*/ 	.word	0x00022840


	//   ....[1]....
        /*52ec*/ 	.word	0x00022860


	//----- nvinfo : EIATTR_REQNTID
	.align		4
.L_39:
        /*52f0*/ 	.byte	0x04, 0x10
        /*52f2*/ 	.short	(.L_41 - .L_40)
.L_40:
        /*52f4*/ 	.word	0x00000080
        /*52f8*/ 	.word	0x00000001
        /*52fc*/ 	.word	0x00000001


	//----- nvinfo : EIATTR_CBANK_PARAM_SIZE
	.align		4
.L_41:
        /*5300*/ 	.byte	0x03, 0x19
        /*5302*/ 	.short	0x0050


	//----- nvinfo : EIATTR_PARAM_CBANK
	.align		4
        /*5304*/ 	.byte	0x04, 0x0a
        /*5306*/ 	.short	(.L_43 - .L_42)
	.align		4
.L_42:
        /*5308*/ 	.word	index@(.nv.constant0.matmul_kernel)
        /*530c*/ 	.short	0x0210
        /*530e*/ 	.short	0x0050


	//----- nvinfo : EIATTR_SW_WAR
	.align		4
.L_43:
        /*5310*/ 	.byte	0x04, 0x36
        /*5312*/ 	.short	(.L_45 - .L_44)
.L_44:
        /*5314*/ 	.word	0x00000008
.L_45:


//--------------------- .nv.callgraph             --------------------------
	.section	.nv.callgraph,"",@"SHT_CUDA_CALLGRAPH"
	.align	4
	.sectionentsize	8
	.align		4
        /*0000*/ 	.word	0x00000000
	.align		4
        /*0004*/ 	.word	0xffffffff
	.align		4
        /*0008*/ 	.word	0x00000000
	.align		4
        /*000c*/ 	.word	0xfffffffe
	.align		4
        /*0010*/ 	.word	0x00000000
	.align		4
        /*0014*/ 	.word	0xfffffffd
	.align		4
        /*0018*/ 	.word	0x00000000
	.align		4
        /*001c*/ 	.word	0xfffffffc


//--------------------- .text.matmul_kernel       --------------------------
	.section	.text.matmul_kernel,"ax",@progbits
	.align	128
        .global         matmul_kernel
        .type           matmul_kernel,@function
        .size           matmul_kernel,(.L_x_3 - matmul_kernel)
        .other          matmul_kernel,@"STO_CUDA_ENTRY STV_DEFAULT"
matmul_kernel:
.text.matmul_kernel:
[----:B------:R-:W1:Y:S08]  /*0000*/  LDC R1, c[0x0][0x28] ;  /* 0x00000a00ff017b82 */ /* 0x000e700000000800 */
[----:B------:R-:W2:Y:S01]  /*0010*/  LDC.64 R2, c[0x0][0x228] ;  /* 0x00008a00ff027b82 */ /* 0x000ea20000000a00 */
[----:B-1----:R-:W-:Y:S01]  /*0020*/  VIADD R1, R1, 0xfffff1f0 ;  /* 0xfffff1f001017836 */ /* 0x002fe20000000000 */
[----:B------:R-:W1:Y:S01]  /*0030*/  S2R R5, SR_CTAID.X ;  /* 0x0000000000057919 */ /* 0x000e620000002500 */
[----:B------:R-:W-:Y:S01]  /*0040*/  ULDC.64 UR4, c[0x0][0x218] ;  /* 0x0000860000047ab9 */ /* 0x000fe20000000a00 */
[----:B------:R-:W-:Y:S01]  /*0050*/  UMOV UR7, 0x400 ;  /* 0x0000040000077882 */ /* 0x000fe20000000000 */
[----:B------:R-:W-:Y:S01]  /*0060*/  ULDC.64 UR8, c[0x0][0x210] ;  /* 0x0000840000087ab9 */ /* 0x000fe20000000a00 */
[----:B------:R-:W3:Y:S01]  /*0070*/  S2R R89, SR_TID.X ;  /* 0x0000000000597919 */ /* 0x000ee20000002100 */
[----:B------:R-:W-:Y:S01]  /*0080*/  ULDC.64 UR18, c[0x0][0x208] ;  /* 0x0000820000127ab9 */ /* 0x000fe20000000a00 */
[----:B--2---:R-:W-:Y:S01]  /*0090*/  IMAD.MOV.U32 R88, RZ, RZ, R3 ;  /* 0x000000ffff587224 */ /* 0x004fe200078e0003 */
[----:B------:R2:W-:Y:S01]  /*00a0*/  STL.64 [R1+0x850], R2 ;  /* 0x0008500201007387 */ /* 0x0005e20000100a00 */
[----:B------:R-:W-:-:S02]  /*00b0*/  IMAD.MOV.U32 R87, RZ, RZ, R2 ;  /* 0x000000ffff577224 */ /* 0x000fc400078e0002 */
[----:B------:R-:W-:Y:S01]  /*00c0*/  VIADD R0, R88, 0xff ;  /* 0x000000ff58007836 */ /* 0x000fe20000000000 */
[----:B-1----:R-:W-:-:S04]  /*00d0*/  IABS R8, R5 ;  /* 0x0000000500087213 */ /* 0x002fc80000000000 */
[----:B--2---:R-:W-:Y:S02]  /*00e0*/  SHF.R.S32.HI R3, RZ, 0x1f, R0 ;  /* 0x0000001fff037819 */ /* 0x004fe40000011400 */
[----:B---3--:R-:W-:Y:S02]  /*00f0*/  LOP3.LUT R154, R89, 0x7f, RZ, 0xc0, !PT ;  /* 0x0000007f599a7812 */ /* 0x008fe400078ec0ff */
[----:B------:R-:W-:Y:S02]  /*0100*/  LEA.HI R3, R3, R0, RZ, 0x8 ;  /* 0x0000000003037211 */ /* 0x000fe400078f40ff */
[----:B------:R-:W-:Y:S02]  /*0110*/  LOP3.LUT R17, R89, 0x60, RZ, 0xc0, !PT ;  /* 0x0000006059117812 */ /* 0x000fe400078ec0ff */
[----:B------:R-:W-:-:S05]  /*0120*/  SHF.R.S32.HI R3, RZ, 0x8, R3 ;  /* 0x00000008ff037819 */ /* 0x000fca0000011403 */
[----:B------:R-:W-:-:S05]  /*0130*/  IMAD.SHL.U32 R4, R3, 0x8, RZ ;  /* 0x0000000803047824 */ /* 0x000fca00078e00ff */
[-C--:B------:R-:W-:Y:S02]  /*0140*/  IABS R7, R4.reuse ;  /* 0x0000000400077213 */ /* 0x080fe40000000000 */
[----:B------:R-:W-:Y:S02]  /*0150*/  IABS R10, R4 ;  /* 0x00000004000a7213 */ /* 0x000fe40000000000 */
[----:B------:R-:W1:Y:S08]  /*0160*/  I2F.RP R0, R7 ;  /* 0x0000000700007306 */ /* 0x000e700000209400 */
[----:B-1----:R-:W1:Y:S02]  /*0170*/  MUFU.RCP R0, R0 ;  /* 0x0000000000007308 */ /* 0x002e640000001000 */
[----:B-1----:R-:W-:-:S02]  /*0180*/  VIADD R2, R0, 0xffffffe ;  /* 0x0ffffffe00027836 */ /* 0x002fc40000000000 */
[----:B------:R-:W-:-:S04]  /*0190*/  IMAD.MOV R0, RZ, RZ, -R10 ;  /* 0x000000ffff007224 */ /* 0x000fc800078e0a0a */
[----:B------:R1:W2:Y:S02]  /*01a0*/  F2I.FTZ.U32.TRUNC.NTZ R3, R2 ;  /* 0x0000000200037305 */ /* 0x0002a4000021f000 */
[----:B-1----:R-:W-:Y:S02]  /*01b0*/  IMAD.MOV.U32 R2, RZ, RZ, RZ ;  /* 0x000000ffff027224 */ /* 0x002fe400078e00ff */
[----:B--2---:R-:W-:-:S04]  /*01c0*/  IMAD.MOV R6, RZ, RZ, -R3 ;  /* 0x000000ffff067224 */ /* 0x004fc800078e0a03 */
[----:B------:R-:W-:Y:S01]  /*01d0*/  IMAD R9, R6, R7, RZ ;  /* 0x0000000706097224 */ /* 0x000fe200078e02ff */
[----:B------:R-:W-:Y:S02]  /*01e0*/  MOV R6, R8 ;  /* 0x0000000800067202 */ /* 0x000fe40000000f00 */
[----:B------:R-:W-:Y:S01]  /*01f0*/  IABS R8, R87 ;  /* 0x0000005700087213 */ /* 0x000fe20000000000 */
[----:B------:R-:W-:-:S06]  /*0200*/  IMAD.HI.U32 R3, R3, R9, R2 ;  /* 0x0000000903037227 */ /* 0x000fcc00078e0002 */
[----:B------:R-:W-:-:S04]  /*0210*/  IMAD.HI.U32 R3, R3, R6, RZ ;  /* 0x0000000603037227 */ /* 0x000fc800078e00ff */
[----:B------:R-:W-:-:S05]  /*0220*/  IMAD R0, R3, R0, R6 ;  /* 0x0000000003007224 */ /* 0x000fca00078e0206 */
[----:B------:R-:W-:-:S13]  /*0230*/  ISETP.GT.U32.AND P1, PT, R7, R0, PT ;  /* 0x000000000700720c */ /* 0x000fda0003f24070 */
[----:B------:R-:W-:Y:S02]  /*0240*/  @!P1 IMAD.IADD R0, R0, 0x1, -R7 ;  /* 0x0000000100009824 */ /* 0x000fe400078e0a07 */
[----:B------:R-:W-:Y:S01]  /*0250*/  @!P1 VIADD R3, R3, 0x1 ;  /* 0x0000000103039836 */ /* 0x000fe20000000000 */
[----:B------:R-:W-:Y:S02]  /*0260*/  ISETP.NE.AND P1, PT, R4, RZ, PT ;  /* 0x000000ff0400720c */ /* 0x000fe40003f25270 */
[----:B------:R-:W-:Y:S02]  /*0270*/  ISETP.GE.U32.AND P0, PT, R0, R7, PT ;  /* 0x000000070000720c */ /* 0x000fe40003f06070 */
[----:B------:R-:W-:-:S04]  /*0280*/  LOP3.LUT R0, R5, R4, RZ, 0x3c, !PT ;  /* 0x0000000405007212 */ /* 0x000fc800078e3cff */
[----:B------:R-:W-:Y:S02]  /*0290*/  ISETP.GE.AND P2, PT, R0, RZ, PT ;  /* 0x000000ff0000720c */ /* 0x000fe40003f46270 */
[----:B------:R-:W-:-:S05]  /*02a0*/  IADD3 R0, R87, 0xff, RZ ;  /* 0x000000ff57007810 */ /* 0x000fca0007ffe0ff */
[----:B------:R-:W-:-:S04]  /*02b0*/  @P0 VIADD R3, R3, 0x1 ;  /* 0x0000000103030836 */ /* 0x000fc80000000000 */
[----:B------:R-:W-:Y:S01]  /*02c0*/  IMAD.MOV.U32 R2, RZ, RZ, R3 ;  /* 0x000000ffff027224 */ /* 0x000fe200078e0003 */
[----:B------:R-:W-:-:S03]  /*02d0*/  SHF.R.S32.HI R3, RZ, 0x1f, R0 ;  /* 0x0000001fff037819 */ /* 0x000fc60000011400 */
[----:B------:R-:W-:Y:S01]  /*02e0*/  @!P2 IMAD.MOV R2, RZ, RZ, -R2 ;  /* 0x000000ffff02a224 */ /* 0x000fe200078e0a02 */
[----:B------:R-:W-:Y:S02]  /*02f0*/  @!P1 LOP3.LUT R2, RZ, R4, RZ, 0x33, !PT ;  /* 0x00000004ff029212 */ /* 0x000fe400078e33ff */
[----:B------:R-:W-:-:S03]  /*0300*/  LEA.HI R3, R3, R0, RZ, 0x8 ;  /* 0x0000000003037211 */ /* 0x000fc600078f40ff */
[----:B------:R-:W-:Y:S02]  /*0310*/  IMAD.SHL.U32 R14, R2, 0x8, RZ ;  /* 0x00000008020e7824 */ /* 0x000fe400078e00ff */
[----:B------:R-:W-:-:S03]  /*0320*/  IMAD.MOV R2, RZ, RZ, -R2 ;  /* 0x000000ffff027224 */ /* 0x000fc600078e0a02 */
[----:B------:R-:W-:Y:S01]  /*0330*/  LEA.HI.SX32 R3, R3, -R14, 0x18 ;  /* 0x8000000e03037211 */ /* 0x000fe200078fc2ff */
[----:B------:R-:W-:Y:S02]  /*0340*/  IMAD R16, R4, R2, R5 ;  /* 0x0000000204107224 */ /* 0x000fe400078e0205 */
[----:B------:R-:W-:Y:S01]  /*0350*/  IMAD.MOV.U32 R2, RZ, RZ, RZ ;  /* 0x000000ffff027224 */ /* 0x000fe200078e00ff */
[----:B------:R-:W-:Y:S02]  /*0360*/  VIMNMX R15, R3, 0x8, PT ;  /* 0x00000008030f7848 */ /* 0x000fe40003fe0100 */
[----:B------:R-:W-:Y:S02]  /*0370*/  IABS R4, R16 ;  /* 0x0000001000047213 */ /* 0x000fe40000000000 */
[----:B------:R-:W-:-:S04]  /*0380*/  IABS R7, R15 ;  /* 0x0000000f00077213 */ /* 0x000fc80000000000 */
[----:B------:R-:W1:Y:S08]  /*0390*/  I2F.RP R0, R7 ;  /* 0x0000000700007306 */ /* 0x000e700000209400 */
[----:B-1----:R-:W1:Y:S02]  /*03a0*/  MUFU.RCP R0, R0 ;  /* 0x0000000000007308 */ /* 0x002e640000001000 */
[----:B-1----:R-:W-:Y:S01]  /*03b0*/  VIADD R3, R0, 0xffffffe ;  /* 0x0ffffffe00037836 */ /* 0x002fe20000000000 */
[----:B------:R-:W-:-:S05]  /*03c0*/  IABS R0, R88 ;  /* 0x0000005800007213 */ /* 0x000fca0000000000 */
[----:B------:R-:W1:Y:S02]  /*03d0*/  F2I.FTZ.U32.TRUNC.NTZ R3, R3 ;  /* 0x0000000300037305 */ /* 0x000e64000021f000 */
[----:B-1----:R-:W-:-:S04]  /*03e0*/  IMAD.MOV R6, RZ, RZ, -R3 ;  /* 0x000000ffff067224 */ /* 0x002fc800078e0a03 */
[----:B------:R-:W-:Y:S01]  /*03f0*/  IMAD R5, R6, R7, RZ ;  /* 0x0000000706057224 */ /* 0x000fe200078e02ff */
[----:B------:R-:W-:-:S03]  /*0400*/  IABS R6, R15 ;  /* 0x0000000f00067213 */ /* 0x000fc60000000000 */
[----:B------:R-:W-:Y:S01]  /*0410*/  IMAD.HI.U32 R2, R3, R5, R2 ;  /* 0x0000000503027227 */ /* 0x000fe200078e0002 */
[----:B------:R-:W-:Y:S02]  /*0420*/  IADD3 R5, RZ, -R6, RZ ;  /* 0x80000006ff057210 */ /* 0x000fe40007ffe0ff */
[----:B------:R-:W1:Y:S03]  /*0430*/  I2F.RP R6, R0 ;  /* 0x0000000000067306 */ /* 0x000e660000209400 */
[----:B------:R-:W-:-:S04]  /*0440*/  IMAD.HI.U32 R3, R2, R4, RZ ;  /* 0x0000000402037227 */ /* 0x000fc800078e00ff */
[----:B------:R-:W-:Y:S02]  /*0450*/  IMAD R4, R3, R5, R4 ;  /* 0x0000000503047224 */ /* 0x000fe400078e0204 */
[----:B------:R-:W-:-:S03]  /*0460*/  IMAD.MOV.U32 R2, RZ, RZ, R8 ;  /* 0x000000ffff027224 */ /* 0x000fc600078e0008 */
[----:B------:R-:W-:Y:S01]  /*0470*/  ISETP.GT.U32.AND P1, PT, R7, R4, PT ;  /* 0x000000040700720c */ /* 0x000fe20003f24070 */
[----:B------:R-:W2:Y:S08]  /*0480*/  I2F.RP R5, R2 ;  /* 0x0000000200057306 */ /* 0x000eb00000209400 */
[----:B-1----:R-:W1:Y:S04]  /*0490*/  MUFU.RCP R6, R6 ;  /* 0x0000000600067308 */ /* 0x002e680000001000 */
[----:B------:R-:W-:-:S02]  /*04a0*/  @!P1 IMAD.IADD R4, R4, 0x1, -R7 ;  /* 0x0000000104049824 */ /* 0x000fc400078e0a07 */
[----:B------:R-:W-:Y:S01]  /*04b0*/  @!P1 VIADD R3, R3, 0x1 ;  /* 0x0000000103039836 */ /* 0x000fe20000000000 */
[----:B------:R-:W-:Y:S01]  /*04c0*/  ISETP.NE.AND P1, PT, R15, RZ, PT ;  /* 0x000000ff0f00720c */ /* 0x000fe20003f25270 */
[----:B--2---:R-:W2:Y:S01]  /*04d0*/  MUFU.RCP R5, R5 ;  /* 0x0000000500057308 */ /* 0x004ea20000001000 */
[----:B------:R-:W-:Y:S02]  /*04e0*/  ISETP.GE.U32.AND P0, PT, R4, R7, PT ;  /* 0x000000070400720c */ /* 0x000fe40003f06070 */
[----:B------:R-:W-:-:S04]  /*04f0*/  LOP3.LUT R4, R16, R15, RZ, 0x3c, !PT ;  /* 0x0000000f10047212 */ /* 0x000fc800078e3cff */
[----:B------:R-:W-:Y:S01]  /*0500*/  ISETP.GE.AND P2, PT, R4, RZ, PT ;  /* 0x000000ff0400720c */ /* 0x000fe20003f46270 */
[----:B-1----:R-:W-:Y:S01]  /*0510*/  VIADD R10, R6, 0xffffffe ;  /* 0x0ffffffe060a7836 */ /* 0x002fe20000000000 */
[----:B------:R-:W-:Y:S02]  /*0520*/  SHF.R.U32.HI R4, RZ, 0x5, R89 ;  /* 0x00000005ff047819 */ /* 0x000fe40000011659 */
[----:B------:R-:W-:Y:S01]  /*0530*/  LOP3.LUT R89, R89, 0x1f, RZ, 0xc0, !PT ;  /* 0x0000001f59597812 */ /* 0x000fe200078ec0ff */
[----:B------:R1:W3:Y:S02]  /*0540*/  F2I.FTZ.U32.TRUNC.NTZ R11, R10 ;  /* 0x0000000a000b7305 */ /* 0x0002e4000021f000 */
[----:B------:R-:W-:Y:S01]  /*0550*/  @P0 VIADD R3, R3, 0x1 ;  /* 0x0000000103030836 */ /* 0x000fe20000000000 */
[----:B------:R-:W-:Y:S01]  /*0560*/  SGXT.U32 R4, R4, 0x2 ;  /* 0x000000020404781a */ /* 0x000fe20000000000 */
[----:B--2---:R-:W-:Y:S02]  /*0570*/  VIADD R8, R5, 0xffffffe ;  /* 0x0ffffffe05087836 */ /* 0x004fe40000000000 */
[----:B------:R-:W-:-:S02]  /*0580*/  IMAD.MOV.U32 R12, RZ, RZ, R3 ;  /* 0x000000ffff0c7224 */ /* 0x000fc400078e0003 */
[----:B------:R2:W4:Y:S01]  /*0590*/  F2I.FTZ.U32.TRUNC.NTZ R9, R8 ;  /* 0x0000000800097305 */ /* 0x000522000021f000 */
[----:B-1----:R-:W-:Y:S02]  /*05a0*/  IMAD.MOV.U32 R10, RZ, RZ, RZ ;  /* 0x000000ffff0a7224 */ /* 0x002fe400078e00ff */
[----:B------:R-:W-:Y:S02]  /*05b0*/  @!P2 IADD3 R12, -R12, RZ, RZ ;  /* 0x000000ff0c0ca210 */ /* 0x000fe40007ffe1ff */
[----:B------:R-:W-:Y:S01]  /*05c0*/  @!P1 LOP3.LUT R12, RZ, R15, RZ, 0x33, !PT ;  /* 0x0000000fff0c9212 */ /* 0x000fe200078e33ff */
[----:B---3--:R-:W-:Y:S02]  /*05d0*/  IMAD.MOV R3, RZ, RZ, -R11 ;  /* 0x000000ffff037224 */ /* 0x008fe400078e0a0b */
[----:B--2---:R-:W-:Y:S02]  /*05e0*/  IMAD.MOV.U32 R8, RZ, RZ, RZ ;  /* 0x000000ffff087224 */ /* 0x004fe400078e00ff */
[----:B------:R-:W-:-:S02]  /*05f0*/  IMAD.SHL.U32 R5, R12, 0x100, RZ ;  /* 0x000001000c057824 */ /* 0x000fc400078e00ff */
[----:B------:R-:W-:Y:S02]  /*0600*/  IMAD R3, R3, R0, RZ ;  /* 0x0000000003037224 */ /* 0x000fe400078e02ff */
[----:B------:R-:W-:Y:S01]  /*0610*/  IMAD.MOV R12, RZ, RZ, -R12 ;  /* 0x000000ffff0c7224 */ /* 0x000fe200078e0a0c */
[----:B------:R-:W-:Y:S01]  /*0620*/  LOP3.LUT R7, R5, R4, RZ, 0xfc, !PT ;  /* 0x0000000405077212 */ /* 0x000fe200078efcff */
[----:B------:R-:W-:Y:S01]  /*0630*/  IMAD.HI.U32 R6, R11, R3, R10 ;  /* 0x000000030b067227 */ /* 0x000fe200078e000a */
[----:B------:R-:W-:Y:S02]  /*0640*/  SHF.R.U32.HI R11, RZ, 0x1, R17 ;  /* 0x00000001ff0b7819 */ /* 0x000fe40000011611 */
[----:B------:R-:W-:Y:S01]  /*0650*/  IABS R13, R7 ;  /* 0x00000007000d7213 */ /* 0x000fe20000000000 */
[----:B------:R-:W-:Y:S01]  /*0660*/  IMAD.SHL.U32 R4, R154, 0x4, RZ ;  /* 0x000000049a047824 */ /* 0x000fe200078e00ff */
[----:B------:R-:W-:Y:S01]  /*0670*/  LOP3.LUT R18, R7, 0xfc, RZ, 0xfc, !PT ;  /* 0x000000fc07127812 */ /* 0x000fe200078efcff */
[----:B------:R-:W-:Y:S01]  /*0680*/  IMAD R12, R15, R12, R16 ;  /* 0x0000000c0f0c7224 */ /* 0x000fe200078e0210 */
[----:B------:R-:W-:Y:S01]  /*0690*/  LOP3.LUT R16, R7, 0x4, RZ, 0xfc, !PT ;  /* 0x0000000407107812 */ /* 0x000fe200078efcff */
[----:B------:R-:W-:Y:S01]  /*06a0*/  IMAD.HI.U32 R3, R6, R13, RZ ;  /* 0x0000000d06037227 */ /* 0x000fe200078e00ff */
[----:B------:R-:W-:-:S02]  /*06b0*/  IABS R15, R18 ;  /* 0x00000012000f7213 */ /* 0x000fc40000000000 */
[----:B------:R-:W-:Y:S01]  /*06c0*/  LOP3.LUT R135, R4, R11, RZ, 0x3c, !PT ;  /* 0x0000000b04877212 */ /* 0x000fe200078e3cff */
[----:B------:R-:W-:Y:S01]  /*06d0*/  IMAD.MOV R3, RZ, RZ, -R3 ;  /* 0x000000ffff037224 */ /* 0x000fe200078e0a03 */
[----:B----4-:R-:W-:Y:S01]  /*06e0*/  IADD3 R17, RZ, -R9, RZ ;  /* 0x80000009ff117210 */ /* 0x010fe20007ffe0ff */
[----:B------:R-:W-:Y:S01]  /*06f0*/  IMAD.IADD R12, R14, 0x1, R12 ;  /* 0x000000010e0c7824 */ /* 0x000fe200078e020c */
[----:B------:R-:W-:Y:S01]  /*0700*/  LOP3.LUT R20, R7, 0x8, RZ, 0xfc, !PT ;  /* 0x0000000807147812 */ /* 0x000fe200078efcff */
[----:B------:R-:W-:Y:S01]  /*0710*/  IMAD R11, R0, R3, R13 ;  /* 0x00000003000b7224 */ /* 0x000fe200078e020d */
[----:B------:R-:W-:Y:S01]  /*0720*/  IABS R4, R16 ;  /* 0x0000001000047213 */ /* 0x000fe20000000000 */
[----:B------:R-:W-:Y:S01]  /*0730*/  IMAD.HI.U32 R3, R6, R15, RZ ;  /* 0x0000000f06037227 */ /* 0x000fe200078e00ff */
[----:B------:R-:W-:Y:S01]  /*0740*/  IABS R19, R20 ;  /* 0x0000001400137213 */ /* 0x000fe20000000000 */
[----:B------:R-:W-:Y:S01]  /*0750*/  STL [R1+0x840], R135 ;  /* 0x0008408701007387 */ /* 0x000fe20000100800 */
[----:B------:R-:W-:Y:S01]  /*0760*/  ISETP.GT.U32.AND P0, PT, R0, R11, PT ;  /* 0x0000000b0000720c */ /* 0x000fe20003f04070 */
[----:B------:R-:W-:Y:S01]  /*0770*/  IMAD.MOV R10, RZ, RZ, -R3 ;  /* 0x000000ffff0a7224 */ /* 0x000fe200078e0a03 */
[----:B------:R-:W-:Y:S01]  /*0780*/  ISETP.GE.AND P2, PT, R20, RZ, PT ;  /* 0x000000ff1400720c */ /* 0x000fe20003f46270 */
[----:B------:R-:W-:Y:S01]  /*0790*/  IMAD R13, R17, R2, RZ ;  /* 0x00000002110d7224 */ /* 0x000fe200078e02ff */
[C---:B------:R-:W-:Y:S01]  /*07a0*/  LOP3.LUT R20, R7.reuse, 0x10, RZ, 0xfc, !PT ;  /* 0x0000001007147812 */ /* 0x040fe200078efcff */
[----:B------:R-:W-:Y:S01]  /*07b0*/  IMAD R15, R0, R10, R15 ;  /* 0x0000000a000f7224 */ /* 0x000fe200078e020f */
[----:B------:R-:W-:Y:S01]  /*07c0*/  LOP3.LUT R21, R7, 0x14, RZ, 0xfc, !PT ;  /* 0x0000001407157812 */ /* 0x000fe200078efcff */
[----:B------:R-:W-:Y:S01]  /*07d0*/  IMAD.MOV.U32 R17, RZ, RZ, R4 ;  /* 0x000000ffff117224 */ /* 0x000fe200078e0004 */
[----:B------:R-:W-:Y:S01]  /*07e0*/  ISETP.GE.AND P3, PT, R16, RZ, PT ;  /* 0x000000ff1000720c */ /* 0x000fe20003f66270 */
[----:B------:R-:W-:Y:S01]  /*07f0*/  IMAD.HI.U32 R3, R9, R13, R8 ;  /* 0x0000000d09037227 */ /* 0x000fe200078e0008 */
[----:B------:R-:W-:-:S02]  /*0800*/  ISETP.GT.U32.AND P4, PT, R0, R15, PT ;  /* 0x0000000f0000720c */ /* 0x000fc40003f84070 */
[C---:B------:R-:W-:Y:S01]  /*0810*/  LOP3.LUT R22, R7.reuse, 0x1c, RZ, 0xfc, !PT ;  /* 0x0000001c07167812 */ /* 0x040fe200078efcff */
[C---:B------:R-:W-:Y:S01]  /*0820*/  IMAD.HI.U32 R8, R6.reuse, R19, RZ ;  /* 0x0000001306087227 */ /* 0x040fe200078e00ff */
[C---:B------:R-:W-:Y:S02]  /*0830*/  LOP3.LUT R23, R7.reuse, 0x20, RZ, 0xfc, !PT ;  /* 0x0000002007177812 */ /* 0x040fe400078efcff */
[C---:B------:R-:W-:Y:S01]  /*0840*/  LOP3.LUT R24, R7.reuse, 0x24, RZ, 0xfc, !PT ;  /* 0x0000002407187812 */ /* 0x040fe200078efcff */
[----:B------:R-:W-:Y:S01]  /*0850*/  IMAD.HI.U32 R4, R6, R17, RZ ;  /* 0x0000001106047227 */ /* 0x000fe200078e00ff */
[----:B------:R-:W-:Y:S02]  /*0860*/  IADD3 R8, -R8, RZ, RZ ;  /* 0x000000ff08087210 */ /* 0x000fe40007ffe1ff */
[C---:B------:R-:W-:Y:S01]  /*0870*/  LOP3.LUT R25, R7.reuse, 0x28, RZ, 0xfc, !PT ;  /* 0x0000002807197812 */ /* 0x040fe200078efcff */
[----:B------:R-:W-:Y:S01]  /*0880*/  IMAD.MOV R4, RZ, RZ, -R4 ;  /* 0x000000ffff047224 */ /* 0x000fe200078e0a04 */
[C---:B------:R-:W-:Y:S01]  /*0890*/  LOP3.LUT R26, R7.reuse, 0x38, RZ, 0xfc, !PT ;  /* 0x00000038071a7812 */ /* 0x040fe200078efcff */
[C---:B------:R-:W-:Y:S01]  /*08a0*/  IMAD R10, R0.reuse, R8, R19 ;  /* 0x00000008000a7224 */ /* 0x040fe200078e0213 */
[----:B------:R-:W-:Y:S01]  /*08b0*/  IABS R19, R21 ;  /* 0x0000001500137213 */ /* 0x000fe20000000000 */
[C---:B------:R-:W-:Y:S01]  /*08c0*/  IMAD R9, R0.reuse, R4, R17 ;  /* 0x0000000400097224 */ /* 0x040fe200078e0211 */
[----:B------:R-:W-:Y:S01]  /*08d0*/  LOP3.LUT R4, R7, 0xc, RZ, 0xfc, !PT ;  /* 0x0000000c07047812 */ /* 0x000fe200078efcff */
[--C-:B------:R-:W-:Y:S01]  /*08e0*/  @!P4 IMAD.IADD R15, R15, 0x1, -R0.reuse ;  /* 0x000000010f0fc824 */ /* 0x100fe200078e0a00 */
[C---:B------:R-:W-:Y:S01]  /*08f0*/  ISETP.GT.U32.AND P4, PT, R0.reuse, R10, PT ;  /* 0x0000000a0000720c */ /* 0x040fe20003f84070 */
[----:B------:R-:W-:Y:S01]  /*0900*/  @!P0 IMAD.IADD R11, R11, 0x1, -R0 ;  /* 0x000000010b0b8824 */ /* 0x000fe200078e0a00 */
[----:B------:R-:W-:Y:S01]  /*0910*/  ISETP.GT.U32.AND P1, PT, R0, R9, PT ;  /* 0x000000090000720c */ /* 0x000fe20003f24070 */
[----:B------:R-:W-:Y:S01]  /*0920*/  IMAD.HI.U32 R14, R6, R19, RZ ;  /* 0x00000013060e7227 */ /* 0x000fe200078e00ff */
[----:B------:R-:W-:-:S02]  /*0930*/  ISETP.GT.U32.AND P5, PT, R0, R15, PT ;  /* 0x0000000f0000720c */ /* 0x000fc40003fa4070 */
[----:B------:R-:W-:Y:S01]  /*0940*/  ISETP.GT.U32.AND P6, PT, R0, R11, PT ;  /* 0x0000000b0000720c */ /* 0x000fe20003fc4070 */
[----:B------:R-:W-:Y:S01]  /*0950*/  IMAD.MOV R16, RZ, RZ, -R14 ;  /* 0x000000ffff107224 */ /* 0x000fe200078e0a0e */
[----:B------:R-:W-:Y:S02]  /*0960*/  IABS R17, R20 ;  /* 0x0000001400117213 */ /* 0x000fe40000000000 */
[----:B------:R-:W-:Y:S02]  /*0970*/  IABS R13, R4 ;  /* 0x00000004000d7213 */ /* 0x000fe40000000000 */
[----:B------:R-:W-:Y:S01]  /*0980*/  ISETP.GE.AND P0, PT, R4, RZ, PT ;  /* 0x000000ff0400720c */ /* 0x000fe20003f06270 */
[----:B------:R-:W-:Y:S01]  /*0990*/  IMAD.HI.U32 R8, R6, R17, RZ ;  /* 0x0000001106087227 */ /* 0x000fe200078e00ff */
[----:B------:R-:W-:Y:S02]  /*09a0*/  @!P4 IADD3 R10, R10, -R0, RZ ;  /* 0x800000000a0ac210 */ /* 0x000fe40007ffe0ff */
[----:B------:R-:W-:Y:S01]  /*09b0*/  IABS R27, R26 ;  /* 0x0000001a001b7213 */ /* 0x000fe20000000000 */
[----:B------:R-:W-:Y:S01]  /*09c0*/  @!P1 IMAD.IADD R9, R9, 0x1, -R0 ;  /* 0x0000000109099824 */ /* 0x000fe200078e0a00 */
[C---:B------:R-:W-:Y:S01]  /*09d0*/  ISETP.GE.AND P1, PT, R7.reuse, RZ, PT ;  /* 0x000000ff0700720c */ /* 0x040fe20003f26270 */
[----:B------:R-:W-:Y:S01]  /*09e0*/  IMAD.HI.U32 R4, R6, R13, RZ ;  /* 0x0000000d06047227 */ /* 0x000fe200078e00ff */
[----:B------:R-:W-:-:S02]  /*09f0*/  LOP3.LUT R28, R7, 0x3c, RZ, 0xfc, !PT ;  /* 0x0000003c071c7812 */ /* 0x000fc400078efcff */
[C---:B------:R-:W-:Y:S01]  /*0a00*/  ISETP.GT.U32.AND P4, PT, R0.reuse, R9, PT ;  /* 0x000000090000720c */ /* 0x040fe20003f84070 */
[----:B------:R-:W-:Y:S01]  /*0a10*/  @!P5 IMAD.IADD R15, R15, 0x1, -R0 ;  /* 0x000000010f0fd824 */ /* 0x000fe200078e0a00 */
[----:B------:R-:W-:Y:S01]  /*0a20*/  ISETP.GT.U32.AND P5, PT, R0, R10, PT ;  /* 0x0000000a0000720c */ /* 0x000fe20003fa4070 */
[----:B------:R-:W-:Y:S01]  /*0a30*/  IMAD.MOV R8, RZ, RZ, -R8 ;  /* 0x000000ffff087224 */ /* 0x000fe200078e0a08 */
[----:B------:R-:W-:Y:S01]  /*0a40*/  LOP3.LUT R30, R7, 0x40, RZ, 0xfc, !PT ;  /* 0x00000040071e7812 */ /* 0x000fe200078efcff */
[----:B------:R-:W-:Y:S01]  /*0a50*/  @!P6 IMAD.IADD R11, R11, 0x1, -R0 ;  /* 0x000000010b0be824 */ /* 0x000fe200078e0a00 */
[----:B------:R-:W-:Y:S01]  /*0a60*/  ISETP.GE.AND P6, PT, R18, RZ, PT ;  /* 0x000000ff1200720c */ /* 0x000fe20003fc6270 */
[----:B------:R-:W-:Y:S01]  /*0a70*/  IMAD.MOV R4, RZ, RZ, -R4 ;  /* 0x000000ffff047224 */ /* 0x000fe200078e0a04 */
[C---:B------:R-:W-:Y:S01]  /*0a80*/  LOP3.LUT R18, R7.reuse, 0x18, RZ, 0xfc, !PT ;  /* 0x0000001807127812 */ /* 0x040fe200078efcff */
[C---:B------:R-:W-:Y:S01]  /*0a90*/  IMAD R14, R0.reuse, R8, R17 ;  /* 0x00000008000e7224 */ /* 0x040fe200078e0211 */
[----:B------:R-:W-:Y:S01]  /*0aa0*/  LOP3.LUT R34, R7, 0x48, RZ, 0xfc, !PT ;  /* 0x0000004807227812 */ /* 0x000fe200078efcff */
[----:B------:R-:W-:Y:S01]  /*0ab0*/  IMAD.MOV.U32 R8, RZ, RZ, R11 ;  /* 0x000000ffff087224 */ /* 0x000fe200078e000b */
[----:B------:R-:W-:Y:S01]  /*0ac0*/  IABS R17, R18 ;  /* 0x0000001200117213 */ /* 0x000fe20000000000 */
[----:B------:R-:W-:Y:S01]  /*0ad0*/  IMAD R13, R0, R4, R13 ;  /* 0x00000004000d7224 */ /* 0x000fe200078e020d */
[----:B------:R-:W-:Y:S01]  /*0ae0*/  @!P4 IADD3 R9, R9, -R0, RZ ;  /* 0x800000000909c210 */ /* 0x000fe20007ffe0ff */
[----:B------:R-:W-:Y:S01]  /*0af0*/  IMAD.MOV.U32 R4, RZ, RZ, R15 ;  /* 0x000000ffff047224 */ /* 0x000fe200078e000f */
[----:B------:R-:W-:Y:S01]  /*0b00*/  ISETP.GE.AND P4, PT, R20, RZ, PT ;  /* 0x000000ff1400720c */ /* 0x000fe20003f86270 */
[C---:B------:R-:W-:Y:S01]  /*0b10*/  IMAD R15, R0.reuse, R16, R19 ;  /* 0x00000010000f7224 */ /* 0x040fe200078e0213 */
[----:B------:R-:W-:Y:S01]  /*0b20*/  IABS R19, R22 ;  /* 0x0000001600137213 */ /* 0x000fe20000000000 */
[----:B------:R-:W-:Y:S01]  /*0b30*/  @!P1 IMAD.MOV R8, RZ, RZ, -R8 ;  /* 0x000000ffff089224 */ /* 0x000fe200078e0a08 */
[----:B------:R-:W-:Y:S01]  /*0b40*/  ISETP.GT.U32.AND P1, PT, R0, R14, PT ;  /* 0x0000000e0000720c */ /* 0x000fe20003f24070 */
[----:B------:R-:W-:Y:S01]  /*0b50*/  @!P5 IMAD.IADD R10, R10, 0x1, -R0 ;  /* 0x000000010a0ad824 */ /* 0x000fe200078e0a00 */
[C---:B------:R-:W-:Y:S01]  /*0b60*/  ISETP.GT.U32.AND P5, PT, R0.reuse, R15, PT ;  /* 0x0000000f0000720c */ /* 0x040fe20003fa4070 */
[----:B------:R-:W-:Y:S01]  /*0b70*/  @!P6 IMAD.MOV R4, RZ, RZ, -R4 ;  /* 0x000000ffff04e224 */ /* 0x000fe200078e0a04 */
[----:B------:R-:W-:Y:S01]  /*0b80*/  ISETP.GT.U32.AND P6, PT, R0, R13, PT ;  /* 0x0000000d0000720c */ /* 0x000fe20003fc4070 */
[----:B------:R-:W-:Y:S01]  /*0b90*/  IMAD.HI.U32 R11, R6, R17, RZ ;  /* 0x00000011060b7227 */ /* 0x000fe200078e00ff */
[----:B------:R-:W-:-:S02]  /*0ba0*/  IABS R20, R25 ;  /* 0x0000001900147213 */ /* 0x000fc40000000000 */
[----:B------:R-:W-:Y:S01]  /*0bb0*/  IABS R31, R34 ;  /* 0x00000022001f7213 */ /* 0x000fe20000000000 */
[----:B------:R-:W-:Y:S01]  /*0bc0*/  IMAD.MOV R16, RZ, RZ, -R11 ;  /* 0x000000ffff107224 */ /* 0x000fe200078e0a0b */
[C---:B------:R-:W-:Y:S01]  /*0bd0*/  LOP3.LUT R32, R7.reuse, 0x44, RZ, 0xfc, !PT ;  /* 0x0000004407207812 */ /* 0x040fe200078efcff */
[----:B------:R-:W-:Y:S01]  /*0be0*/  IMAD.HI.U32 R11, R6, R19, RZ ;  /* 0x00000013060b7227 */ /* 0x000fe200078e00ff */
[----:B------:R-:W-:Y:S02]  /*0bf0*/  LOP3.LUT R36, R7, 0x54, RZ, 0xfc, !PT ;  /* 0x0000005407247812 */ /* 0x000fe400078efcff */
[----:B------:R-:W-:Y:S01]  /*0c00*/  IABS R29, R32 ;  /* 0x00000020001d7213 */ /* 0x000fe20000000000 */
[--C-:B------:R-:W-:Y:S01]  /*0c10*/  @!P1 IMAD.IADD R14, R14, 0x1, -R0.reuse ;  /* 0x000000010e0e9824 */ /* 0x100fe200078e0a00 */
[----:B------:R-:W-:Y:S01]  /*0c20*/  IADD3 R11, -R11, RZ, RZ ;  /* 0x000000ff0b0b7210 */ /* 0x000fe20007ffe1ff */
[--C-:B------:R-:W-:Y:S01]  /*0c30*/  @!P5 IMAD.IADD R15, R15, 0x1, -R0.reuse ;  /* 0x000000010f0fd824 */ /* 0x100fe200078e0a00 */
[----:B------:R-:W-:Y:S01]  /*0c40*/  LOP3.LUT R38, R7, 0x58, RZ, 0xfc, !PT ;  /* 0x0000005807267812 */ /* 0x000fe200078efcff */
[----:B------:R-:W-:Y:S01]  /*0c50*/  @!P6 IMAD.IADD R13, R13, 0x1, -R0 ;  /* 0x000000010d0de824 */ /* 0x000fe200078e0a00 */
[C---:B------:R-:W-:Y:S01]  /*0c60*/  ISETP.GT.U32.AND P5, PT, R0.reuse, R14, PT ;  /* 0x0000000e0000720c */ /* 0x040fe20003fa4070 */
[C---:B------:R-:W-:Y:S01]  /*0c70*/  IMAD R16, R0.reuse, R16, R17 ;  /* 0x0000001000107224 */ /* 0x040fe200078e0211 */
[----:B------:R-:W-:Y:S01]  /*0c80*/  ISETP.GE.AND P6, PT, R21, RZ, PT ;  /* 0x000000ff1500720c */ /* 0x000fe20003fc6270 */
[C---:B------:R-:W-:Y:S01]  /*0c90*/  IMAD R17, R0.reuse, R11, R19 ;  /* 0x0000000b00117224 */ /* 0x040fe200078e0213 */
[C---:B------:R-:W-:Y:S01]  /*0ca0*/  ISETP.GT.U32.AND P1, PT, R0.reuse, R13, PT ;  /* 0x0000000d0000720c */ /* 0x040fe20003f24070 */
[----:B------:R-:W-:Y:S01]  /*0cb0*/  @!P3 IMAD.MOV R9, RZ, RZ, -R9 ;  /* 0x000000ffff09b224 */ /* 0x000fe200078e0a09 */
[----:B------:R-:W-:Y:S01]  /*0cc0*/  ISETP.GT.U32.AND P3, PT, R0, R15, PT ;  /* 0x0000000f0000720c */ /* 0x000fe20003f64070 */
[----:B------:R-:W-:Y:S01]  /*0cd0*/  @!P2 IMAD.MOV R10, RZ, RZ, -R10 ;  /* 0x000000ffff0aa224 */ /* 0x000fe200078e0a0a */
[----:B------:R-:W-:-:S02]  /*0ce0*/  IABS R21, R23 ;  /* 0x0000001700157213 */ /* 0x000fc40000000000 */
[----:B------:R-:W-:Y:S02]  /*0cf0*/  IABS R19, R24 ;  /* 0x0000001800137213 */ /* 0x000fe40000000000 */
[C---:B------:R-:W-:Y:S01]  /*0d00*/  LOP3.LUT R39, R7.reuse, 0x5c, RZ, 0xfc, !PT ;  /* 0x0000005c07277812 */ /* 0x040fe200078efcff */
[--C-:B------:R-:W-:Y:S01]  /*0d10*/  @!P5 IMAD.IADD R14, R14, 0x1, -R0.reuse ;  /* 0x000000010e0ed824 */ /* 0x100fe200078e0a00 */
[----:B------:R-:W-:Y:S01]  /*0d20*/  ISETP.GT.U32.AND P5, PT, R0, R17, PT ;  /* 0x000000110000720c */ /* 0x000fe20003fa4070 */
[----:B------:R-:W-:Y:S01]  /*0d30*/  IMAD.HI.U32 R11, R6, R21, RZ ;  /* 0x00000015060b7227 */ /* 0x000fe200078e00ff */
[----:B------:R-:W-:Y:S02]  /*0d40*/  IABS R35, R39 ;  /* 0x0000002700237213 */ /* 0x000fe40000000000 */
[----:B------:R-:W-:Y:S01]  /*0d50*/  LOP3.LUT R40, R7, 0x60, RZ, 0xfc, !PT ;  /* 0x0000006007287812 */ /* 0x000fe200078efcff */
[--C-:B------:R-:W-:Y:S01]  /*0d60*/  @!P1 IMAD.IADD R13, R13, 0x1, -R0.reuse ;  /* 0x000000010d0d9824 */ /* 0x100fe200078e0a00 */
[----:B------:R-:W-:Y:S01]  /*0d70*/  ISETP.GT.U32.AND P1, PT, R0, R16, PT ;  /* 0x000000100000720c */ /* 0x000fe20003f24070 */
[----:B------:R-:W-:Y:S01]  /*0d80*/  @!P3 IMAD.IADD R15, R15, 0x1, -R0 ;  /* 0x000000010f0fb824 */ /* 0x000fe200078e0a00 */
[----:B------:R-:W-:Y:S01]  /*0d90*/  ISETP.GE.AND P3, PT, R18, RZ, PT ;  /* 0x000000ff1200720c */ /* 0x000fe20003f66270 */
[----:B------:R-:W-:Y:S01]  /*0da0*/  IMAD.MOV R18, RZ, RZ, -R11 ;  /* 0x000000ffff127224 */ /* 0x000fe200078e0a0b */
[----:B------:R-:W-:Y:S01]  /*0db0*/  IABS R37, R40 ;  /* 0x0000002800257213 */ /* 0x000fe20000000000 */
[----:B------:R-:W-:Y:S01]  /*0dc0*/  IMAD.HI.U32 R11, R6, R19, RZ ;  /* 0x00000013060b7227 */ /* 0x000fe200078e00ff */
[----:B------:R-:W-:-:S02]  /*0dd0*/  LOP3.LUT R41, R7, 0x64, RZ, 0xfc, !PT ;  /* 0x0000006407297812 */ /* 0x000fc400078efcff */
[----:B------:R-:W-:Y:S01]  /*0de0*/  LOP3.LUT R42, R7, 0x70, RZ, 0xfc, !PT ;  /* 0x00000070072a7812 */ /* 0x000fe200078efcff */
[----:B------:R-:W-:Y:S01]  /*0df0*/  @!P5 IMAD.IADD R17, R17, 0x1, -R0 ;  /* 0x000000011111d824 */ /* 0x000fe200078e0a00 */
[C---:B------:R-:W-:Y:S01]  /*0e00*/  LOP3.LUT R44, R7.reuse, 0x78, RZ, 0xfc, !PT ;  /* 0x00000078072c7812 */ /* 0x040fe200078efcff */
[C---:B------:R-:W-:Y:S01]  /*0e10*/  IMAD R18, R0.reuse, R18, R21 ;  /* 0x0000001200127224 */ /* 0x040fe200078e0215 */
[----:B------:R-:W-:Y:S01]  /*0e20*/  LOP3.LUT R46, R7, 0x7c, RZ, 0xfc, !PT ;  /* 0x0000007c072e7812 */ /* 0x000fe200078efcff */
[----:B------:R-:W-:Y:S01]  /*0e30*/  IMAD.MOV.U32 R21, RZ, RZ, R20 ;  /* 0x000000ffff157224 */ /* 0x000fe200078e0014 */
[----:B------:R-:W-:Y:S01]  /*0e40*/  ISETP.GT.U32.AND P5, PT, R0, R17, PT ;  /* 0x000000110000720c */ /* 0x000fe20003fa4070 */
[----:B------:R-:W-:Y:S01]  /*0e50*/  @!P1 IMAD.IADD R16, R16, 0x1, -R0 ;  /* 0x0000000110109824 */ /* 0x000fe200078e0a00 */
[----:B------:R-:W-:Y:S01]  /*0e60*/  IADD3 R20, -R11, RZ, RZ ;  /* 0x000000ff0b147210 */ /* 0x000fe20007ffe1ff */
[----:B------:R-:W-:Y:S01]  /*0e70*/  IMAD.MOV.U32 R11, RZ, RZ, R13 ;  /* 0x000000ffff0b7224 */ /* 0x000fe200078e000d */
[----:B------:R-:W-:Y:S01]  /*0e80*/  ISETP.GE.AND P1, PT, R22, RZ, PT ;  /* 0x000000ff1600720c */ /* 0x000fe20003f26270 */
[----:B------:R-:W-:Y:S01]  /*0e90*/  @!P4 IMAD.MOV R14, RZ, RZ, -R14 ;  /* 0x000000ffff0ec224 */ /* 0x000fe200078e0a0e */
[C---:B------:R-:W-:Y:S01]  /*0ea0*/  ISETP.GT.U32.AND P2, PT, R0.reuse, R16, PT ;  /* 0x000000100000720c */ /* 0x040fe20003f44070 */
[----:B------:R-:W-:Y:S01]  /*0eb0*/  @!P0 IMAD.MOV R11, RZ, RZ, -R11 ;  /* 0x000000ffff0b8224 */ /* 0x000fe200078e0a0b */
[C---:B------:R-:W-:Y:S01]  /*0ec0*/  ISETP.GT.U32.AND P0, PT, R0.reuse, R18, PT ;  /* 0x000000120000720c */ /* 0x040fe20003f04070 */
[----:B------:R-:W-:Y:S01]  /*0ed0*/  IMAD R19, R0, R20, R19 ;  /* 0x0000001400137224 */ /* 0x000fe200078e0213 */
[----:B------:R-:W-:Y:S01]  /*0ee0*/  ISETP.GE.AND P4, PT, R23, RZ, PT ;  /* 0x000000ff1700720c */ /* 0x000fe20003f86270 */
[----:B------:R-:W-:Y:S01]  /*0ef0*/  IMAD.HI.U32 R13, R6, R21, RZ ;  /* 0x00000015060d7227 */ /* 0x000fe200078e00ff */
[----:B------:R-:W-:-:S02]  /*0f00*/  LOP3.LUT R23, R7, 0x2c, RZ, 0xfc, !PT ;  /* 0x0000002c07177812 */ /* 0x000fc400078efcff */
[----:B------:R-:W-:Y:S01]  /*0f10*/  IABS R45, R44 ;  /* 0x0000002c002d7213 */ /* 0x000fe20000000000 */
[--C-:B------:R-:W-:Y:S01]  /*0f20*/  @!P5 IMAD.IADD R17, R17, 0x1, -R0.reuse ;  /* 0x000000011111d824 */ /* 0x100fe200078e0a00 */
[----:B------:R-:W-:Y:S01]  /*0f30*/  ISETP.GT.U32.AND P5, PT, R0, R19, PT ;  /* 0x000000130000720c */ /* 0x000fe20003fa4070 */
[----:B------:R-:W-:Y:S01]  /*0f40*/  IMAD.MOV R13, RZ, RZ, -R13 ;  /* 0x000000ffff0d7224 */ /* 0x000fe200078e0a0d */
[----:B------:R-:W-:Y:S01]  /*0f50*/  IABS R22, R23 ;  /* 0x0000001700167213 */ /* 0x000fe20000000000 */
[----:B------:R-:W-:Y:S01]  /*0f60*/  @!P1 IMAD.MOV R17, RZ, RZ, -R17 ;  /* 0x000000ffff119224 */ /* 0x000fe200078e0a11 */
[----:B------:R-:W-:Y:S01]  /*0f70*/  @!P2 IADD3 R16, R16, -R0, RZ ;  /* 0x800000001010a210 */ /* 0x000fe20007ffe0ff */
[----:B------:R-:W-:Y:S01]  /*0f80*/  @!P0 IMAD.IADD R18, R18, 0x1, -R0 ;  /* 0x0000000112128824 */ /* 0x000fe200078e0a00 */
[----:B------:R-:W-:Y:S01]  /*0f90*/  ISETP.GE.AND P2, PT, R25, RZ, PT ;  /* 0x000000ff1900720c */ /* 0x000fe20003f46270 */
[C---:B------:R-:W-:Y:S01]  /*0fa0*/  IMAD R20, R0.reuse, R13, R21 ;  /* 0x0000000d00147224 */ /* 0x040fe200078e0215 */
[----:B------:R-:W-:Y:S01]  /*0fb0*/  IABS R47, R46 ;  /* 0x0000002e002f7213 */ /* 0x000fe20000000000 */
[----:B------:R-:W-:Y:S01]  /*0fc0*/  IMAD.MOV.U32 R21, RZ, RZ, R22 ;  /* 0x000000ffff157224 */ /* 0x000fe200078e0016 */
[C---:B------:R-:W-:Y:S01]  /*0fd0*/  ISETP.GT.U32.AND P0, PT, R0.reuse, R18, PT ;  /* 0x000000120000720c */ /* 0x040fe20003f04070 */
[----:B------:R-:W-:Y:S01]  /*0fe0*/  @!P3 IMAD.MOV R16, RZ, RZ, -R16 ;  /* 0x000000ffff10b224 */ /* 0x000fe200078e0a10 */
[----:B------:R-:W-:Y:S01]  /*0ff0*/  ISETP.GT.U32.AND P1, PT, R0, R20, PT ;  /* 0x000000140000720c */ /* 0x000fe20003f24070 */
[----:B------:R-:W-:Y:S01]  /*1000*/  IMAD.HI.U32 R13, R6, R21, RZ ;  /* 0x00000015060d7227 */ /* 0x000fe200078e00ff */
[----:B------:R-:W-:-:S02]  /*1010*/  LOP3.LUT R22, R7, 0x30, RZ, 0xfc, !PT ;  /* 0x0000003007167812 */ /* 0x000fc400078efcff */
[----:B------:R-:W-:Y:S01]  /*1020*/  @!P5 IADD3 R19, R19, -R0, RZ ;  /* 0x800000001313d210 */ /* 0x000fe20007ffe0ff */
[----:B------:R-:W-:Y:S01]  /*1030*/  IMAD.MOV R13, RZ, RZ, -R13 ;  /* 0x000000ffff0d7224 */ /* 0x000fe200078e0a0d */
[----:B------:R-:W-:Y:S01]  /*1040*/  ISETP.GE.AND P3, PT, R23, RZ, PT ;  /* 0x000000ff1700720c */ /* 0x000fe20003f66270 */
[----:B------:R-:W-:Y:S01]  /*1050*/  @!P6 IMAD.MOV R15, RZ, RZ, -R15 ;  /* 0x000000ffff0fe224 */ /* 0x000fe200078e0a0f */
[----:B------:R-:W-:Y:S01]  /*1060*/  IABS R23, R22 ;  /* 0x0000001600177213 */ /* 0x000fe20000000000 */
[C---:B------:R-:W-:Y:S01]  /*1070*/  IMAD R21, R0.reuse, R13, R21 ;  /* 0x0000000d00157224 */ /* 0x040fe200078e0215 */
[----:B------:R-:W-:Y:S01]  /*1080*/  ISETP.GT.U32.AND P5, PT, R0, R19, PT ;  /* 0x000000130000720c */ /* 0x000fe20003fa4070 */
[----:B------:R-:W-:Y:S01]  /*1090*/  @!P0 IMAD.IADD R18, R18, 0x1, -R0 ;  /* 0x0000000112128824 */ /* 0x000fe200078e0a00 */
[----:B------:R-:W-:Y:S01]  /*10a0*/  ISETP.GE.AND P6, PT, R24, RZ, PT ;  /* 0x000000ff1800720c */ /* 0x000fe20003fc6270 */
[----:B------:R-:W-:Y:S01]  /*10b0*/  IMAD.HI.U32 R13, R6, R23, RZ ;  /* 0x00000017060d7227 */ /* 0x000fe200078e00ff */
[----:B------:R-:W-:-:S02]  /*10c0*/  LOP3.LUT R24, R7, 0x34, RZ, 0xfc, !PT ;  /* 0x0000003407187812 */ /* 0x000fc400078efcff */
[----:B------:R-:W-:Y:S01]  /*10d0*/  ISETP.GE.AND P0, PT, R22, RZ, PT ;  /* 0x000000ff1600720c */ /* 0x000fe20003f06270 */
[----:B------:R-:W-:Y:S01]  /*10e0*/  @!P1 IMAD.IADD R20, R20, 0x1, -R0 ;  /* 0x0000000114149824 */ /* 0x000fe200078e0a00 */
[----:B------:R-:W-:Y:S01]  /*10f0*/  IABS R25, R24 ;  /* 0x0000001800197213 */ /* 0x000fe20000000000 */
[----:B------:R-:W-:Y:S01]  /*1100*/  IMAD.MOV R22, RZ, RZ, -R13 ;  /* 0x000000ffff167224 */ /* 0x000fe200078e0a0d */
[----:B------:R-:W-:Y:S01]  /*1110*/  LOP3.LUT R48, R7, 0x84, RZ, 0xfc, !PT ;  /* 0x0000008407307812 */ /* 0x000fe200078efcff */
[----:B------:R-:W-:Y:S01]  /*1120*/  @!P4 IMAD.MOV R18, RZ, RZ, -R18 ;  /* 0x000000ffff12c224 */ /* 0x000fe200078e0a12 */
[C---:B------:R-:W-:Y:S01]  /*1130*/  ISETP.GT.U32.AND P1, PT, R0.reuse, R20, PT ;  /* 0x000000140000720c */ /* 0x040fe20003f24070 */
[----:B------:R-:W-:Y:S01]  /*1140*/  @!P5 IMAD.IADD R19, R19, 0x1, -R0 ;  /* 0x000000011313d824 */ /* 0x000fe200078e0a00 */
[C---:B------:R-:W-:Y:S01]  /*1150*/  ISETP.GT.U32.AND P4, PT, R0.reuse, R21, PT ;  /* 0x000000150000720c */ /* 0x040fe20003f84070 */
[----:B------:R-:W-:Y:S01]  /*1160*/  IMAD R22, R0, R22, R23 ;  /* 0x0000001600167224 */ /* 0x000fe200078e0217 */
[----:B------:R-:W-:Y:S01]  /*1170*/  ISETP.GE.AND P5, PT, R24, RZ, PT ;  /* 0x000000ff1800720c */ /* 0x000fe20003fa6270 */
[----:B------:R-:W-:Y:S01]  /*1180*/  IMAD.HI.U32 R13, R6, R25, RZ ;  /* 0x00000019060d7227 */ /* 0x000fe200078e00ff */
[----:B------:R-:W-:-:S02]  /*1190*/  LOP3.LUT R51, R7, 0x90, RZ, 0xfc, !PT ;  /* 0x0000009007337812 */ /* 0x000fc400078efcff */
[----:B------:R-:W-:Y:S01]  /*11a0*/  LOP3.LUT R50, R7, 0x8c, RZ, 0xfc, !PT ;  /* 0x0000008c07327812 */ /* 0x000fe200078efcff */
[----:B------:R-:W-:Y:S01]  /*11b0*/  @!P6 IMAD.MOV R19, RZ, RZ, -R19 ;  /* 0x000000ffff13e224 */ /* 0x000fe200078e0a13 */
[----:B------:R-:W-:Y:S02]  /*11c0*/  ISETP.GT.U32.AND P6, PT, R0, R22, PT ;  /* 0x000000160000720c */ /* 0x000fe40003fc4070 */
[----:B------:R-:W-:Y:S01]  /*11d0*/  IADD3 R13, -R13, RZ, RZ ;  /* 0x000000ff0d0d7210 */ /* 0x000fe20007ffe1ff */
[--C-:B------:R-:W-:Y:S01]  /*11e0*/  @!P1 IMAD.IADD R20, R20, 0x1, -R0.reuse ;  /* 0x0000000114149824 */ /* 0x100fe200078e0a00 */
[----:B------:R-:W-:Y:S01]  /*11f0*/  ISETP.GE.AND P1, PT, R26, RZ, PT ;  /* 0x000000ff1a00720c */ /* 0x000fe20003f26270 */
[----:B------:R-:W-:Y:S01]  /*1200*/  @!P4 IMAD.IADD R21, R21, 0x1, -R0 ;  /* 0x000000011515c824 */ /* 0x000fe200078e0a00 */
[----:B------:R-:W-:Y:S01]  /*1210*/  IABS R49, R51 ;  /* 0x0000003300317213 */ /* 0x000fe20000000000 */
[C---:B------:R-:W-:Y:S01]  /*1220*/  IMAD R23, R0.reuse, R13, R25 ;  /* 0x0000000d00177224 */ /* 0x040fe200078e0219 */
[----:B------:R-:W-:Y:S01]  /*1230*/  IABS R25, R28 ;  /* 0x0000001c00197213 */ /* 0x000fe20000000000 */
[----:B------:R-:W-:Y:S01]  /*1240*/  @!P2 IMAD.MOV R20, RZ, RZ, -R20 ;  /* 0x000000ffff14a224 */ /* 0x000fe200078e0a14 */
[----:B------:R-:W-:Y:S01]  /*1250*/  ISETP.GT.U32.AND P4, PT, R0, R21, PT ;  /* 0x000000150000720c */ /* 0x000fe20003f84070 */
[----:B------:R-:W-:Y:S01]  /*1260*/  IMAD.HI.U32 R13, R6, R27, RZ ;  /* 0x0000001b060d7227 */ /* 0x000fe200078e00ff */
[----:B------:R-:W-:-:S02]  /*1270*/  ISETP.GT.U32.AND P2, PT, R0, R23, PT ;  /* 0x000000170000720c */ /* 0x000fc40003f44070 */
[C---:B------:R-:W-:Y:S01]  /*1280*/  LOP3.LUT R52, R7.reuse, 0x94, RZ, 0xfc, !PT ;  /* 0x0000009407347812 */ /* 0x040fe200078efcff */
[--C-:B------:R-:W-:Y:S01]  /*1290*/  @!P6 IMAD.IADD R22, R22, 0x1, -R0.reuse ;  /* 0x000000011616e824 */ /* 0x100fe200078e0a00 */
[C---:B------:R-:W-:Y:S01]  /*12a0*/  LOP3.LUT R53, R7.reuse, 0x98, RZ, 0xfc, !PT ;  /* 0x0000009807357812 */ /* 0x040fe200078efcff */
[----:B------:R-:W-:Y:S01]  /*12b0*/  IMAD.MOV R24, RZ, RZ, -R13 ;  /* 0x000000ffff187224 */ /* 0x000fe200078e0a0d */
[----:B------:R-:W-:Y:S01]  /*12c0*/  LOP3.LUT R54, R7, 0xa4, RZ, 0xfc, !PT ;  /* 0x000000a407367812 */ /* 0x000fe200078efcff */
[----:B------:R-:W-:Y:S01]  /*12d0*/  IMAD.HI.U32 R13, R6, R25, RZ ;  /* 0x00000019060d7227 */ /* 0x000fe200078e00ff */
[C---:B------:R-:W-:Y:S02]  /*12e0*/  ISETP.GT.U32.AND P6, PT, R0.reuse, R22, PT ;  /* 0x000000160000720c */ /* 0x040fe40003fc4070 */
[----:B------:R-:W-:Y:S01]  /*12f0*/  IABS R55, R54 ;  /* 0x0000003600377213 */ /* 0x000fe20000000000 */
[C---:B------:R-:W-:Y:S01]  /*1300*/  IMAD R24, R0.reuse, R24, R27 ;  /* 0x0000001800187224 */ /* 0x040fe200078e021b */
[----:B------:R-:W-:Y:S01]  /*1310*/  IADD3 R13, -R13, RZ, RZ ;  /* 0x000000ff0d0d7210 */ /* 0x000fe20007ffe1ff */
[--C-:B------:R-:W-:Y:S01]  /*1320*/  @!P2 IMAD.IADD R23, R23, 0x1, -R0.reuse ;  /* 0x000000011717a824 */ /* 0x100fe200078e0a00 */
[----:B------:R-:W-:Y:S01]  /*1330*/  IABS R27, R30 ;  /* 0x0000001e001b7213 */ /* 0x000fe20000000000 */
[----:B------:R-:W-:Y:S01]  /*1340*/  @!P4 IMAD.IADD R21, R21, 0x1, -R0 ;  /* 0x000000011515c824 */ /* 0x000fe200078e0a00 */
[C---:B------:R-:W-:Y:S01]  /*1350*/  ISETP.GT.U32.AND P4, PT, R0.reuse, R24, PT ;  /* 0x000000180000720c */ /* 0x040fe20003f84070 */
[C---:B------:R-:W-:Y:S01]  /*1360*/  IMAD R25, R0.reuse, R13, R25 ;  /* 0x0000000d00197224 */ /* 0x040fe200078e0219 */
[----:B------:R-:W-:Y:S01]  /*1370*/  ISETP.GT.U32.AND P2, PT, R0, R23, PT ;  /* 0x000000170000720c */ /* 0x000fe20003f44070 */
[----:B------:R-:W-:Y:S01]  /*1380*/  IMAD.HI.U32 R13, R6, R27, RZ ;  /* 0x0000001b060d7227 */ /* 0x000fe200078e00ff */
[----:B------:R-:W-:-:S02]  /*1390*/  LOP3.LUT R56, R7, 0xa8, RZ, 0xfc, !PT ;  /* 0x000000a807387812 */ /* 0x000fc400078efcff */
[C---:B------:R-:W-:Y:S01]  /*13a0*/  LOP3.LUT R58, R7.reuse, 0xac, RZ, 0xfc, !PT ;  /* 0x000000ac073a7812 */ /* 0x040fe200078efcff */
[----:B------:R-:W-:Y:S01]  /*13b0*/  @!P6 IMAD.IADD R22, R22, 0x1, -R0 ;  /* 0x000000011616e824 */ /* 0x000fe200078e0a00 */
[----:B------:R-:W-:Y:S01]  /*13c0*/  ISETP.GT.U32.AND P6, PT, R0, R25, PT ;  /* 0x000000190000720c */ /* 0x000fe20003fc4070 */
[----:B------:R-:W-:Y:S01]  /*13d0*/  IMAD.MOV R13, RZ, RZ, -R13 ;  /* 0x000000ffff0d7224 */ /* 0x000fe200078e0a0d */
[----:B------:R-:W-:Y:S01]  /*13e0*/  IABS R57, R56 ;  /* 0x0000003800397213 */ /* 0x000fe20000000000 */
[----:B------:R-:W-:Y:S01]  /*13f0*/  @!P3 IMAD.MOV R21, RZ, RZ, -R21 ;  /* 0x000000ffff15b224 */ /* 0x000fe200078e0a15 */
[----:B------:R-:W-:Y:S01]  /*1400*/  ISETP.GE.AND P3, PT, R28, RZ, PT ;  /* 0x000000ff1c00720c */ /* 0x000fe20003f66270 */
[----:B------:R-:W-:Y:S01]  /*1410*/  IMAD R26, R0, R13, R27 ;  /* 0x0000000d001a7224 */ /* 0x000fe200078e021b */
[----:B------:R-:W-:Y:S01]  /*1420*/  LOP3.LUT R60, R7, 0xb4, RZ, 0xfc, !PT ;  /* 0x000000b4073c7812 */ /* 0x000fe200078efcff */
[----:B------:R-:W-:Y:S01]  /*1430*/  IMAD.HI.U32 R27, R6, R31, RZ ;  /* 0x0000001f061b7227 */ /* 0x000fe200078e00ff */
[----:B------:R-:W-:-:S02]  /*1440*/  @!P2 IADD3 R23, R23, -R0, RZ ;  /* 0x800000001717a210 */ /* 0x000fc40007ffe0ff */
[----:B------:R-:W-:Y:S01]  /*1450*/  ISETP.GT.U32.AND P2, PT, R0, R26, PT ;  /* 0x0000001a0000720c */ /* 0x000fe20003f44070 */
[----:B------:R-:W-:Y:S01]  /*1460*/  IMAD.MOV R28, RZ, RZ, -R27 ;  /* 0x000000ffff1c7224 */ /* 0x000fe200078e0a1b */
[----:B------:R-:W-:Y:S01]  /*1470*/  IABS R59, R60 ;  /* 0x0000003c003b7213 */ /* 0x000fe20000000000 */
[--C-:B------:R-:W-:Y:S01]  /*1480*/  @!P6 IMAD.IADD R25, R25, 0x1, -R0.reuse ;  /* 0x000000011919e824 */ /* 0x100fe200078e0a00 */
[C---:B------:R-:W-:Y:S01]  /*1490*/  LOP3.LUT R63, R7.reuse, 0xc0, RZ, 0xfc, !PT ;  /* 0x000000c0073f7812 */ /* 0x040fe200078efcff */
[----:B------:R-:W-:Y:S01]  /*14a0*/  IMAD.HI.U32 R13, R6, R29, RZ ;  /* 0x0000001d060d7227 */ /* 0x000fe200078e00ff */
[C---:B------:R-:W-:Y:S02]  /*14b0*/  LOP3.LUT R62, R7.reuse, 0xbc, RZ, 0xfc, !PT ;  /* 0x000000bc073e7812 */ /* 0x040fe400078efcff */
[C---:B------:R-:W-:Y:S01]  /*14c0*/  ISETP.GT.U32.AND P6, PT, R0.reuse, R25, PT ;  /* 0x000000190000720c */ /* 0x040fe20003fc4070 */
[----:B------:R-:W-:Y:S01]  /*14d0*/  IMAD R28, R0, R28, R31 ;  /* 0x0000001c001c7224 */ /* 0x000fe200078e021f */
[C---:B------:R-:W-:Y:S01]  /*14e0*/  LOP3.LUT R64, R7.reuse, 0xc4, RZ, 0xfc, !PT ;  /* 0x000000c407407812 */ /* 0x040fe200078efcff */
[----:B------:R-:W-:Y:S01]  /*14f0*/  IMAD.MOV R13, RZ, RZ, -R13 ;  /* 0x000000ffff0d7224 */ /* 0x000fe200078e0a0d */
[C---:B------:R-:W-:Y:S01]  /*1500*/  LOP3.LUT R72, R7.reuse, 0xd4, RZ, 0xfc, !PT ;  /* 0x000000d407487812 */ /* 0x040fe200078efcff */
[----:B------:R-:W-:Y:S01]  /*1510*/  @!P2 IMAD.IADD R26, R26, 0x1, -R0 ;  /* 0x000000011a1aa824 */ /* 0x000fe200078e0a00 */
[C---:B------:R-:W-:Y:S01]  /*1520*/  LOP3.LUT R74, R7.reuse, 0xd8, RZ, 0xfc, !PT ;  /* 0x000000d8074a7812 */ /* 0x040fe200078efcff */
[----:B------:R-:W-:Y:S01]  /*1530*/  @!P5 IMAD.MOV R23, RZ, RZ, -R23 ;  /* 0x000000ffff17d224 */ /* 0x000fe200078e0a17 */
[----:B------:R-:W-:Y:S01]  /*1540*/  ISETP.GT.U32.AND P5, PT, R0, R28, PT ;  /* 0x0000001c0000720c */ /* 0x000fe20003fa4070 */
[----:B------:R-:W-:Y:S01]  /*1550*/  @!P0 IMAD.MOV R22, RZ, RZ, -R22 ;  /* 0x000000ffff168224 */ /* 0x000fe200078e0a16 */
[----:B------:R-:W-:Y:S01]  /*1560*/  ISETP.GE.AND P0, PT, R30, RZ, PT ;  /* 0x000000ff1e00720c */ /* 0x000fe20003f06270 */
[----:B------:R-:W-:Y:S01]  /*1570*/  IMAD R27, R0, R13, R29 ;  /* 0x0000000d001b7224 */ /* 0x000fe200078e021d */
[----:B------:R-:W-:Y:S01]  /*1580*/  LOP3.LUT R30, R7, 0x4c, RZ, 0xfc, !PT ;  /* 0x0000004c071e7812 */ /* 0x000fe200078efcff */
[--C-:B------:R-:W-:Y:S01]  /*1590*/  @!P4 IMAD.IADD R24, R24, 0x1, -R0.reuse ;  /* 0x000000011818c824 */ /* 0x100fe200078e0a00 */
[C---:B------:R-:W-:Y:S01]  /*15a0*/  ISETP.GT.U32.AND P2, PT, R0.reuse, R26, PT ;  /* 0x0000001a0000720c */ /* 0x040fe20003f44070 */
[----:B------:R-:W-:Y:S01]  /*15b0*/  @!P6 IMAD.IADD R25, R25, 0x1, -R0 ;  /* 0x000000011919e824 */ /* 0x000fe200078e0a00 */
[----:B------:R-:W-:-:S02]  /*15c0*/  ISETP.GT.U32.AND P6, PT, R0, R27, PT ;  /* 0x0000001b0000720c */ /* 0x000fc40003fc4070 */
[----:B------:R-:W-:Y:S01]  /*15d0*/  ISETP.GT.U32.AND P4, PT, R0, R24, PT ;  /* 0x000000180000720c */ /* 0x000fe20003f84070 */
[----:B------:R-:W-:Y:S01]  /*15e0*/  @!P3 IMAD.MOV R25, RZ, RZ, -R25 ;  /* 0x000000ffff19b224 */ /* 0x000fe200078e0a19 */
[----:B------:R-:W-:Y:S01]  /*15f0*/  IABS R13, R30 ;  /* 0x0000001e000d7213 */ /* 0x000fe20000000000 */
[--C-:B------:R-:W-:Y:S01]  /*1600*/  @!P5 IMAD.IADD R28, R28, 0x1, -R0.reuse ;  /* 0x000000011c1cd824 */ /* 0x100fe200078e0a00 */
[----:B------:R-:W-:Y:S02]  /*1610*/  LOP3.LUT R29, R7, 0x50, RZ, 0xfc, !PT ;  /* 0x00000050071d7812 */ /* 0x000fe400078efcff */
[----:B------:R-:W-:Y:S02]  /*1620*/  MOV R31, R13 ;  /* 0x0000000d001f7202 */ /* 0x000fe40000000f00 */
[----:B------:R-:W-:Y:S01]  /*1630*/  IABS R33, R29 ;  /* 0x0000001d00217213 */ /* 0x000fe20000000000 */
[----:B------:R-:W-:Y:S01]  /*1640*/  @!P2 IMAD.IADD R26, R26, 0x1, -R0 ;  /* 0x000000011a1aa824 */ /* 0x000fe200078e0a00 */
[----:B------:R-:W-:Y:S01]  /*1650*/  ISETP.GE.AND P2, PT, R29, RZ, PT ;  /* 0x000000ff1d00720c */ /* 0x000fe20003f46270 */
[----:B------:R-:W-:Y:S01]  /*1660*/  IMAD.HI.U32 R13, R6, R31, RZ ;  /* 0x0000001f060d7227 */ /* 0x000fe200078e00ff */
[----:B------:R-:W-:-:S02]  /*1670*/  ISETP.GT.U32.AND P5, PT, R0, R28, PT ;  /* 0x0000001c0000720c */ /* 0x000fc40003fa4070 */
[----:B------:R-:W-:Y:S01]  /*1680*/  ISETP.GE.AND P3, PT, R30, RZ, PT ;  /* 0x000000ff1e00720c */ /* 0x000fe20003f66270 */
[--C-:B------:R-:W-:Y:S01]  /*1690*/  @!P6 IMAD.IADD R27, R27, 0x1, -R0.reuse ;  /* 0x000000011b1be824 */ /* 0x100fe200078e0a00 */
[----:B------:R-:W-:Y:S01]  /*16a0*/  IADD3 R13, -R13, RZ, RZ ;  /* 0x000000ff0d0d7210 */ /* 0x000fe20007ffe1ff */
[----:B------:R-:W-:Y:S01]  /*16b0*/  IMAD.HI.U32 R29, R6, R33, RZ ;  /* 0x00000021061d7227 */ /* 0x000fe200078e00ff */
[----:B------:R-:W-:Y:S02]  /*16c0*/  IABS R69, R72 ;  /* 0x0000004800457213 */ /* 0x000fe40000000000 */
[----:B------:R-:W-:Y:S01]  /*16d0*/  ISETP.GT.U32.AND P6, PT, R0, R27, PT ;  /* 0x0000001b0000720c */ /* 0x000fe20003fc4070 */
[----:B------:R-:W-:Y:S01]  /*16e0*/  @!P4 IMAD.IADD R24, R24, 0x1, -R0 ;  /* 0x000000011818c824 */ /* 0x000fe200078e0a00 */
[----:B------:R-:W-:Y:S01]  /*16f0*/  ISETP.GE.AND P4, PT, R32, RZ, PT ;  /* 0x000000ff2000720c */ /* 0x000fe20003f86270 */
[----:B------:R-:W-:Y:S01]  /*1700*/  IMAD.MOV R30, RZ, RZ, -R29 ;  /* 0x000000ffff1e7224 */ /* 0x000fe200078e0a1d */
[----:B------:R-:W-:Y:S01]  /*1710*/  IABS R32, R36 ;  /* 0x0000002400207213 */ /* 0x000fe20000000000 */
[C---:B------:R-:W-:Y:S01]  /*1720*/  IMAD R29, R0.reuse, R13, R31 ;  /* 0x0000000d001d7224 */ /* 0x040fe200078e021f */
[C---:B------:R-:W-:Y:S01]  /*1730*/  LOP3.LUT R76, R7.reuse, 0xdc, RZ, 0xfc, !PT ;  /* 0x000000dc074c7812 */ /* 0x040fe200078efcff */
[----:B------:R-:W-:Y:S01]  /*1740*/  IMAD R30, R0, R30, R33 ;  /* 0x0000001e001e7224 */ /* 0x000fe200078e0221 */
[----:B------:R-:W-:Y:S01]  /*1750*/  IABS R33, R38 ;  /* 0x0000002600217213 */ /* 0x000fe20000000000 */
[----:B------:R-:W-:Y:S01]  /*1760*/  IMAD.MOV.U32 R31, RZ, RZ, R32 ;  /* 0x000000ffff1f7224 */ /* 0x000fe200078e0020 */
[----:B------:R-:W-:Y:S01]  /*1770*/  LOP3.LUT R82, R7, 0xe8, RZ, 0xfc, !PT ;  /* 0x000000e807527812 */ /* 0x000fe200078efcff */
[----:B------:R-:W-:Y:S01]  /*1780*/  @!P5 IMAD.IADD R28, R28, 0x1, -R0 ;  /* 0x000000011c1cd824 */ /* 0x000fe200078e0a00 */
[----:B------:R-:W-:Y:S01]  /*1790*/  ISETP.GT.U32.AND P5, PT, R0, R30, PT ;  /* 0x0000001e0000720c */ /* 0x000fe20003fa4070 */
[----:B------:R-:W-:Y:S01]  /*17a0*/  IMAD.HI.U32 R13, R6, R31, RZ ;  /* 0x0000001f060d7227 */ /* 0x000fe200078e00ff */
[----:B------:R-:W-:-:S02]  /*17b0*/  IABS R71, R76 ;  /* 0x0000004c00477213 */ /* 0x000fc40000000000 */
[----:B------:R-:W-:Y:S01]  /*17c0*/  IABS R77, R82 ;  /* 0x00000052004d7213 */ /* 0x000fe20000000000 */
[----:B------:R-:W-:Y:S01]  /*17d0*/  IMAD.MOV R13, RZ, RZ, -R13 ;  /* 0x000000ffff0d7224 */ /* 0x000fe200078e0a0d */
[----:B------:R-:W-:Y:S01]  /*17e0*/  LOP3.LUT R78, R7, 0xe0, RZ, 0xfc, !PT ;  /* 0x000000e0074e7812 */ /* 0x000fe200078efcff */
[----:B------:R-:W-:Y:S01]  /*17f0*/  @!P6 IMAD.IADD R27, R27, 0x1, -R0 ;  /* 0x000000011b1be824 */ /* 0x000fe200078e0a00 */
[C---:B------:R-:W-:Y:S01]  /*1800*/  ISETP.GT.U32.AND P6, PT, R0.reuse, R29, PT ;  /* 0x0000001d0000720c */ /* 0x040fe20003fc4070 */
[----:B------:R-:W-:Y:S01]  /*1810*/  IMAD R31, R0, R13, R31 ;  /* 0x0000000d001f7224 */ /* 0x000fe200078e021f */
[C---:B------:R-:W-:Y:S01]  /*1820*/  LOP3.LUT R80, R7.reuse, 0xe4, RZ, 0xfc, !PT ;  /* 0x000000e407507812 */ /* 0x040fe200078efcff */
[C---:B------:R-:W-:Y:S01]  /*1830*/  IMAD.HI.U32 R13, R6.reuse, R33, RZ ;  /* 0x00000021060d7227 */ /* 0x040fe200078e00ff */
[----:B------:R-:W-:Y:S02]  /*1840*/  IABS R73, R78 ;  /* 0x0000004e00497213 */ /* 0x000fe40000000000 */
[----:B------:R-:W-:Y:S01]  /*1850*/  IABS R75, R80 ;  /* 0x00000050004b7213 */ /* 0x000fe20000000000 */
[----:B------:R-:W-:Y:S01]  /*1860*/  IMAD.HI.U32 R32, R6, R35, RZ ;  /* 0x0000002306207227 */ /* 0x000fe200078e00ff */
[----:B------:R-:W-:-:S02]  /*1870*/  LOP3.LUT R84, R7, 0xec, RZ, 0xfc, !PT ;  /* 0x000000ec07547812 */ /* 0x000fc400078efcff */
[C---:B------:R-:W-:Y:S01]  /*1880*/  LOP3.LUT R85, R7.reuse, 0xf0, RZ, 0xfc, !PT ;  /* 0x000000f007557812 */ /* 0x040fe200078efcff */
[----:B------:R-:W-:Y:S01]  /*1890*/  IMAD.MOV R13, RZ, RZ, -R13 ;  /* 0x000000ffff0d7224 */ /* 0x000fe200078e0a0d */
[----:B------:R-:W-:Y:S01]  /*18a0*/  LOP3.LUT R86, R7, 0xf4, RZ, 0xfc, !PT ;  /* 0x000000f407567812 */ /* 0x000fe200078efcff */
[----:B------:R-:W-:Y:S01]  /*18b0*/  @!P1 IMAD.MOV R24, RZ, RZ, -R24 ;  /* 0x000000ffff189224 */ /* 0x000fe200078e0a18 */
[----:B------:R-:W-:Y:S01]  /*18c0*/  ISETP.GE.AND P1, PT, R34, RZ, PT ;  /* 0x000000ff2200720c */ /* 0x000fe20003f26270 */
[----:B------:R-:W-:Y:S01]  /*18d0*/  @!P5 IMAD.IADD R30, R30, 0x1, -R0 ;  /* 0x000000011e1ed824 */ /* 0x000fe200078e0a00 */
[----:B------:R-:W-:Y:S01]  /*18e0*/  @!P6 IADD3 R29, R29, -R0, RZ ;  /* 0x800000001d1de210 */ /* 0x000fe20007ffe0ff */
[----:B------:R-:W-:Y:S01]  /*18f0*/  IMAD.MOV R34, RZ, RZ, -R32 ;  /* 0x000000ffff227224 */ /* 0x000fe200078e0a20 */
[C---:B------:R-:W-:Y:S01]  /*1900*/  ISETP.GT.U32.AND P6, PT, R0.reuse, R31, PT ;  /* 0x0000001f0000720c */ /* 0x040fe20003fc4070 */
[----:B------:R-:W-:Y:S01]  /*1910*/  IMAD R32, R0, R13, R33 ;  /* 0x0000000d00207224 */ /* 0x000fe200078e0221 */
[----:B------:R-:W-:Y:S01]  /*1920*/  ISETP.GE.AND P5, PT, R36, RZ, PT ;  /* 0x000000ff2400720c */ /* 0x000fe20003fa6270 */
[----:B------:R-:W-:Y:S01]  /*1930*/  IMAD.HI.U32 R13, R6, R37, RZ ;  /* 0x00000025060d7227 */ /* 0x000fe200078e00ff */
[----:B------:R-:W-:-:S02]  /*1940*/  IABS R36, R41 ;  /* 0x0000002900247213 */ /* 0x000fc40000000000 */
[----:B------:R-:W-:Y:S01]  /*1950*/  LOP3.LUT R70, R7, 0xf8, RZ, 0xfc, !PT ;  /* 0x000000f807467812 */ /* 0x000fe200078efcff */
[----:B------:R-:W-:Y:S01]  /*1960*/  @!P4 IMAD.MOV R27, RZ, RZ, -R27 ;  /* 0x000000ffff1bc224 */ /* 0x000fe200078e0a1b */
[C---:B------:R-:W-:Y:S01]  /*1970*/  ISETP.GT.U32.AND P4, PT, R0.reuse, R30, PT ;  /* 0x0000001e0000720c */ /* 0x040fe20003f84070 */
[----:B------:R-:W-:Y:S01]  /*1980*/  @!P0 IMAD.MOV R26, RZ, RZ, -R26 ;  /* 0x000000ffff1a8224 */ /* 0x000fe200078e0a1a */
[----:B------:R-:W-:Y:S01]  /*1990*/  IADD3 R13, -R13, RZ, RZ ;  /* 0x000000ff0d0d7210 */ /* 0x000fe20007ffe1ff */
[C---:B------:R-:W-:Y:S01]  /*19a0*/  IMAD R33, R0.reuse, R34, R35 ;  /* 0x0000002200217224 */ /* 0x040fe200078e0223 */
[C---:B------:R-:W-:Y:S01]  /*19b0*/  ISETP.GT.U32.AND P0, PT, R0.reuse, R29, PT ;  /* 0x0000001d0000720c */ /* 0x040fe20003f04070 */
[----:B------:R-:W-:Y:S01]  /*19c0*/  @!P6 IMAD.IADD R31, R31, 0x1, -R0 ;  /* 0x000000011f1fe824 */ /* 0x000fe200078e0a00 */
[----:B------:R-:W-:Y:S01]  /*19d0*/  IABS R79, R85 ;  /* 0x00000055004f7213 */ /* 0x000fe20000000000 */
[C---:B------:R-:W-:Y:S01]  /*19e0*/  IMAD R34, R0.reuse, R13, R37 ;  /* 0x0000000d00227224 */ /* 0x040fe200078e0225 */
[----:B------:R-:W-:Y:S01]  /*19f0*/  IABS R81, R86 ;  /* 0x0000005600517213 */ /* 0x000fe20000000000 */
[----:B------:R-:W-:Y:S01]  /*1a00*/  IMAD.MOV.U32 R35, RZ, RZ, R36 ;  /* 0x000000ffff237224 */ /* 0x000fe200078e0024 */
[C---:B------:R-:W-:Y:S01]  /*1a10*/  ISETP.GT.U32.AND P6, PT, R0.reuse, R31, PT ;  /* 0x0000001f0000720c */ /* 0x040fe20003fc4070 */
[----:B------:R-:W-:Y:S01]  /*1a20*/  @!P1 IMAD.MOV R28, RZ, RZ, -R28 ;  /* 0x000000ffff1c9224 */ /* 0x000fe200078e0a1c */
[----:B------:R-:W-:Y:S01]  /*1a30*/  ISETP.GT.U32.AND P1, PT, R0, R33, PT ;  /* 0x000000210000720c */ /* 0x000fe20003f24070 */
[----:B------:R-:W-:Y:S01]  /*1a40*/  @!P4 IMAD.IADD R30, R30, 0x1, -R0 ;  /* 0x000000011e1ec824 */ /* 0x000fe200078e0a00 */
[----:B------:R-:W-:Y:S01]  /*1a50*/  ISETP.GT.U32.AND P4, PT, R0, R34, PT ;  /* 0x000000220000720c */ /* 0x000fe20003f84070 */
[----:B------:R-:W-:Y:S01]  /*1a60*/  IMAD.HI.U32 R13, R6, R35, RZ ;  /* 0x00000023060d7227 */ /* 0x000fe200078e00ff */
[----:B------:R-:W-:-:S03]  /*1a70*/  IABS R83, R70 ;  /* 0x0000004600537213 */ /* 0x000fc60000000000 */
[--C-:B------:R-:W-:Y:S01]  /*1a80*/  @!P0 IMAD.IADD R29, R29, 0x1, -R0.reuse ;  /* 0x000000011d1d8824 */ /* 0x100fe200078e0a00 */
[----:B------:R-:W-:Y:S01]  /*1a90*/  ISETP.GT.U32.AND P0, PT, R0, R32, PT ;  /* 0x000000200000720c */ /* 0x000fe20003f04070 */
[----:B------:R-:W-:Y:S02]  /*1aa0*/  IMAD.MOV R13, RZ, RZ, -R13 ;  /* 0x000000ffff0d7224 */ /* 0x000fe400078e0a0d */
[----:B------:R-:W-:Y:S01]  /*1ab0*/  @!P3 IMAD.MOV R29, RZ, RZ, -R29 ;  /* 0x000000ffff1db224 */ /* 0x000fe200078e0a1d */
[----:B------:R-:W-:Y:S01]  /*1ac0*/  ISETP.GE.AND P3, PT, R38, RZ, PT ;  /* 0x000000ff2600720c */ /* 0x000fe20003f66270 */
[----:B------:R-:W-:Y:S01]  /*1ad0*/  IMAD R35, R0, R13, R35 ;  /* 0x0000000d00237224 */ /* 0x000fe200078e0223 */
[----:B------:R-:W-:Y:S01]  /*1ae0*/  LOP3.LUT R38, R7, 0x68, RZ, 0xfc, !PT ;  /* 0x0000006807267812 */ /* 0x000fe200078efcff */
[--C-:B------:R-:W-:Y:S01]  /*1af0*/  @!P4 IMAD.IADD R34, R34, 0x1, -R0.reuse ;  /* 0x000000012222c824 */ /* 0x100fe200078e0a00 */
[----:B------:R-:W-:Y:S01]  /*1b00*/  @!P6 IADD3 R31, R31, -R0, RZ ;  /* 0x800000001f1fe210 */ /* 0x000fe20007ffe0ff */
[----:B------:R-:W-:Y:S01]  /*1b10*/  @!P1 IMAD.IADD R33, R33, 0x1, -R0 ;  /* 0x0000000121219824 */ /* 0x000fe200078e0a00 */
[----:B------:R-:W-:Y:S01]  /*1b20*/  IABS R37, R38 ;  /* 0x0000002600257213 */ /* 0x000fe20000000000 */
[----:B------:R-:W-:Y:S01]  /*1b30*/  @!P2 IMAD.MOV R30, RZ, RZ, -R30 ;  /* 0x000000ffff1ea224 */ /* 0x000fe200078e0a1e */
[----:B------:R-:W-:Y:S01]  /*1b40*/  ISETP.GT.U32.AND P4, PT, R0, R34, PT ;  /* 0x000000220000720c */ /* 0x000fe20003f84070 */
[----:B------:R-:W-:Y:S01]  /*1b50*/  @!P0 IMAD.IADD R32, R32, 0x1, -R0 ;  /* 0x0000000120208824 */ /* 0x000fe200078e0a00 */
[----:B------:R-:W-:Y:S01]  /*1b60*/  ISETP.GE.AND P0, PT, R40, RZ, PT ;  /* 0x000000ff2800720c */ /* 0x000fe20003f06270 */
[----:B------:R-:W-:Y:S01]  /*1b70*/  IMAD.HI.U32 R13, R6, R37, RZ ;  /* 0x00000025060d7227 */ /* 0x000fe200078e00ff */
[----:B------:R-:W-:-:S02]  /*1b80*/  LOP3.LUT R40, R7, 0x6c, RZ, 0xfc, !PT ;  /* 0x0000006c07287812 */ /* 0x000fc400078efcff */
[----:B------:R-:W-:Y:S01]  /*1b90*/  ISETP.GE.AND P6, PT, R39, RZ, PT ;  /* 0x000000ff2700720c */ /* 0x000fe20003fc6270 */
[----:B------:R-:W-:Y:S01]  /*1ba0*/  IMAD.MOV R36, RZ, RZ, -R13 ;  /* 0x000000ffff247224 */ /* 0x000fe200078e0a0d */
[----:B------:R-:W-:Y:S01]  /*1bb0*/  IABS R39, R40 ;  /* 0x0000002800277213 */ /* 0x000fe20000000000 */
[----:B------:R-:W-:Y:S01]  /*1bc0*/  @!P5 IMAD.MOV R31, RZ, RZ, -R31 ;  /* 0x000000ffff1fd224 */ /* 0x000fe200078e0a1f */
[C---:B------:R-:W-:Y:S01]  /*1bd0*/  ISETP.GT.U32.AND P2, PT, R0.reuse, R33, PT ;  /* 0x000000210000720c */ /* 0x040fe20003f44070 */
[C---:B------:R-:W-:Y:S01]  /*1be0*/  IMAD R36, R0.reuse, R36, R37 ;  /* 0x0000002400247224 */ /* 0x040fe200078e0225 */
[----:B------:R-:W-:Y:S01]  /*1bf0*/  ISETP.GT.U32.AND P1, PT, R0, R32, PT ;  /* 0x000000200000720c */ /* 0x000fe20003f24070 */
[----:B------:R-:W-:Y:S01]  /*1c00*/  IMAD.HI.U32 R13, R6, R39, RZ ;  /* 0x00000027060d7227 */ /* 0x000fe200078e00ff */
[----:B------:R-:W-:-:S03]  /*1c10*/  ISETP.GT.U32.AND P5, PT, R0, R35, PT ;  /* 0x000000230000720c */ /* 0x000fc60003fa4070 */
[----:B------:R-:W-:Y:S01]  /*1c20*/  @!P4 IMAD.IADD R34, R34, 0x1, -R0 ;  /* 0x000000012222c824 */ /* 0x000fe200078e0a00 */
[----:B------:R-:W-:Y:S01]  /*1c30*/  ISETP.GT.U32.AND P4, PT, R0, R36, PT ;  /* 0x000000240000720c */ /* 0x000fe20003f84070 */
[----:B------:R-:W-:Y:S02]  /*1c40*/  IMAD.MOV R13, RZ, RZ, -R13 ;  /* 0x000000ffff0d7224 */ /* 0x000fe400078e0a0d */
[----:B------:R-:W-:Y:S01]  /*1c50*/  @!P0 IMAD.MOV R34, RZ, RZ, -R34 ;  /* 0x000000ffff228224 */ /* 0x000fe200078e0a22 */
[----:B------:R-:W-:Y:S01]  /*1c60*/  ISETP.GE.AND P0, PT, R42, RZ, PT ;  /* 0x000000ff2a00720c */ /* 0x000fe20003f06270 */
[--C-:B------:R-:W-:Y:S01]  /*1c70*/  @!P2 IMAD.IADD R33, R33, 0x1, -R0.reuse ;  /* 0x000000012121a824 */ /* 0x100fe200078e0a00 */
[----:B------:R-:W-:Y:S01]  /*1c80*/  ISETP.GE.AND P2, PT, R38, RZ, PT ;  /* 0x000000ff2600720c */ /* 0x000fe20003f46270 */
[----:B------:R-:W-:Y:S01]  /*1c90*/  IMAD R37, R0, R13, R39 ;  /* 0x0000000d00257224 */ /* 0x000fe200078e0227 */
[----:B------:R-:W-:Y:S01]  /*1ca0*/  @!P1 IADD3 R32, R32, -R0, RZ ;  /* 0x8000000020209210 */ /* 0x000fe20007ffe0ff */
[--C-:B------:R-:W-:Y:S01]  /*1cb0*/  @!P5 IMAD.IADD R35, R35, 0x1, -R0.reuse ;  /* 0x000000012323d824 */ /* 0x100fe200078e0a00 */
[----:B------:R-:W-:Y:S01]  /*1cc0*/  ISETP.GE.AND P1, PT, R41, RZ, PT ;  /* 0x000000ff2900720c */ /* 0x000fe20003f26270 */
[----:B------:R-:W-:Y:S01]  /*1cd0*/  @!P6 IMAD.MOV R33, RZ, RZ, -R33 ;  /* 0x000000ffff21e224 */ /* 0x000fe200078e0a21 */
[----:B------:R-:W-:Y:S01]  /*1ce0*/  IABS R41, R42 ;  /* 0x0000002a00297213 */ /* 0x000fe20000000000 */
[----:B------:R-:W-:Y:S01]  /*1cf0*/  @!P4 IMAD.IADD R36, R36, 0x1, -R0 ;  /* 0x000000012424c824 */ /* 0x000fe200078e0a00 */
[----:B------:R-:W-:Y:S01]  /*1d00*/  ISETP.GT.U32.AND P6, PT, R0, R37, PT ;  /* 0x000000250000720c */ /* 0x000fe20003fc4070 */
[----:B------:R-:W-:Y:S01]  /*1d10*/  IMAD.HI.U32 R39, R6, R45, RZ ;  /* 0x0000002d06277227 */ /* 0x000fe200078e00ff */
[----:B------:R-:W-:-:S02]  /*1d20*/  @!P3 IADD3 R32, -R32, RZ, RZ ;  /* 0x000000ff2020b210 */ /* 0x000fc40007ffe1ff */
[----:B------:R-:W-:Y:S01]  /*1d30*/  ISETP.GT.U32.AND P3, PT, R0, R35, PT ;  /* 0x000000230000720c */ /* 0x000fe20003f64070 */
[----:B------:R-:W-:Y:S01]  /*1d40*/  IMAD.HI.U32 R13, R6, R41, RZ ;  /* 0x00000029060d7227 */ /* 0x000fe200078e00ff */
[----:B------:R-:W-:Y:S02]  /*1d50*/  ISETP.GT.U32.AND P4, PT, R0, R36, PT ;  /* 0x000000240000720c */ /* 0x000fe40003f84070 */
[----:B------:R-:W-:Y:S01]  /*1d60*/  ISETP.GE.AND P5, PT, R40, RZ, PT ;  /* 0x000000ff2800720c */ /* 0x000fe20003fa6270 */
[----:B------:R-:W-:Y:S01]  /*1d70*/  IMAD.MOV R13, RZ, RZ, -R13 ;  /* 0x000000ffff0d7224 */ /* 0x000fe200078e0a0d */
[C---:B------:R-:W-:Y:S01]  /*1d80*/  LOP3.LUT R40, R7.reuse, 0x74, RZ, 0xfc, !PT ;  /* 0x0000007407287812 */ /* 0x040fe200078efcff */
[----:B------:R-:W-:Y:S01]  /*1d90*/  IMAD.HI.U32 R66, R6, R75, RZ ;  /* 0x0000004b06427227 */ /* 0x000fe200078e00ff */
[----:B------:R-:W-:Y:S02]  /*1da0*/  LOP3.LUT R42, R7, 0x80, RZ, 0xfc, !PT ;  /* 0x00000080072a7812 */ /* 0x000fe400078efcff */
[----:B------:R-:W-:Y:S01]  /*1db0*/  IABS R43, R40 ;  /* 0x00000028002b7213 */ /* 0x000fe20000000000 */
[----:B------:R-:W-:Y:S01]  /*1dc0*/  IMAD R38, R0, R13, R41 ;  /* 0x0000000d00267224 */ /* 0x000fe200078e0229 */
[----:B------:R-:W-:Y:S01]  /*1dd0*/  IADD3 R41, -R39, RZ, RZ ;  /* 0x000000ff27297210 */ /* 0x000fe20007ffe1ff */
[----:B------:R-:W-:-:S02]  /*1de0*/  @!P6 IMAD.IADD R37, R37, 0x1, -R0 ;  /* 0x000000012525e824 */ /* 0x000fc400078e0a00 */
[----:B------:R-:W-:Y:S01]  /*1df0*/  @!P3 IMAD.IADD R35, R35, 0x1, -R0 ;  /* 0x000000012323b824 */ /* 0x000fe200078e0a00 */
[----:B------:R-:W-:Y:S01]  /*1e00*/  ISETP.GT.U32.AND P3, PT, R0, R38, PT ;  /* 0x000000260000720c */ /* 0x000fe20003f64070 */
[----:B------:R-:W-:Y:S01]  /*1e10*/  IMAD.HI.U32 R13, R6, R43, RZ ;  /* 0x0000002b060d7227 */ /* 0x000fe200078e00ff */
[----:B------:R-:W-:-:S03]  /*1e20*/  ISETP.GT.U32.AND P6, PT, R0, R37, PT ;  /* 0x000000250000720c */ /* 0x000fc60003fc4070 */
[----:B------:R-:W-:Y:S01]  /*1e30*/  @!P4 IMAD.IADD R36, R36, 0x1, -R0 ;  /* 0x000000012424c824 */ /* 0x000fe200078e0a00 */
[----:B------:R-:W-:Y:S01]  /*1e40*/  ISETP.GE.AND P4, PT, R40, RZ, PT ;  /* 0x000000ff2800720c */ /* 0x000fe20003f86270 */
[----:B------:R-:W-:Y:S02]  /*1e50*/  IMAD.MOV R40, RZ, RZ, -R13 ;  /* 0x000000ffff287224 */ /* 0x000fe400078e0a0d */
[----:B------:R-:W-:-:S04]  /*1e60*/  IMAD.HI.U32 R13, R6, R47, RZ ;  /* 0x0000002f060d7227 */ /* 0x000fc800078e00ff */
[C---:B------:R-:W-:Y:S01]  /*1e70*/  IMAD R39, R0.reuse, R40, R43 ;  /* 0x0000002800277224 */ /* 0x040fe200078e022b */
[----:B------:R-:W-:Y:S01]  /*1e80*/  IABS R43, R42 ;  /* 0x0000002a002b7213 */ /* 0x000fe20000000000 */
[----:B------:R-:W-:Y:S02]  /*1e90*/  IMAD.MOV R13, RZ, RZ, -R13 ;  /* 0x000000ffff0d7224 */ /* 0x000fe400078e0a0d */
[----:B------:R-:W-:Y:S02]  /*1ea0*/  IMAD R40, R0, R41, R45 ;  /* 0x0000002900287224 */ /* 0x000fe400078e022d */
[--C-:B------:R-:W-:Y:S01]  /*1eb0*/  @!P3 IMAD.IADD R38, R38, 0x1, -R0.reuse ;  /* 0x000000012626b824 */ /* 0x100fe200078e0a00 */
[C---:B------:R-:W-:Y:S01]  /*1ec0*/  ISETP.GT.U32.AND P3, PT, R0.reuse, R39, PT ;  /* 0x000000270000720c */ /* 0x040fe20003f64070 */
[----:B------:R-:W-:Y:S01]  /*1ed0*/  @!P6 IMAD.IADD R37, R37, 0x1, -R0 ;  /* 0x000000012525e824 */ /* 0x000fe200078e0a00 */
[C---:B------:R-:W-:Y:S01]  /*1ee0*/  ISETP.GT.U32.AND P6, PT, R0.reuse, R40, PT ;  /* 0x000000280000720c */ /* 0x040fe20003fc4070 */
[----:B------:R-:W-:Y:S01]  /*1ef0*/  IMAD R41, R0, R13, R47 ;  /* 0x0000000d00297224 */ /* 0x000fe200078e022f */
[----:B------:R-:W-:Y:S01]  /*1f00*/  IABS R47, R50 ;  /* 0x00000032002f7213 */ /* 0x000fe20000000000 */
[----:B------:R-:W-:Y:S01]  /*1f10*/  IMAD.HI.U32 R13, R6, R43, RZ ;  /* 0x0000002b060d7227 */ /* 0x000fe200078e00ff */
[----:B------:R-:W-:-:S02]  /*1f20*/  @!P5 IADD3 R37, -R37, RZ, RZ ;  /* 0x000000ff2525d210 */ /* 0x000fc40007ffe1ff */
[----:B------:R-:W-:Y:S01]  /*1f30*/  ISETP.GT.U32.AND P5, PT, R0, R41, PT ;  /* 0x000000290000720c */ /* 0x000fe20003fa4070 */
[----:B------:R-:W-:Y:S01]  /*1f40*/  @!P2 IMAD.MOV R36, RZ, RZ, -R36 ;  /* 0x000000ffff24a224 */ /* 0x000fe200078e0a24 */
[----:B------:R-:W-:Y:S01]  /*1f50*/  ISETP.GE.AND P2, PT, R44, RZ, PT ;  /* 0x000000ff2c00720c */ /* 0x000fe20003f46270 */
[----:B------:R-:W-:Y:S01]  /*1f60*/  IMAD.MOV R13, RZ, RZ, -R13 ;  /* 0x000000ffff0d7224 */ /* 0x000fe200078e0a0d */
[----:B------:R-:W-:Y:S01]  /*1f70*/  IABS R44, R48 ;  /* 0x00000030002c7213 */ /* 0x000fe20000000000 */
[----:B------:R-:W-:Y:S01]  /*1f80*/  @!P3 IMAD.IADD R39, R39, 0x1, -R0 ;  /* 0x000000012727b824 */ /* 0x000fe200078e0a00 */
[----:B------:R-:W-:Y:S01]  /*1f90*/  ISETP.GE.AND P3, PT, R42, RZ, PT ;  /* 0x000000ff2a00720c */ /* 0x000fe20003f66270 */
[----:B------:R-:W-:Y:S02]  /*1fa0*/  IMAD R42, R0, R13, R43 ;  /* 0x0000000d002a7224 */ /* 0x000fe400078e022b */
[----:B------:R-:W-:Y:S02]  /*1fb0*/  IMAD.MOV.U32 R43, RZ, RZ, R44 ;  /* 0x000000ffff2b7224 */ /* 0x000fe400078e002c */
[----:B------:R-:W-:Y:S01]  /*1fc0*/  @!P6 IMAD.IADD R40, R40, 0x1, -R0 ;  /* 0x000000012828e824 */ /* 0x000fe200078e0a00 */
[----:B------:R-:W-:Y:S01]  /*1fd0*/  ISETP.GT.U32.AND P6, PT, R0, R39, PT ;  /* 0x000000270000720c */ /* 0x000fe20003fc4070 */
[----:B------:R-:W-:-:S04]  /*1fe0*/  IMAD.HI.U32 R13, R6, R43, RZ ;  /* 0x0000002b060d7227 */ /* 0x000fc800078e00ff */
[----:B------:R-:W-:Y:S01]  /*1ff0*/  @!P5 IMAD.IADD R41, R41, 0x1, -R0 ;  /* 0x000000012929d824 */ /* 0x000fe200078e0a00 */
[C---:B------:R-:W-:Y:S01]  /*2000*/  ISETP.GT.U32.AND P5, PT, R0.reuse, R40, PT ;  /* 0x000000280000720c */ /* 0x040fe20003fa4070 */
[----:B------:R-:W-:Y:S01]  /*2010*/  @!P1 IMAD.MOV R35, RZ, RZ, -R35 ;  /* 0x000000ffff239224 */ /* 0x000fe200078e0a23 */
[----:B------:R-:W-:Y:S01]  /*2020*/  IADD3 R13, -R13, RZ, RZ ;  /* 0x000000ff0d0d7210 */ /* 0x000fe20007ffe1ff */
[----:B------:R-:W-:Y:S01]  /*2030*/  IMAD.MOV R66, RZ, RZ, -R66 ;  /* 0x000000ffff427224 */ /* 0x000fe200078e0a42 */
[----:B------:R-:W-:-:S03]  /*2040*/  ISETP.GT.U32.AND P1, PT, R0, R38, PT ;  /* 0x000000260000720c */ /* 0x000fc60003f24070 */
[C---:B------:R-:W-:Y:S02]  /*2050*/  IMAD R43, R0.reuse, R13, R43 ;  /* 0x0000000d002b7224 */ /* 0x040fe400078e022b */
[----:B------:R-:W-:Y:S01]  /*2060*/  @!P6 IMAD.IADD R39, R39, 0x1, -R0 ;  /* 0x000000012727e824 */ /* 0x000fe200078e0a00 */
[----:B------:R-:W-:-:S03]  /*2070*/  ISETP.GT.U32.AND P6, PT, R0, R42, PT ;  /* 0x0000002a0000720c */ /* 0x000fc60003fc4070 */
[--C-:B------:R-:W-:Y:S01]  /*2080*/  @!P5 IMAD.IADD R40, R40, 0x1, -R0.reuse ;  /* 0x000000012828d824 */ /* 0x100fe200078e0a00 */
[----:B------:R-:W-:Y:S01]  /*2090*/  ISETP.GT.U32.AND P5, PT, R0, R43, PT ;  /* 0x0000002b0000720c */ /* 0x000fe20003fa4070 */
[----:B------:R-:W-:Y:S02]  /*20a0*/  @!P4 IMAD.MOV R39, RZ, RZ, -R39 ;  /* 0x000000ffff27c224 */ /* 0x000fe400078e0a27 */
[----:B------:R-:W-:Y:S01]  /*20b0*/  @!P1 IMAD.IADD R38, R38, 0x1, -R0 ;  /* 0x0000000126269824 */ /* 0x000fe200078e0a00 */
[----:B------:R-:W-:Y:S01]  /*20c0*/  ISETP.GE.AND P1, PT, R46, RZ, PT ;  /* 0x000000ff2e00720c */ /* 0x000fe20003f26270 */
[----:B------:R-:W-:Y:S01]  /*20d0*/  @!P2 IMAD.MOV R40, RZ, RZ, -R40 ;  /* 0x000000ffff28a224 */ /* 0x000fe200078e0a28 */
[----:B------:R-:W-:Y:S01]  /*20e0*/  LOP3.LUT R46, R7, 0x88, RZ, 0xfc, !PT ;  /* 0x00000088072e7812 */ /* 0x000fe200078efcff */
[----:B------:R-:W-:Y:S01]  /*20f0*/  @!P0 IMAD.MOV R38, RZ, RZ, -R38 ;  /* 0x000000ffff268224 */ /* 0x000fe200078e0a26 */
[----:B------:R-:W-:Y:S01]  /*2100*/  ISETP.GT.U32.AND P0, PT, R0, R41, PT ;  /* 0x000000290000720c */ /* 0x000fe20003f04070 */
[----:B------:R-:W-:Y:S01]  /*2110*/  @!P6 IMAD.IADD R42, R42, 0x1, -R0 ;  /* 0x000000012a2ae824 */ /* 0x000fe200078e0a00 */
[----:B------:R-:W-:-:S02]  /*2120*/  IABS R45, R46 ;  /* 0x0000002e002d7213 */ /* 0x000fc40000000000 */
[----:B------:R-:W-:Y:S01]  /*2130*/  ISETP.GE.AND P6, PT, R46, RZ, PT ;  /* 0x000000ff2e00720c */ /* 0x000fe20003fc6270 */
[----:B------:R-:W-:Y:S01]  /*2140*/  IMAD.HI.U32 R46, R6, R49, RZ ;  /* 0x00000031062e7227 */ /* 0x000fe200078e00ff */
[----:B------:R-:W-:Y:S02]  /*2150*/  @!P5 IADD3 R43, R43, -R0, RZ ;  /* 0x800000002b2bd210 */ /* 0x000fe40007ffe0ff */
[C---:B------:R-:W-:Y:S01]  /*2160*/  ISETP.GT.U32.AND P4, PT, R0.reuse, R42, PT ;  /* 0x0000002a0000720c */ /* 0x040fe20003f84070 */
[----:B------:R-:W-:Y:S01]  /*2170*/  IMAD.MOV R46, RZ, RZ, -R46 ;  /* 0x000000ffff2e7224 */ /* 0x000fe200078e0a2e */
[----:B------:R-:W-:Y:S01]  /*2180*/  ISETP.GT.U32.AND P5, PT, R0, R43, PT ;  /* 0x0000002b0000720c */ /* 0x000fe20003fa4070 */
[----:B------:R-:W-:-:S04]  /*2190*/  IMAD.HI.U32 R13, R6, R45, RZ ;  /* 0x0000002d060d7227 */ /* 0x000fc800078e00ff */
[----:B------:R-:W-:Y:S01]  /*21a0*/  IMAD R46, R0, R46, R49 ;  /* 0x0000002e002e7224 */ /* 0x000fe200078e0231 */
[----:B------:R-:W-:Y:S01]  /*21b0*/  IABS R49, R53 ;  /* 0x0000003500317213 */ /* 0x000fe20000000000 */
[----:B------:R-:W-:Y:S02]  /*21c0*/  IMAD.MOV R44, RZ, RZ, -R13 ;  /* 0x000000ffff2c7224 */ /* 0x000fe400078e0a0d */
[----:B------:R-:W-:-:S04]  /*21d0*/  IMAD.HI.U32 R13, R6, R47, RZ ;  /* 0x0000002f060d7227 */ /* 0x000fc800078e00ff */
[--C-:B------:R-:W-:Y:S01]  /*21e0*/  @!P5 IMAD.IADD R43, R43, 0x1, -R0.reuse ;  /* 0x000000012b2bd824 */ /* 0x100fe200078e0a00 */
[C---:B------:R-:W-:Y:S01]  /*21f0*/  ISETP.GT.U32.AND P5, PT, R0.reuse, R46, PT ;  /* 0x0000002e0000720c */ /* 0x040fe20003fa4070 */
[C---:B------:R-:W-:Y:S02]  /*2200*/  IMAD R44, R0.reuse, R44, R45 ;  /* 0x0000002c002c7224 */ /* 0x040fe400078e022d */
[----:B------:R-:W-:Y:S02]  /*2210*/  IMAD.MOV R13, RZ, RZ, -R13 ;  /* 0x000000ffff0d7224 */ /* 0x000fe400078e0a0d */
[--C-:B------:R-:W-:Y:S01]  /*2220*/  @!P0 IMAD.IADD R41, R41, 0x1, -R0.reuse ;  /* 0x0000000129298824 */ /* 0x100fe200078e0a00 */
[C---:B------:R-:W-:Y:S01]  /*2230*/  ISETP.GT.U32.AND P2, PT, R0.reuse, R44, PT ;  /* 0x0000002c0000720c */ /* 0x040fe20003f44070 */
[----:B------:R-:W-:Y:S01]  /*2240*/  IMAD R45, R0, R13, R47 ;  /* 0x0000000d002d7224 */ /* 0x000fe200078e022f */
[----:B------:R-:W-:Y:S01]  /*2250*/  IABS R47, R52 ;  /* 0x00000034002f7213 */ /* 0x000fe20000000000 */
[--C-:B------:R-:W-:Y:S01]  /*2260*/  @!P4 IMAD.IADD R42, R42, 0x1, -R0.reuse ;  /* 0x000000012a2ac824 */ /* 0x100fe200078e0a00 */
[----:B------:R-:W-:Y:S01]  /*2270*/  ISETP.GE.AND P0, PT, R48, RZ, PT ;  /* 0x000000ff3000720c */ /* 0x000fe20003f06270 */
[----:B------:R-:W-:Y:S01]  /*2280*/  @!P1 IMAD.MOV R41, RZ, RZ, -R41 ;  /* 0x000000ffff299224 */ /* 0x000fe200078e0a29 */
[----:B------:R-:W-:Y:S01]  /*2290*/  ISETP.GT.U32.AND P1, PT, R0, R45, PT ;  /* 0x0000002d0000720c */ /* 0x000fe20003f24070 */
[----:B------:R-:W-:Y:S01]  /*22a0*/  @!P5 IMAD.IADD R46, R46, 0x1, -R0 ;  /* 0x000000012e2ed824 */ /* 0x000fe200078e0a00 */
[----:B------:R-:W-:Y:S01]  /*22b0*/  ISETP.GE.AND P4, PT, R50, RZ, PT ;  /* 0x000000ff3200720c */ /* 0x000fe20003f86270 */
[----:B------:R-:W-:Y:S01]  /*22c0*/  IMAD.HI.U32 R13, R6, R47, RZ ;  /* 0x0000002f060d7227 */ /* 0x000fe200078e00ff */
[----:B------:R-:W-:-:S02]  /*22d0*/  LOP3.LUT R50, R7, 0x9c, RZ, 0xfc, !PT ;  /* 0x0000009c07327812 */ /* 0x000fc400078efcff */
[----:B------:R-:W-:Y:S01]  /*22e0*/  ISETP.GT.U32.AND P5, PT, R0, R46, PT ;  /* 0x0000002e0000720c */ /* 0x000fe20003fa4070 */
[----:B------:R-:W-:Y:S01]  /*22f0*/  IMAD.MOV R48, RZ, RZ, -R13 ;  /* 0x000000ffff307224 */ /* 0x000fe200078e0a0d */
[----:B------:R-:W-:Y:S01]  /*2300*/  @!P2 IADD3 R44, R44, -R0, RZ ;  /* 0x800000002c2ca210 */ /* 0x000fe20007ffe0ff */
[----:B------:R-:W-:Y:S01]  /*2310*/  IMAD.HI.U32 R13, R6, R49, RZ ;  /* 0x00000031060d7227 */ /* 0x000fe200078e00ff */
[----:B------:R-:W-:Y:S02]  /*2320*/  ISETP.GE.AND P2, PT, R51, RZ, PT ;  /* 0x000000ff3300720c */ /* 0x000fe40003f46270 */
[----:B------:R-:W-:Y:S01]  /*2330*/  IABS R51, R50 ;  /* 0x0000003200337213 */ /* 0x000fe20000000000 */
[----:B------:R-:W-:Y:S01]  /*2340*/  @!P3 IMAD.MOV R42, RZ, RZ, -R42 ;  /* 0x000000ffff2ab224 */ /* 0x000fe200078e0a2a */
[C---:B------:R-:W-:Y:S01]  /*2350*/  ISETP.GT.U32.AND P3, PT, R0.reuse, R44, PT ;  /* 0x0000002c0000720c */ /* 0x040fe20003f64070 */
[----:B------:R-:W-:Y:S02]  /*2360*/  IMAD.MOV R13, RZ, RZ, -R13 ;  /* 0x000000ffff0d7224 */ /* 0x000fe400078e0a0d */
[----:B------:R-:W-:-:S02]  /*2370*/  IMAD R47, R0, R48, R47 ;  /* 0x00000030002f7224 */ /* 0x000fc400078e022f */
[----:B------:R-:W-:Y:S02]  /*2380*/  IMAD R48, R0, R13, R49 ;  /* 0x0000000d00307224 */ /* 0x000fe400078e0231 */
[--C-:B------:R-:W-:Y:S02]  /*2390*/  @!P5 IMAD.IADD R46, R46, 0x1, -R0.reuse ;  /* 0x000000012e2ed824 */ /* 0x100fe400078e0a00 */
[----:B------:R-:W-:Y:S01]  /*23a0*/  @!P1 IMAD.IADD R45, R45, 0x1, -R0 ;  /* 0x000000012d2d9824 */ /* 0x000fe200078e0a00 */
[----:B------:R-:W-:Y:S01]  /*23b0*/  ISETP.GT.U32.AND P5, PT, R0, R48, PT ;  /* 0x000000300000720c */ /* 0x000fe20003fa4070 */
[----:B------:R-:W-:Y:S02]  /*23c0*/  IMAD.HI.U32 R13, R6, R51, RZ ;  /* 0x00000033060d7227 */ /* 0x000fe400078e00ff */
[----:B------:R-:W-:Y:S02]  /*23d0*/  @!P3 IADD3 R44, R44, -R0, RZ ;  /* 0x800000002c2cb210 */ /* 0x000fe40007ffe0ff */
[C---:B------:R-:W-:Y:S01]  /*23e0*/  ISETP.GT.U32.AND P3, PT, R0.reuse, R47, PT ;  /* 0x0000002f0000720c */ /* 0x040fe20003f64070 */
[----:B------:R-:W-:Y:S01]  /*23f0*/  @!P0 IMAD.MOV R43, RZ, RZ, -R43 ;  /* 0x000000ffff2b8224 */ /* 0x000fe200078e0a2b */
[----:B------:R-:W-:Y:S01]  /*2400*/  ISETP.GT.U32.AND P1, PT, R0, R45, PT ;  /* 0x0000002d0000720c */ /* 0x000fe20003f24070 */
[----:B------:R-:W-:Y:S01]  /*2410*/  @!P6 IMAD.MOV R44, RZ, RZ, -R44 ;  /* 0x000000ffff2ce224 */ /* 0x000fe200078e0a2c */
[----:B------:R-:W-:Y:S01]  /*2420*/  ISETP.GE.AND P0, PT, R52, RZ, PT ;  /* 0x000000ff3400720c */ /* 0x000fe20003f06270 */
[----:B------:R-:W-:Y:S01]  /*2430*/  IMAD.MOV R13, RZ, RZ, -R13 ;  /* 0x000000ffff0d7224 */ /* 0x000fe200078e0a0d */
[----:B------:R-:W-:Y:S01]  /*2440*/  LOP3.LUT R52, R7, 0xa0, RZ, 0xfc, !PT ;  /* 0x000000a007347812 */ /* 0x000fe200078efcff */
[----:B------:R-:W-:-:S02]  /*2450*/  @!P2 IMAD.MOV R46, RZ, RZ, -R46 ;  /* 0x000000ffff2ea224 */ /* 0x000fc400078e0a2e */
[--C-:B------:R-:W-:Y:S01]  /*2460*/  @!P5 IMAD.IADD R48, R48, 0x1, -R0.reuse ;  /* 0x000000013030d824 */ /* 0x100fe200078e0a00 */
[----:B------:R-:W-:Y:S01]  /*2470*/  ISETP.GE.AND P2, PT, R52, RZ, PT ;  /* 0x000000ff3400720c */ /* 0x000fe20003f46270 */
[----:B------:R-:W-:Y:S02]  /*2480*/  IMAD R13, R0, R13, R51 ;  /* 0x0000000d000d7224 */ /* 0x000fe400078e0233 */
[--C-:B------:R-:W-:Y:S01]  /*2490*/  @!P3 IMAD.IADD R47, R47, 0x1, -R0.reuse ;  /* 0x000000012f2fb824 */ /* 0x100fe200078e0a00 */
[----:B------:R-:W-:Y:S01]  /*24a0*/  ISETP.GE.AND P3, PT, R50, RZ, PT ;  /* 0x000000ff3200720c */ /* 0x000fe20003f66270 */
[----:B------:R-:W-:Y:S01]  /*24b0*/  @!P1 IMAD.IADD R45, R45, 0x1, -R0 ;  /* 0x000000012d2d9824 */ /* 0x000fe200078e0a00 */
[----:B------:R-:W-:Y:S01]  /*24c0*/  ISETP.GT.U32.AND P6, PT, R0, R48, PT ;  /* 0x000000300000720c */ /* 0x000fe20003fc4070 */
[----:B------:R-:W-:Y:S01]  /*24d0*/  IMAD.HI.U32 R50, R6, R55, RZ ;  /* 0x0000003706327227 */ /* 0x000fe200078e00ff */
[----:B------:R-:W-:Y:S02]  /*24e0*/  ISETP.GE.AND P1, PT, R53, RZ, PT ;  /* 0x000000ff3500720c */ /* 0x000fe40003f26270 */
[----:B------:R-:W-:Y:S01]  /*24f0*/  IABS R53, R52 ;  /* 0x0000003400357213 */ /* 0x000fe20000000000 */
[----:B------:R-:W-:Y:S01]  /*2500*/  IMAD.MOV R51, RZ, RZ, -R50 ;  /* 0x000000ffff337224 */ /* 0x000fe200078e0a32 */
[----:B------:R-:W-:Y:S01]  /*2510*/  ISETP.GT.U32.AND P5, PT, R0, R47, PT ;  /* 0x0000002f0000720c */ /* 0x000fe20003fa4070 */
[----:B------:R-:W-:-:S04]  /*2520*/  IMAD.HI.U32 R50, R6, R57, RZ ;  /* 0x0000003906327227 */ /* 0x000fc800078e00ff */
[----:B------:R-:W-:-:S04]  /*2530*/  IMAD.HI.U32 R49, R6, R53, RZ ;  /* 0x0000003506317227 */ /* 0x000fc800078e00ff */
[----:B------:R-:W-:Y:S01]  /*2540*/  IMAD R51, R0, R51, R55 ;  /* 0x0000003300337224 */ /* 0x000fe200078e0237 */
[----:B------:R-:W-:Y:S01]  /*2550*/  IADD3 R49, -R49, RZ, RZ ;  /* 0x000000ff31317210 */ /* 0x000fe20007ffe1ff */
[--C-:B------:R-:W-:Y:S01]  /*2560*/  @!P6 IMAD.IADD R48, R48, 0x1, -R0.reuse ;  /* 0x000000013030e824 */ /* 0x100fe200078e0a00 */
[----:B------:R-:W-:Y:S01]  /*2570*/  IABS R55, R58 ;  /* 0x0000003a00377213 */ /* 0x000fe20000000000 */
[----:B------:R-:W-:Y:S01]  /*2580*/  @!P5 IMAD.IADD R47, R47, 0x1, -R0 ;  /* 0x000000012f2fd824 */ /* 0x000fe200078e0a00 */
[C---:B------:R-:W-:Y:S01]  /*2590*/  ISETP.GT.U32.AND P6, PT, R0.reuse, R51, PT ;  /* 0x000000330000720c */ /* 0x040fe20003fc4070 */
[C---:B------:R-:W-:Y:S02]  /*25a0*/  IMAD R49, R0.reuse, R49, R53 ;  /* 0x0000003100317224 */ /* 0x040fe400078e0235 */
[----:B------:R-:W-:Y:S02]  /*25b0*/  IMAD.MOV R50, RZ, RZ, -R50 ;  /* 0x000000ffff327224 */ /* 0x000fe400078e0a32 */
[----:B------:R-:W-:Y:S01]  /*25c0*/  @!P4 IMAD.MOV R45, RZ, RZ, -R45 ;  /* 0x000000ffff2dc224 */ /* 0x000fe200078e0a2d */
[C---:B------:R-:W-:Y:S01]  /*25d0*/  ISETP.GT.U32.AND P5, PT, R0.reuse, R49, PT ;  /* 0x000000310000720c */ /* 0x040fe20003fa4070 */
[C---:B------:R-:W-:Y:S01]  /*25e0*/  IMAD R53, R0.reuse, R50, R57 ;  /* 0x0000003200357224 */ /* 0x040fe200078e0239 */
[----:B------:R-:W-:Y:S01]  /*25f0*/  ISETP.GT.U32.AND P4, PT, R0, R13, PT ;  /* 0x0000000d0000720c */ /* 0x000fe20003f84070 */
[----:B------:R-:W-:-:S04]  /*2600*/  IMAD.HI.U32 R50, R6, R55, RZ ;  /* 0x0000003706327227 */ /* 0x000fc800078e00ff */
[----:B------:R-:W-:Y:S02]  /*2610*/  @!P6 IMAD.IADD R51, R51, 0x1, -R0 ;  /* 0x000000013333e824 */ /* 0x000fe400078e0a00 */
[----:B------:R-:W-:Y:S02]  /*2620*/  IMAD.MOV R50, RZ, RZ, -R50 ;  /* 0x000000ffff327224 */ /* 0x000fe400078e0a32 */
[----:B------:R-:W-:Y:S01]  /*2630*/  @!P0 IMAD.MOV R47, RZ, RZ, -R47 ;  /* 0x000000ffff2f8224 */ /* 0x000fe200078e0a2f */
[C---:B------:R-:W-:Y:S01]  /*2640*/  ISETP.GT.U32.AND P6, PT, R0.reuse, R51, PT ;  /* 0x000000330000720c */ /* 0x040fe20003fc4070 */
[----:B------:R-:W-:Y:S02]  /*2650*/  @!P5 IMAD.IADD R49, R49, 0x1, -R0 ;  /* 0x000000013131d824 */ /* 0x000fe400078e0a00 */
[C---:B------:R-:W-:Y:S01]  /*2660*/  IMAD R55, R0.reuse, R50, R55 ;  /* 0x0000003200377224 */ /* 0x040fe200078e0237 */
[----:B------:R-:W-:Y:S01]  /*2670*/  @!P4 IADD3 R13, R13, -R0, RZ ;  /* 0x800000000d0dc210 */ /* 0x000fe20007ffe0ff */
[----:B------:R-:W-:Y:S01]  /*2680*/  @!P1 IMAD.MOV R48, RZ, RZ, -R48 ;  /* 0x000000ffff309224 */ /* 0x000fe200078e0a30 */
[----:B------:R-:W-:Y:S01]  /*2690*/  ISETP.GT.U32.AND P0, PT, R0, R49, PT ;  /* 0x000000310000720c */ /* 0x000fe20003f04070 */
[----:B------:R-:W-:Y:S01]  /*26a0*/  IMAD.HI.U32 R52, R6, R59, RZ ;  /* 0x0000003b06347227 */ /* 0x000fe200078e00ff */
[----:B------:R-:W-:-:S02]  /*26b0*/  ISETP.GT.U32.AND P1, PT, R0, R53, PT ;  /* 0x000000350000720c */ /* 0x000fc40003f24070 */
[----:B------:R-:W-:Y:S01]  /*26c0*/  ISETP.GT.U32.AND P5, PT, R0, R13, PT ;  /* 0x0000000d0000720c */ /* 0x000fe20003fa4070 */
[----:B------:R-:W-:Y:S01]  /*26d0*/  IMAD.MOV R52, RZ, RZ, -R52 ;  /* 0x000000ffff347224 */ /* 0x000fe200078e0a34 */
[----:B------:R-:W-:Y:S01]  /*26e0*/  ISETP.GE.AND P4, PT, R54, RZ, PT ;  /* 0x000000ff3600720c */ /* 0x000fe20003f86270 */
[----:B------:R-:W-:Y:S01]  /*26f0*/  @!P6 IMAD.IADD R51, R51, 0x1, -R0 ;  /* 0x000000013333e824 */ /* 0x000fe200078e0a00 */
[C---:B------:R-:W-:Y:S01]  /*2700*/  ISETP.GT.U32.AND P6, PT, R0.reuse, R55, PT ;  /* 0x000000370000720c */ /* 0x040fe20003fc4070 */
[----:B------:R-:W-:Y:S01]  /*2710*/  IMAD R59, R0, R52, R59 ;  /* 0x00000034003b7224 */ /* 0x000fe200078e023b */
[----:B------:R-:W-:-:S03]  /*2720*/  LOP3.LUT R54, R7, 0xb0, RZ, 0xfc, !PT ;  /* 0x000000b007367812 */ /* 0x000fc600078efcff */
[----:B------:R-:W-:Y:S02]  /*2730*/  @!P0 IADD3 R49, R49, -R0, RZ ;  /* 0x8000000031318210 */ /* 0x000fe40007ffe0ff */
[----:B------:R-:W-:Y:S01]  /*2740*/  ISETP.GE.AND P0, PT, R58, RZ, PT ;  /* 0x000000ff3a00720c */ /* 0x000fe20003f06270 */
[--C-:B------:R-:W-:Y:S01]  /*2750*/  @!P1 IMAD.IADD R53, R53, 0x1, -R0.reuse ;  /* 0x0000000135359824 */ /* 0x100fe200078e0a00 */
[----:B------:R-:W-:Y:S01]  /*2760*/  LOP3.LUT R58, R7, 0xb8, RZ, 0xfc, !PT ;  /* 0x000000b8073a7812 */ /* 0x000fe200078efcff */
[--C-:B------:R-:W-:Y:S01]  /*2770*/  @!P5 IMAD.IADD R13, R13, 0x1, -R0.reuse ;  /* 0x000000010d0dd824 */ /* 0x100fe200078e0a00 */
[----:B------:R-:W-:Y:S02]  /*2780*/  IABS R57, R54 ;  /* 0x0000003600397213 */ /* 0x000fe40000000000 */
[----:B------:R-:W-:Y:S01]  /*2790*/  ISETP.GE.AND P1, PT, R54, RZ, PT ;  /* 0x000000ff3600720c */ /* 0x000fe20003f26270 */
[----:B------:R-:W-:Y:S01]  /*27a0*/  @!P6 IMAD.IADD R55, R55, 0x1, -R0 ;  /* 0x000000013737e824 */ /* 0x000fe200078e0a00 */
[----:B------:R-:W-:Y:S01]  /*27b0*/  MOV R54, R49 ;  /* 0x0000003100367202 */ /* 0x000fe20000000f00 */
[----:B------:R-:W-:Y:S01]  /*27c0*/  IMAD.MOV.U32 R52, RZ, RZ, R13 ;  /* 0x000000ffff347224 */ /* 0x000fe200078e000d */
[----:B------:R-:W-:Y:S01]  /*27d0*/  IABS R61, R58 ;  /* 0x0000003a003d7213 */ /* 0x000fe20000000000 */
[----:B------:R-:W-:Y:S01]  /*27e0*/  IMAD.HI.U32 R50, R6, R57, RZ ;  /* 0x0000003906327227 */ /* 0x000fe200078e00ff */
[----:B------:R-:W-:-:S02]  /*27f0*/  ISETP.GE.AND P5, PT, R56, RZ, PT ;  /* 0x000000ff3800720c */ /* 0x000fc40003fa6270 */
[----:B------:R-:W-:Y:S01]  /*2800*/  IABS R49, R62 ;  /* 0x0000003e00317213 */ /* 0x000fe20000000000 */
[----:B------:R-:W-:Y:S01]  /*2810*/  @!P2 IMAD.MOV R54, RZ, RZ, -R54 ;  /* 0x000000ffff36a224 */ /* 0x000fe200078e0a36 */
[----:B------:R-:W-:Y:S01]  /*2820*/  ISETP.GT.U32.AND P2, PT, R0, R55, PT ;  /* 0x000000370000720c */ /* 0x000fe20003f44070 */
[----:B------:R-:W-:-:S04]  /*2830*/  IMAD.HI.U32 R13, R6, R61, RZ ;  /* 0x0000003d060d7227 */ /* 0x000fc800078e00ff */
[----:B------:R-:W-:Y:S02]  /*2840*/  IMAD.MOV R13, RZ, RZ, -R13 ;  /* 0x000000ffff0d7224 */ /* 0x000fe400078e0a0d */
[----:B------:R-:W-:Y:S02]  /*2850*/  IMAD.MOV R50, RZ, RZ, -R50 ;  /* 0x000000ffff327224 */ /* 0x000fe400078e0a32 */
[C---:B------:R-:W-:Y:S02]  /*2860*/  IMAD R13, R0.reuse, R13, R61 ;  /* 0x0000000d000d7224 */ /* 0x040fe400078e023d */
[C---:B------:R-:W-:Y:S01]  /*2870*/  IMAD R57, R0.reuse, R50, R57 ;  /* 0x0000003200397224 */ /* 0x040fe200078e0239 */
[----:B------:R-:W-:Y:S01]  /*2880*/  IABS R50, R63 ;  /* 0x0000003f00327213 */ /* 0x000fe20000000000 */
[----:B------:R-:W-:Y:S01]  /*2890*/  @!P2 IMAD.IADD R55, R55, 0x1, -R0 ;  /* 0x000000013737a824 */ /* 0x000fe200078e0a00 */
[C---:B------:R-:W-:Y:S01]  /*28a0*/  ISETP.GT.U32.AND P2, PT, R0.reuse, R13, PT ;  /* 0x0000000d0000720c */ /* 0x040fe20003f44070 */
[----:B------:R-:W-:Y:S01]  /*28b0*/  @!P3 IMAD.MOV R52, RZ, RZ, -R52 ;  /* 0x000000ffff34b224 */ /* 0x000fe200078e0a34 */
[C---:B------:R-:W-:Y:S01]  /*28c0*/  ISETP.GT.U32.AND P3, PT, R0.reuse, R53, PT ;  /* 0x000000350000720c */ /* 0x040fe20003f64070 */
[----:B------:R-:W-:Y:S01]  /*28d0*/  IMAD.MOV.U32 R56, RZ, RZ, R51 ;  /* 0x000000ffff387224 */ /* 0x000fe200078e0033 */
[----:B------:R-:W-:Y:S01]  /*28e0*/  ISETP.GT.U32.AND P6, PT, R0, R57, PT ;  /* 0x000000390000720c */ /* 0x000fe20003fc4070 */
[----:B------:R-:W-:-:S02]  /*28f0*/  IMAD.MOV.U32 R61, RZ, RZ, R50 ;  /* 0x000000ffff3d7224 */ /* 0x000fc400078e0032 */
[----:B------:R-:W-:Y:S01]  /*2900*/  @!P4 IMAD.MOV R56, RZ, RZ, -R56 ;  /* 0x000000ffff38c224 */ /* 0x000fe200078e0a38 */
[----:B------:R-:W-:Y:S01]  /*2910*/  ISETP.GT.U32.AND P4, PT, R0, R59, PT ;  /* 0x0000003b0000720c */ /* 0x000fe20003f84070 */
[----:B------:R-:W-:Y:S02]  /*2920*/  IMAD.MOV.U32 R51, RZ, RZ, R49 ;  /* 0x000000ffff337224 */ /* 0x000fe400078e0031 */
[----:B------:R-:W-:-:S04]  /*2930*/  IMAD.HI.U32 R50, R6, R61, RZ ;  /* 0x0000003d06327227 */ /* 0x000fc800078e00ff */
[--C-:B------:R-:W-:Y:S01]  /*2940*/  @!P2 IMAD.IADD R13, R13, 0x1, -R0.reuse ;  /* 0x000000010d0da824 */ /* 0x100fe200078e0a00 */
[----:B------:R-:W-:Y:S01]  /*2950*/  @!P3 IADD3 R53, R53, -R0, RZ ;  /* 0x800000003535b210 */ /* 0x000fe20007ffe0ff */
[--C-:B------:R-:W-:Y:S01]  /*2960*/  @!P6 IMAD.IADD R57, R57, 0x1, -R0.reuse ;  /* 0x000000013939e824 */ /* 0x100fe200078e0a00 */
[----:B------:R-:W-:Y:S01]  /*2970*/  ISETP.GE.AND P3, PT, R60, RZ, PT ;  /* 0x000000ff3c00720c */ /* 0x000fe20003f66270 */
[----:B------:R-:W-:Y:S01]  /*2980*/  IMAD.HI.U32 R49, R6, R51, RZ ;  /* 0x0000003306317227 */ /* 0x000fe200078e00ff */
[C---:B------:R-:W-:Y:S02]  /*2990*/  ISETP.GT.U32.AND P2, PT, R0.reuse, R13, PT ;  /* 0x0000000d0000720c */ /* 0x040fe40003f44070 */
[----:B------:R-:W-:Y:S01]  /*29a0*/  IABS R60, R64 ;  /* 0x00000040003c7213 */ /* 0x000fe20000000000 */
[----:B------:R-:W-:Y:S01]  /*29b0*/  @!P4 IMAD.IADD R59, R59, 0x1, -R0 ;  /* 0x000000013b3bc824 */ /* 0x000fe200078e0a00 */
[----:B------:R-:W-:Y:S01]  /*29c0*/  ISETP.GT.U32.AND P6, PT, R0, R57, PT ;  /* 0x000000390000720c */ /* 0x000fe20003fc4070 */
[----:B------:R-:W-:Y:S01]  /*29d0*/  IMAD.MOV R49, RZ, RZ, -R49 ;  /* 0x000000ffff317224 */ /* 0x000fe200078e0a31 */
[----:B------:R-:W-:Y:S01]  /*29e0*/  ISETP.GE.AND P4, PT, R58, RZ, PT ;  /* 0x000000ff3a00720c */ /* 0x000fe20003f86270 */
[----:B------:R-:W-:Y:S01]  /*29f0*/  IMAD.MOV.U32 R58, RZ, RZ, R53 ;  /* 0x000000ffff3a7224 */ /* 0x000fe200078e0035 */
[----:B------:R-:W-:Y:S01]  /*2a00*/  IADD3 R50, -R50, RZ, RZ ;  /* 0x000000ff32327210 */ /* 0x000fe20007ffe1ff */
[----:B------:R-:W-:-:S02]  /*2a10*/  IMAD.MOV.U32 R53, RZ, RZ, R60 ;  /* 0x000000ffff357224 */ /* 0x000fc400078e003c */
[C---:B------:R-:W-:Y:S02]  /*2a20*/  IMAD R49, R0.reuse, R49, R51 ;  /* 0x0000003100317224 */ /* 0x040fe400078e0233 */
[----:B------:R-:W-:Y:S01]  /*2a30*/  IMAD R51, R0, R50, R61 ;  /* 0x0000003200337224 */ /* 0x000fe200078e023d */
[----:B------:R-:W-:Y:S01]  /*2a40*/  LOP3.LUT R61, R7, 0xcc, RZ, 0xfc, !PT ;  /* 0x000000cc073d7812 */ /* 0x000fe200078efcff */
[----:B------:R-:W-:-:S03]  /*2a50*/  IMAD.HI.U32 R50, R6, R53, RZ ;  /* 0x0000003506327227 */ /* 0x000fc600078e00ff */
[----:B------:R-:W-:Y:S01]  /*2a60*/  IABS R65, R61 ;  /* 0x0000003d00417213 */ /* 0x000fe20000000000 */
[----:B------:R-:W-:Y:S01]  /*2a70*/  @!P2 IMAD.IADD R13, R13, 0x1, -R0 ;  /* 0x000000010d0da824 */ /* 0x000fe200078e0a00 */
[----:B------:R-:W-:Y:S01]  /*2a80*/  ISETP.GE.AND P2, PT, R64, RZ, PT ;  /* 0x000000ff4000720c */ /* 0x000fe20003f46270 */
[----:B------:R-:W-:Y:S02]  /*2a90*/  IMAD.MOV R50, RZ, RZ, -R50 ;  /* 0x000000ffff327224 */ /* 0x000fe400078e0a32 */
[----:B------:R-:W-:Y:S01]  /*2aa0*/  @!P6 IMAD.IADD R57, R57, 0x1, -R0 ;  /* 0x000000013939e824 */ /* 0x000fe200078e0a00 */
[C---:B------:R-:W-:Y:S01]  /*2ab0*/  ISETP.GT.U32.AND P6, PT, R0.reuse, R49, PT ;  /* 0x000000310000720c */ /* 0x040fe20003fc4070 */
[----:B------:R-:W-:Y:S02]  /*2ac0*/  IMAD.MOV.U32 R60, RZ, RZ, R13 ;  /* 0x000000ffff3c7224 */ /* 0x000fe400078e000d */
[C---:B------:R-:W-:Y:S01]  /*2ad0*/  IMAD R53, R0.reuse, R50, R53 ;  /* 0x0000003200357224 */ /* 0x040fe200078e0235 */
[----:B------:R-:W-:Y:S01]  /*2ae0*/  @!P1 IADD3 R57, -R57, RZ, RZ ;  /* 0x000000ff39399210 */ /* 0x000fe20007ffe1ff */
[----:B------:R-:W-:Y:S01]  /*2af0*/  @!P5 IMAD.MOV R58, RZ, RZ, -R58 ;  /* 0x000000ffff3ad224 */ /* 0x000fe200078e0a3a */
[----:B------:R-:W-:Y:S01]  /*2b00*/  ISETP.GT.U32.AND P5, PT, R0, R59, PT ;  /* 0x0000003b0000720c */ /* 0x000fe20003fa4070 */
[----:B------:R-:W-:Y:S01]  /*2b10*/  @!P0 IMAD.MOV R55, RZ, RZ, -R55 ;  /* 0x000000ffff378224 */ /* 0x000fe200078e0a37 */
[----:B------:R-:W-:-:S02]  /*2b20*/  @!P4 IADD3 R60, -R60, RZ, RZ ;  /* 0x000000ff3c3cc210 */ /* 0x000fc40007ffe1ff */
[C---:B------:R-:W-:Y:S02]  /*2b30*/  ISETP.GT.U32.AND P1, PT, R0.reuse, R51, PT ;  /* 0x000000330000720c */ /* 0x040fe40003f24070 */
[----:B------:R-:W-:Y:S01]  /*2b40*/  ISETP.GT.U32.AND P4, PT, R0, R53, PT ;  /* 0x000000350000720c */ /* 0x000fe20003f84070 */
[--C-:B------:R-:W-:Y:S01]  /*2b50*/  @!P6 IMAD.IADD R49, R49, 0x1, -R0.reuse ;  /* 0x000000013131e824 */ /* 0x100fe200078e0a00 */
[----:B------:R-:W-:Y:S02]  /*2b60*/  LOP3.LUT R50, R7, 0xc8, RZ, 0xfc, !PT ;  /* 0x000000c807327812 */ /* 0x000fe400078efcff */
[----:B------:R-:W-:Y:S02]  /*2b70*/  ISETP.GE.AND P0, PT, R62, RZ, PT ;  /* 0x000000ff3e00720c */ /* 0x000fe40003f06270 */
[----:B------:R-:W-:Y:S01]  /*2b80*/  ISETP.GT.U32.AND P6, PT, R0, R49, PT ;  /* 0x000000310000720c */ /* 0x000fe20003fc4070 */
[----:B------:R-:W-:Y:S01]  /*2b90*/  @!P5 IMAD.IADD R59, R59, 0x1, -R0 ;  /* 0x000000013b3bd824 */ /* 0x000fe200078e0a00 */
[----:B------:R-:W-:-:S02]  /*2ba0*/  ISETP.GE.AND P5, PT, R63, RZ, PT ;  /* 0x000000ff3f00720c */ /* 0x000fc40003fa6270 */
[----:B------:R-:W-:Y:S01]  /*2bb0*/  IABS R63, R50 ;  /* 0x00000032003f7213 */ /* 0x000fe20000000000 */
[--C-:B------:R-:W-:Y:S01]  /*2bc0*/  @!P1 IMAD.IADD R51, R51, 0x1, -R0.reuse ;  /* 0x0000000133339824 */ /* 0x100fe200078e0a00 */
[----:B------:R-:W-:Y:S01]  /*2bd0*/  LOP3.LUT R62, R7, 0xd0, RZ, 0xfc, !PT ;  /* 0x000000d0073e7812 */ /* 0x000fe200078efcff */
[----:B------:R-:W-:Y:S01]  /*2be0*/  @!P4 IMAD.IADD R53, R53, 0x1, -R0 ;  /* 0x000000013535c824 */ /* 0x000fe200078e0a00 */
[----:B------:R-:W-:Y:S01]  /*2bf0*/  ISETP.GE.AND P1, PT, R50, RZ, PT ;  /* 0x000000ff3200720c */ /* 0x000fe20003f26270 */
[----:B------:R-:W-:Y:S01]  /*2c00*/  @!P3 IMAD.MOV R59, RZ, RZ, -R59 ;  /* 0x000000ffff3bb224 */ /* 0x000fe200078e0a3b */
[----:B------:R-:W-:Y:S01]  /*2c10*/  ISETP.GT.U32.AND P3, PT, R0, R51, PT ;  /* 0x000000330000720c */ /* 0x000fe20003f64070 */
[----:B------:R-:W-:Y:S01]  /*2c20*/  IMAD.HI.U32 R13, R6, R63, RZ ;  /* 0x0000003f060d7227 */ /* 0x000fe200078e00ff */
[----:B------:R-:W-:Y:S02]  /*2c30*/  ISETP.GT.U32.AND P4, PT, R0, R53, PT ;  /* 0x000000350000720c */ /* 0x000fe40003f84070 */
[----:B------:R-:W-:Y:S01]  /*2c40*/  IABS R67, R62 ;  /* 0x0000003e00437213 */ /* 0x000fe20000000000 */
[----:B------:R-:W-:-:S02]  /*2c50*/  IMAD.MOV R13, RZ, RZ, -R13 ;  /* 0x000000ffff0d7224 */ /* 0x000fc400078e0a0d */
[----:B------:R-:W-:-:S04]  /*2c60*/  IMAD.HI.U32 R50, R6, R65, RZ ;  /* 0x0000004106327227 */ /* 0x000fc800078e00ff */
[----:B------:R-:W-:Y:S02]  /*2c70*/  IMAD R13, R0, R13, R63 ;  /* 0x0000000d000d7224 */ /* 0x000fe400078e023f */
[--C-:B------:R-:W-:Y:S01]  /*2c80*/  @!P3 IMAD.IADD R51, R51, 0x1, -R0.reuse ;  /* 0x000000013333b824 */ /* 0x100fe200078e0a00 */
[----:B------:R-:W-:Y:S01]  /*2c90*/  ISETP.GE.AND P3, PT, R62, RZ, PT ;  /* 0x000000ff3e00720c */ /* 0x000fe20003f66270 */
[----:B------:R-:W-:Y:S01]  /*2ca0*/  @!P4 IMAD.IADD R53, R53, 0x1, -R0 ;  /* 0x000000013535c824 */ /* 0x000fe200078e0a00 */
[----:B------:R-:W-:Y:S01]  /*2cb0*/  ISETP.GT.U32.AND P4, PT, R0, R13, PT ;  /* 0x0000000d0000720c */ /* 0x000fe20003f84070 */
[----:B------:R-:W-:-:S04]  /*2cc0*/  IMAD.HI.U32 R62, R6, R69, RZ ;  /* 0x00000045063e7227 */ /* 0x000fc800078e00ff */
[----:B------:R-:W-:Y:S01]  /*2cd0*/  @!P6 IMAD.IADD R49, R49, 0x1, -R0 ;  /* 0x000000013131e824 */ /* 0x000fe200078e0a00 */
[----:B------:R-:W-:Y:S01]  /*2ce0*/  ISETP.GE.AND P6, PT, R61, RZ, PT ;  /* 0x000000ff3d00720c */ /* 0x000fe20003fc6270 */
[----:B------:R-:W-:Y:S01]  /*2cf0*/  IMAD.HI.U32 R61, R6, R67, RZ ;  /* 0x00000043063d7227 */ /* 0x000fe200078e00ff */
[----:B------:R-:W-:-:S03]  /*2d00*/  IADD3 R62, -R62, RZ, RZ ;  /* 0x000000ff3e3e7210 */ /* 0x000fc60007ffe1ff */
[----:B------:R-:W-:Y:S02]  /*2d10*/  IMAD.MOV R50, RZ, RZ, -R50 ;  /* 0x000000ffff327224 */ /* 0x000fe400078e0a32 */
[----:B------:R-:W-:Y:S02]  /*2d20*/  IMAD.MOV R64, RZ, RZ, -R61 ;  /* 0x000000ffff407224 */ /* 0x000fe400078e0a3d */
[C---:B------:R-:W-:Y:S02]  /*2d30*/  IMAD R61, R0.reuse, R50, R65 ;  /* 0x00000032003d7224 */ /* 0x040fe400078e0241 */
[C---:B------:R-:W-:Y:S01]  /*2d40*/  IMAD R65, R0.reuse, R62, R69 ;  /* 0x0000003e00417224 */ /* 0x040fe200078e0245 */
[----:B------:R-:W-:Y:S01]  /*2d50*/  IABS R69, R74 ;  /* 0x0000004a00457213 */ /* 0x000fe20000000000 */
[----:B------:R-:W-:Y:S01]  /*2d60*/  @!P4 IMAD.IADD R13, R13, 0x1, -R0 ;  /* 0x000000010d0dc824 */ /* 0x000fe200078e0a00 */
[C---:B------:R-:W-:Y:S01]  /*2d70*/  ISETP.GT.U32.AND P4, PT, R0.reuse, R61, PT ;  /* 0x0000003d0000720c */ /* 0x040fe20003f84070 */
[----:B------:R-:W-:-:S02]  /*2d80*/  IMAD R63, R0, R64, R67 ;  /* 0x00000040003f7224 */ /* 0x000fc400078e0243 */
[----:B------:R-:W-:-:S04]  /*2d90*/  IMAD.HI.U32 R50, R6, R69, RZ ;  /* 0x0000004506327227 */ /* 0x000fc800078e00ff */
[----:B------:R-:W-:-:S04]  /*2da0*/  IMAD.HI.U32 R62, R6, R71, RZ ;  /* 0x00000047063e7227 */ /* 0x000fc800078e00ff */
[----:B------:R-:W-:-:S04]  /*2db0*/  IMAD.HI.U32 R67, R6, R77, RZ ;  /* 0x0000004d06437227 */ /* 0x000fc800078e00ff */
[----:B------:R-:W-:Y:S01]  /*2dc0*/  IMAD.MOV R50, RZ, RZ, -R50 ;  /* 0x000000ffff327224 */ /* 0x000fe200078e0a32 */
[----:B------:R-:W-:Y:S01]  /*2dd0*/  IADD3 R68, -R67, RZ, RZ ;  /* 0x000000ff43447210 */ /* 0x000fe20007ffe1ff */
[----:B------:R-:W-:Y:S02]  /*2de0*/  IMAD.MOV R62, RZ, RZ, -R62 ;  /* 0x000000ffff3e7224 */ /* 0x000fe400078e0a3e */
[----:B------:R-:W-:Y:S02]  /*2df0*/  IMAD R67, R0, R50, R69 ;  /* 0x0000003200437224 */ /* 0x000fe400078e0245 */
[----:B------:R-:W-:-:S04]  /*2e00*/  IMAD.HI.U32 R64, R6, R73, RZ ;  /* 0x0000004906407227 */ /* 0x000fc800078e00ff */
[C---:B------:R-:W-:Y:S02]  /*2e10*/  IMAD R69, R0.reuse, R62, R71 ;  /* 0x0000003e00457224 */ /* 0x040fe400078e0247 */
[----:B------:R-:W-:Y:S01]  /*2e20*/  @!P4 IMAD.IADD R61, R61, 0x1, -R0 ;  /* 0x000000013d3dc824 */ /* 0x000fe200078e0a00 */
[C---:B------:R-:W-:Y:S01]  /*2e30*/  ISETP.GT.U32.AND P4, PT, R0.reuse, R63, PT ;  /* 0x0000003f0000720c */ /* 0x040fe20003f84070 */
[----:B------:R-:W-:Y:S02]  /*2e40*/  IMAD.MOV.U32 R62, RZ, RZ, R49 ;  /* 0x000000ffff3e7224 */ /* 0x000fe400078e0031 */
[----:B------:R-:W-:Y:S02]  /*2e50*/  IMAD.MOV R64, RZ, RZ, -R64 ;  /* 0x000000ffff407224 */ /* 0x000fe400078e0a40 */
[----:B------:R-:W-:Y:S01]  /*2e60*/  @!P0 IMAD.MOV R62, RZ, RZ, -R62 ;  /* 0x000000ffff3e8224 */ /* 0x000fe200078e0a3e */
[C---:B------:R-:W-:Y:S01]  /*2e70*/  ISETP.GT.U32.AND P0, PT, R0.reuse, R13, PT ;  /* 0x0000000d0000720c */ /* 0x040fe20003f04070 */
[----:B------:R-:W-:-:S02]  /*2e80*/  IMAD R71, R0, R64, R73 ;  /* 0x0000004000477224 */ /* 0x000fc400078e0249 */
[C---:B------:R-:W-:Y:S01]  /*2e90*/  IMAD R73, R0.reuse, R66, R75 ;  /* 0x0000004200497224 */ /* 0x040fe200078e024b */
[----:B------:R-:W-:Y:S01]  /*2ea0*/  MOV R66, R53 ;  /* 0x0000003500427202 */ /* 0x000fe20000000f00 */
[----:B------:R-:W-:Y:S02]  /*2eb0*/  IMAD.MOV.U32 R64, RZ, RZ, R51 ;  /* 0x000000ffff407224 */ /* 0x000fe400078e0033 */
[----:B------:R-:W-:Y:S01]  /*2ec0*/  @!P4 IMAD.IADD R63, R63, 0x1, -R0 ;  /* 0x000000013f3fc824 */ /* 0x000fe200078e0a00 */
[C---:B------:R-:W-:Y:S01]  /*2ed0*/  ISETP.GT.U32.AND P4, PT, R0.reuse, R61, PT ;  /* 0x0000003d0000720c */ /* 0x040fe20003f84070 */
[----:B------:R-:W-:Y:S01]  /*2ee0*/  @!P2 IMAD.MOV R66, RZ, RZ, -R66 ;  /* 0x000000ffff42a224 */ /* 0x000fe200078e0a42 */
[C---:B------:R-:W-:Y:S01]  /*2ef0*/  ISETP.GT.U32.AND P2, PT, R0.reuse, R65, PT ;  /* 0x000000410000720c */ /* 0x040fe20003f44070 */
[----:B------:R-:W-:Y:S01]  /*2f00*/  @!P5 IMAD.MOV R64, RZ, RZ, -R64 ;  /* 0x000000ffff40d224 */ /* 0x000fe200078e0a40 */
[C---:B------:R-:W-:Y:S01]  /*2f10*/  ISETP.GT.U32.AND P5, PT, R0.reuse, R63, PT ;  /* 0x0000003f0000720c */ /* 0x040fe20003fa4070 */
[----:B------:R-:W-:Y:S01]  /*2f20*/  @!P0 IMAD.IADD R13, R13, 0x1, -R0 ;  /* 0x000000010d0d8824 */ /* 0x000fe200078e0a00 */
[C---:B------:R-:W-:Y:S01]  /*2f30*/  ISETP.GT.U32.AND P0, PT, R0.reuse, R67, PT ;  /* 0x000000430000720c */ /* 0x040fe20003f04070 */
[----:B------:R-:W-:Y:S01]  /*2f40*/  IMAD R75, R0, R68, R77 ;  /* 0x00000044004b7224 */ /* 0x000fe200078e024d */
[----:B------:R-:W-:Y:S01]  /*2f50*/  IABS R77, R84 ;  /* 0x00000054004d7213 */ /* 0x000fe20000000000 */
[----:B------:R-:W-:-:S04]  /*2f60*/  IMAD.HI.U32 R49, R6, R79, RZ ;  /* 0x0000004f06317227 */ /* 0x000fc800078e00ff */
[--C-:B------:R-:W-:Y:S01]  /*2f70*/  @!P4 IMAD.IADD R61, R61, 0x1, -R0.reuse ;  /* 0x000000013d3dc824 */ /* 0x100fe200078e0a00 */
[C---:B------:R-:W-:Y:S01]  /*2f80*/  ISETP.GT.U32.AND P4, PT, R0.reuse, R69, PT ;  /* 0x000000450000720c */ /* 0x040fe20003f84070 */
[--C-:B------:R-:W-:Y:S01]  /*2f90*/  @!P2 IMAD.IADD R65, R65, 0x1, -R0.reuse ;  /* 0x000000014141a824 */ /* 0x100fe200078e0a00 */
[C---:B------:R-:W-:Y:S01]  /*2fa0*/  ISETP.GT.U32.AND P2, PT, R0.reuse, R73, PT ;  /* 0x000000490000720c */ /* 0x040fe20003f44070 */
[--C-:B------:R-:W-:Y:S01]  /*2fb0*/  @!P5 IMAD.IADD R63, R63, 0x1, -R0.reuse ;  /* 0x000000013f3fd824 */ /* 0x100fe200078e0a00 */
[C---:B------:R-:W-:Y:S01]  /*2fc0*/  ISETP.GT.U32.AND P5, PT, R0.reuse, R71, PT ;  /* 0x000000470000720c */ /* 0x040fe20003fa4070 */
[----:B------:R-:W-:Y:S01]  /*2fd0*/  @!P0 IMAD.IADD R67, R67, 0x1, -R0 ;  /* 0x0000000143438824 */ /* 0x000fe200078e0a00 */
[----:B------:R-:W-:Y:S01]  /*2fe0*/  ISETP.GT.U32.AND P0, PT, R0, R65, PT ;  /* 0x000000410000720c */ /* 0x000fe20003f04070 */
[----:B------:R-:W-:-:S04]  /*2ff0*/  IMAD.HI.U32 R7, R6, R77, RZ ;  /* 0x0000004d06077227 */ /* 0x000fc800078e00ff */
[----:B------:R-:W-:-:S04]  /*3000*/  IMAD.HI.U32 R50, R6, R81, RZ ;  /* 0x0000005106327227 */ /* 0x000fc800078e00ff */
[----:B------:R-:W-:Y:S02]  /*3010*/  IMAD.HI.U32 R6, R6, R83, RZ ;  /* 0x0000005306067227 */ /* 0x000fe400078e00ff */
[----:B------:R-:W-:Y:S02]  /*3020*/  @!P5 IADD3 R71, R71, -R0, RZ ;  /* 0x800000004747d210 */ /* 0x000fe40007ffe0ff */
[----:B------:R-:W-:Y:S01]  /*3030*/  @!P4 IMAD.IADD R69, R69, 0x1, -R0 ;  /* 0x000000014545c824 */ /* 0x000fe200078e0a00 */
[----:B------:R-:W-:Y:S01]  /*3040*/  IADD3 R6, -R6, RZ, RZ ;  /* 0x000000ff06067210 */ /* 0x000fe20007ffe1ff */
[----:B------:R-:W-:Y:S01]  /*3050*/  IMAD.MOV R7, RZ, RZ, -R7 ;  /* 0x000000ffff077224 */ /* 0x000fe200078e0a07 */
[C---:B------:R-:W-:Y:S01]  /*3060*/  ISETP.GT.U32.AND P4, PT, R0.reuse, R67, PT ;  /* 0x000000430000720c */ /* 0x040fe20003f84070 */
[----:B------:R-:W-:Y:S01]  /*3070*/  IMAD.MOV R49, RZ, RZ, -R49 ;  /* 0x000000ffff317224 */ /* 0x000fe200078e0a31 */
[----:B------:R-:W-:Y:S01]  /*3080*/  ISETP.GT.U32.AND P5, PT, R0, R69, PT ;  /* 0x000000450000720c */ /* 0x000fe20003fa4070 */
[----:B------:R-:W-:-:S02]  /*3090*/  IMAD.MOV R50, RZ, RZ, -R50 ;  /* 0x000000ffff327224 */ /* 0x000fc400078e0a32 */
[----:B------:R-:W-:Y:S01]  /*30a0*/  @!P0 IMAD.IADD R65, R65, 0x1, -R0 ;  /* 0x0000000141418824 */ /* 0x000fe200078e0a00 */
[C---:B------:R-:W-:Y:S01]  /*30b0*/  ISETP.GT.U32.AND P0, PT, R0.reuse, R75, PT ;  /* 0x0000004b0000720c */ /* 0x040fe20003f04070 */
[C---:B------:R-:W-:Y:S02]  /*30c0*/  IMAD R53, R0.reuse, R7, R77 ;  /* 0x0000000700357224 */ /* 0x040fe400078e024d */
[C---:B------:R-:W-:Y:S02]  /*30d0*/  IMAD R77, R0.reuse, R49, R79 ;  /* 0x00000031004d7224 */ /* 0x040fe400078e024f */
[C---:B------:R-:W-:Y:S01]  /*30e0*/  IMAD R79, R0.reuse, R50, R81 ;  /* 0x00000032004f7224 */ /* 0x040fe200078e0251 */
[----:B------:R-:W-:Y:S01]  /*30f0*/  LOP3.LUT R50, RZ, R87, RZ, 0x33, !PT ;  /* 0x00000057ff327212 */ /* 0x000fe200078e33ff */
[----:B------:R-:W-:Y:S02]  /*3100*/  IMAD R81, R0, R6, R83 ;  /* 0x0000000600517224 */ /* 0x000fe400078e0253 */
[----:B------:R-:W-:-:S02]  /*3110*/  IMAD R6, R12, 0x100, R154 ;  /* 0x000001000c067824 */ /* 0x000fc400078e029a */
[----:B------:R-:W-:Y:S02]  /*3120*/  IMAD.MOV.U32 R68, RZ, RZ, R13 ;  /* 0x000000ffff447224 */ /* 0x000fe400078e000d */
[----:B------:R-:W-:Y:S01]  /*3130*/  @!P5 IMAD.IADD R69, R69, 0x1, -R0 ;  /* 0x000000014545d824 */ /* 0x000fe200078e0a00 */
[----:B------:R-:W-:Y:S01]  /*3140*/  IABS R49, R6 ;  /* 0x0000000600317213 */ /* 0x000fe20000000000 */
[----:B------:R-:W-:Y:S01]  /*3150*/  @!P1 IMAD.MOV R68, RZ, RZ, -R68 ;  /* 0x000000ffff449224 */ /* 0x000fe200078e0a44 */
[C---:B------:R-:W-:Y:S01]  /*3160*/  ISETP.GT.U32.AND P1, PT, R0.reuse, R71, PT ;  /* 0x000000470000720c */ /* 0x040fe20003f24070 */
[--C-:B------:R-:W-:Y:S01]  /*3170*/  @!P0 IMAD.IADD R75, R75, 0x1, -R0.reuse ;  /* 0x000000014b4b8824 */ /* 0x100fe200078e0a00 */
[----:B------:R-:W-:Y:S01]  /*3180*/  ISETP.GT.U32.AND P5, PT, R0, R77, PT ;  /* 0x0000004d0000720c */ /* 0x000fe20003fa4070 */
[----:B------:R-:W-:Y:S01]  /*3190*/  VIADD R7, R6, 0x80 ;  /* 0x0000008006077836 */ /* 0x000fe20000000000 */
[C---:B------:R-:W-:Y:S01]  /*31a0*/  ISETP.GT.U32.AND P0, PT, R0.reuse, R81, PT ;  /* 0x000000510000720c */ /* 0x040fe20003f04070 */
[----:B------:R-:W-:Y:S01]  /*31b0*/  @!P4 IMAD.IADD R67, R67, 0x1, -R0 ;  /* 0x000000014343c824 */ /* 0x000fe200078e0a00 */
[----:B------:R-:W-:Y:S01]  /*31c0*/  ISETP.GT.U32.AND P4, PT, R0, R53, PT ;  /* 0x000000350000720c */ /* 0x000fe20003f84070 */
[----:B------:R-:W-:Y:S01]  /*31d0*/  IMAD.HI.U32 R12, R3, R49, RZ ;  /* 0x00000031030c7227 */ /* 0x000fe200078e00ff */
[----:B------:R-:W-:-:S03]  /*31e0*/  IABS R51, R7 ;  /* 0x0000000700337213 */ /* 0x000fc60000000000 */
[----:B------:R-:W-:Y:S02]  /*31f0*/  IMAD.MOV R12, RZ, RZ, -R12 ;  /* 0x000000ffff0c7224 */ /* 0x000fe400078e0a0c */
[--C-:B------:R-:W-:Y:S01]  /*3200*/  @!P2 IMAD.IADD R73, R73, 0x1, -R0.reuse ;  /* 0x000000014949a824 */ /* 0x100fe200078e0a00 */
[----:B------:R-:W-:Y:S01]  /*3210*/  @!P1 IADD3 R71, R71, -R0, RZ ;  /* 0x8000000047479210 */ /* 0x000fe20007ffe0ff */
[----:B------:R-:W-:Y:S01]  /*3220*/  IMAD R49, R2, R12, R49 ;  /* 0x0000000c02317224 */ /* 0x000fe200078e0231 */
[C---:B------:R-:W-:Y:S01]  /*3230*/  ISETP.GT.U32.AND P1, PT, R0.reuse, R79, PT ;  /* 0x0000004f0000720c */ /* 0x040fe20003f24070 */
[----:B------:R-:W-:Y:S01]  /*3240*/  IMAD.HI.U32 R3, R3, R51, RZ ;  /* 0x0000003303037227 */ /* 0x000fe200078e00ff */
[----:B------:R-:W-:Y:S01]  /*3250*/  ISETP.GT.U32.AND P2, PT, R0, R73, PT ;  /* 0x000000490000720c */ /* 0x000fe20003f44070 */
[----:B------:R-:W1:Y:S02]  /*3260*/  LDC.64 R12, c[0x0][0x238] ;  /* 0x00008e00ff0c7b82 */ /* 0x000e640000000a00 */
[--C-:B------:R-:W-:Y:S01]  /*3270*/  @!P5 IMAD.IADD R77, R77, 0x1, -R0.reuse ;  /* 0x000000014d4dd824 */ /* 0x100fe200078e0a00 */
[----:B------:R-:W-:Y:S01]  /*3280*/  ISETP.GE.AND P5, PT, R76, RZ, PT ;  /* 0x000000ff4c00720c */ /* 0x000fe20003fa6270 */
[--C-:B------:R-:W-:Y:S01]  /*3290*/  @!P0 IMAD.IADD R81, R81, 0x1, -R0.reuse ;  /* 0x0000000151518824 */ /* 0x100fe200078e0a00 */
[----:B------:R-:W-:Y:S01]  /*32a0*/  ISETP.GT.U32.AND P0, PT, R2, R49, PT ;  /* 0x000000310200720c */ /* 0x000fe20003f04070 */
[----:B------:R-:W-:Y:S01]  /*32b0*/  @!P4 IMAD.IADD R53, R53, 0x1, -R0 ;  /* 0x000000013535c824 */ /* 0x000fe200078e0a00 */
[----:B------:R-:W-:Y:S01]  /*32c0*/  ISETP.GE.AND P4, PT, R74, RZ, PT ;  /* 0x000000ff4a00720c */ /* 0x000fe20003f86270 */
[----:B------:R-:W-:-:S02]  /*32d0*/  IMAD.MOV R3, RZ, RZ, -R3 ;  /* 0x000000ffff037224 */ /* 0x000fc400078e0a03 */
[----:B------:R-:W-:Y:S01]  /*32e0*/  @!P3 IMAD.MOV R63, RZ, RZ, -R63 ;  /* 0x000000ffff3fb224 */ /* 0x000fe200078e0a3f */
[----:B------:R-:W-:Y:S01]  /*32f0*/  @!P1 IADD3 R79, R79, -R0, RZ ;  /* 0x800000004f4f9210 */ /* 0x000fe20007ffe0ff */
[----:B------:R-:W-:Y:S01]  /*3300*/  IMAD R51, R2, R3, R51 ;  /* 0x0000000302337224 */ /* 0x000fe200078e0233 */
[----:B------:R-:W-:Y:S01]  /*3310*/  ISETP.GE.AND P1, PT, R78, RZ, PT ;  /* 0x000000ff4e00720c */ /* 0x000fe20003f26270 */
[----:B------:R-:W-:Y:S01]  /*3320*/  @!P2 IMAD.IADD R73, R73, 0x1, -R0 ;  /* 0x000000014949a824 */ /* 0x000fe200078e0a00 */
[----:B------:R-:W-:Y:S01]  /*3330*/  ISETP.GE.AND P2, PT, R72, RZ, PT ;  /* 0x000000ff4800720c */ /* 0x000fe20003f46270 */
[----:B------:R-:W-:Y:S01]  /*3340*/  @!P5 IMAD.MOV R69, RZ, RZ, -R69 ;  /* 0x000000ffff45d224 */ /* 0x000fe200078e0a45 */
[----:B------:R-:W-:Y:S01]  /*3350*/  ISETP.GT.U32.AND P3, PT, R2, R51, PT ;  /* 0x000000330200720c */ /* 0x000fe20003f64070 */
[----:B------:R-:W-:Y:S01]  /*3360*/  @!P6 IMAD.MOV R61, RZ, RZ, -R61 ;  /* 0x000000ffff3de224 */ /* 0x000fe200078e0a3d */
[----:B------:R-:W-:Y:S01]  /*3370*/  @!P0 IADD3 R49, R49, -R2, RZ ;  /* 0x8000000231318210 */ /* 0x000fe20007ffe0ff */
[----:B------:R-:W-:Y:S01]  /*3380*/  @!P4 IMAD.MOV R67, RZ, RZ, -R67 ;  /* 0x000000ffff43c224 */ /* 0x000fe200078e0a43 */
[----:B------:R-:W-:-:S02]  /*3390*/  ISETP.GT.U32.AND P5, PT, R0, R79, PT ;  /* 0x0000004f0000720c */ /* 0x000fc40003fa4070 */
[C---:B------:R-:W-:Y:S01]  /*33a0*/  ISETP.GT.U32.AND P0, PT, R0.reuse, R81, PT ;  /* 0x000000510000720c */ /* 0x040fe20003f04070 */
[----:B-1----:R-:W-:Y:S01]  /*33b0*/  IMAD R72, R89, R13, RZ ;  /* 0x0000000d59487224 */ /* 0x002fe200078e02ff */
[C---:B------:R-:W-:Y:S01]  /*33c0*/  ISETP.GT.U32.AND P4, PT, R0.reuse, R53, PT ;  /* 0x000000350000720c */ /* 0x040fe20003f84070 */
[----:B------:R-:W-:Y:S01]  /*33d0*/  @!P1 IMAD.MOV R71, RZ, RZ, -R71 ;  /* 0x000000ffff479224 */ /* 0x000fe200078e0a47 */
[C---:B------:R-:W-:Y:S01]  /*33e0*/  ISETP.GT.U32.AND P6, PT, R0.reuse, R77, PT ;  /* 0x0000004d0000720c */ /* 0x040fe20003fc4070 */
[----:B------:R-:W-:Y:S01]  /*33f0*/  @!P2 IMAD.MOV R65, RZ, RZ, -R65 ;  /* 0x000000ffff41a224 */ /* 0x000fe200078e0a41 */
[----:B------:R-:W-:Y:S01]  /*3400*/  ISETP.GT.U32.AND P2, PT, R0, R75, PT ;  /* 0x0000004b0000720c */ /* 0x000fe20003f44070 */
[----:B------:R-:W-:Y:S01]  /*3410*/  @!P3 IMAD.IADD R51, R51, 0x1, -R2 ;  /* 0x000000013333b824 */ /* 0x000fe200078e0a02 */
[----:B------:R-:W-:Y:S01]  /*3420*/  ISETP.GT.U32.AND P3, PT, R2, R49, PT ;  /* 0x000000310200720c */ /* 0x000fe20003f64070 */
[----:B------:R-:W-:Y:S02]  /*3430*/  IMAD.SHL.U32 R161, R12, 0x2, RZ ;  /* 0x000000020ca17824 */ /* 0x000fe400078e00ff */
[----:B------:R-:W-:Y:S01]  /*3440*/  @!P5 IMAD.IADD R79, R79, 0x1, -R0 ;  /* 0x000000014f4fd824 */ /* 0x000fe200078e0a00 */
[----:B------:R-:W-:-:S02]  /*3450*/  ISETP.GT.U32.AND P1, PT, R2, R51, PT ;  /* 0x000000330200720c */ /* 0x000fc40003f24070 */
[----:B------:R-:W-:Y:S01]  /*3460*/  @!P0 IADD3 R81, R81, -R0, RZ ;  /* 0x8000000051518210 */ /* 0x000fe20007ffe0ff */
[--C-:B------:R-:W-:Y:S01]  /*3470*/  @!P4 IMAD.IADD R53, R53, 0x1, -R0.reuse ;  /* 0x000000013535c824 */ /* 0x100fe200078e0a00 */
[----:B------:R-:W-:Y:S01]  /*3480*/  ISETP.GE.AND P5, PT, R85, RZ, PT ;  /* 0x000000ff5500720c */ /* 0x000fe20003fa6270 */
[--C-:B------:R-:W-:Y:S01]  /*3490*/  @!P6 IMAD.IADD R77, R77, 0x1, -R0.reuse ;  /* 0x000000014d4de824 */ /* 0x100fe200078e0a00 */
[----:B------:R-:W-:Y:S01]  /*34a0*/  ISETP.GE.AND P0, PT, R86, RZ, PT ;  /* 0x000000ff5600720c */ /* 0x000fe20003f06270 */
[----:B------:R-:W-:Y:S01]  /*34b0*/  @!P2 IMAD.IADD R75, R75, 0x1, -R0 ;  /* 0x000000014b4ba824 */ /* 0x000fe200078e0a00 */
[----:B------:R-:W-:Y:S01]  /*34c0*/  ISETP.GE.AND P4, PT, R82, RZ, PT ;  /* 0x000000ff5200720c */ /* 0x000fe20003f86270 */
[--C-:B------:R-:W-:Y:S01]  /*34d0*/  @!P3 IMAD.IADD R49, R49, 0x1, -R2.reuse ;  /* 0x000000013131b824 */ /* 0x100fe200078e0a02 */
[----:B------:R-:W-:Y:S02]  /*34e0*/  ISETP.GE.AND P2, PT, R80, RZ, PT ;  /* 0x000000ff5000720c */ /* 0x000fe40003f46270 */
[----:B------:R-:W-:Y:S01]  /*34f0*/  ISETP.GE.AND P6, PT, R84, RZ, PT ;  /* 0x000000ff5400720c */ /* 0x000fe20003fc6270 */
[----:B------:R-:W-:Y:S01]  /*3500*/  @!P1 IMAD.IADD R51, R51, 0x1, -R2 ;  /* 0x0000000133339824 */ /* 0x000fe200078e0a02 */
[----:B------:R-:W-:Y:S01]  /*3510*/  ISETP.GE.AND P3, PT, R70, RZ, PT ;  /* 0x000000ff4600720c */ /* 0x000fe20003f66270 */
[----:B------:R-:W-:Y:S01]  /*3520*/  IMAD.MOV.U32 R70, RZ, RZ, R53 ;  /* 0x000000ffff467224 */ /* 0x000fe200078e0035 */
[----:B------:R-:W-:Y:S01]  /*3530*/  ISETP.NE.AND P1, PT, R88, RZ, PT ;  /* 0x000000ff5800720c */ /* 0x000fe20003f25270 */
[----:B------:R-:W1:Y:S01]  /*3540*/  LDC.64 R2, c[0x0][0x230] ;  /* 0x00008c00ff027b82 */ /* 0x000e620000000a00 */
[----:B------:R-:W-:Y:S01]  /*3550*/  @!P5 IADD3 R77, -R77, RZ, RZ ;  /* 0x000000ff4d4dd210 */ /* 0x000fe20007ffe1ff */
[----:B------:R-:W-:Y:S01]  /*3560*/  @!P0 IMAD.MOV R79, RZ, RZ, -R79 ;  /* 0x000000ffff4f8224 */ /* 0x000fe200078e0a4f */
[----:B------:R-:W-:Y:S01]  /*3570*/  LOP3.LUT R53, RZ, R88, RZ, 0x33, !PT ;  /* 0x00000058ff357212 */ /* 0x000fe200078e33ff */
[----:B------:R-:W-:Y:S01]  /*3580*/  @!P4 IMAD.MOV R75, RZ, RZ, -R75 ;  /* 0x000000ffff4bc224 */ /* 0x000fe200078e0a4b */
[----:B------:R-:W-:Y:S01]  /*3590*/  ISETP.GE.AND P5, PT, R6, RZ, PT ;  /* 0x000000ff0600720c */ /* 0x000fe20003fa6270 */
[----:B------:R-:W-:Y:S01]  /*35a0*/  @!P2 IMAD.MOV R73, RZ, RZ, -R73 ;  /* 0x000000ffff49a224 */ /* 0x000fe200078e0a49 */
[----:B------:R-:W-:Y:S01]  /*35b0*/  ISETP.GE.AND P0, PT, R7, RZ, PT ;  /* 0x000000ff0700720c */ /* 0x000fe20003f06270 */
[----:B------:R-:W-:Y:S01]  /*35c0*/  @!P6 IMAD.MOV R70, RZ, RZ, -R70 ;  /* 0x000000ffff46e224 */ /* 0x000fe200078e0a46 */
[----:B------:R-:W-:Y:S01]  /*35d0*/  LEA R0, P4, R72, UR4, 0x2 ;  /* 0x0000000448007c11 */ /* 0x000fe2000f8810ff */
[----:B------:R-:W-:Y:S01]  /*35e0*/  @!P3 IMAD.MOV R81, RZ, RZ, -R81 ;  /* 0x000000ffff51b224 */ /* 0x000fe200078e0a51 */
[C---:B------:R-:W-:Y:S01]  /*35f0*/  SEL R74, R53.reuse, R8, !P1 ;  /* 0x00000008354a7207 */ /* 0x040fe20004800000 */
[----:B------:R-:W2:Y:S01]  /*3600*/  S2UR UR4, SR_CgaCtaId ;  /* 0x00000000000479c3 */ /* 0x000ea20000008800 */
[----:B------:R-:W-:-:S02]  /*3610*/  SEL R76, R53, R9, !P1 ;  /* 0x00000009354c7207 */ /* 0x000fc40004800000 */
[----:B------:R-:W-:Y:S01]  /*3620*/  LEA.HI.X.SX32 R9, R72, UR5, 0x2, P4 ;  /* 0x0000000548097c11 */ /* 0x000fe2000a0f16ff */
[----:B------:R-:W-:Y:S01]  /*3630*/  ULDC UR5, c[0x0][0x240] ;  /* 0x0000900000057ab9 */ /* 0x000fe20000000800 */
[C---:B------:R-:W-:Y:S01]  /*3640*/  SEL R78, R53.reuse, R10, !P1 ;  /* 0x0000000a354e7207 */ /* 0x040fe20004800000 */
[----:B------:R-:W-:Y:S01]  /*3650*/  IMAD R10, R74, UR5, RZ ;  /* 0x000000054a0a7c24 */ /* 0x000fe2000f8e02ff */
[C---:B------:R-:W-:Y:S01]  /*3660*/  SEL R14, R53.reuse, R14, !P1 ;  /* 0x0000000e350e7207 */ /* 0x040fe20004800000 */
[----:B------:R-:W-:Y:S01]  /*3670*/  @!P5 IMAD.MOV R49, RZ, RZ, -R49 ;  /* 0x000000ffff31d224 */ /* 0x000fe200078e0a31 */
[C---:B------:R-:W-:Y:S01]  /*3680*/  SEL R80, R53.reuse, R11, !P1 ;  /* 0x0000000b35507207 */ /* 0x040fe20004800000 */
[----:B------:R-:W-:Y:S01]  /*3690*/  @!P0 IMAD.MOV R51, RZ, RZ, -R51 ;  /* 0x000000ffff338224 */ /* 0x000fe200078e0a33 */
[C---:B------:R-:W-:Y:S01]  /*36a0*/  SEL R15, R53.reuse, R15, !P1 ;  /* 0x0000000f350f7207 */ /* 0x040fe20004800000 */
[----:B------:R-:W-:Y:S01]  /*36b0*/  IMAD R11, R76, UR5, RZ ;  /* 0x000000054c0b7c24 */ /* 0x000fe2000f8e02ff */
[C---:B------:R-:W-:Y:S01]  /*36c0*/  SEL R16, R53.reuse, R16, !P1 ;  /* 0x0000001035107207 */ /* 0x040fe20004800000 */
[----:B-1----:R-:W-:Y:S01]  /*36d0*/  VIADD R111, R2, 0xffffffff ;  /* 0xffffffff026f7836 */ /* 0x002fe20000000000 */
[----:B------:R-:W-:-:S02]  /*36e0*/  SEL R17, R53, R17, !P1 ;  /* 0x0000001135117207 */ /* 0x000fc40004800000 */
[----:B------:R-:W-:Y:S02]  /*36f0*/  ISETP.NE.AND P2, PT, R87, RZ, PT ;  /* 0x000000ff5700720c */ /* 0x000fe40003f45270 */
[C---:B------:R-:W-:Y:S01]  /*3700*/  SEL R84, R53.reuse, R23, !P1 ;  /* 0x0000001735547207 */ /* 0x040fe20004800000 */
[----:B------:R-:W-:Y:S01]  /*3710*/  IMAD R23, R14, UR5, RZ ;  /* 0x000000050e177c24 */ /* 0x000fe2000f8e02ff */
[C---:B------:R-:W-:Y:S02]  /*3720*/  SEL R18, R53.reuse, R18, !P1 ;  /* 0x0000001235127207 */ /* 0x040fe40004800000 */
[C---:B------:R-:W-:Y:S01]  /*3730*/  SEL R82, R53.reuse, R19, !P1 ;  /* 0x0000001335527207 */ /* 0x040fe20004800000 */
[----:B------:R-:W-:Y:S01]  /*3740*/  IMAD R19, R78, UR5, RZ ;  /* 0x000000054e137c24 */ /* 0x000fe2000f8e02ff */
[C---:B------:R-:W-:Y:S01]  /*3750*/  SEL R20, R53.reuse, R20, !P1 ;  /* 0x0000001435147207 */ /* 0x040fe20004800000 */
[----:B--2---:R-:W-:Y:S01]  /*3760*/  ULEA UR7, UR4, UR7, 0x18 ;  /* 0x0000000704077291 */ /* 0x004fe2000f8ec03f */
[C---:B------:R-:W-:Y:S01]  /*3770*/  SEL R83, R53.reuse, R21, !P1 ;  /* 0x0000001535537207 */ /* 0x040fe20004800000 */
[----:B------:R-:W-:Y:S01]  /*3780*/  IMAD R21, R80, UR5, RZ ;  /* 0x0000000550157c24 */ /* 0x000fe2000f8e02ff */
[----:B------:R-:W-:-:S02]  /*3790*/  SEL R22, R53, R22, !P1 ;  /* 0x0000001635167207 */ /* 0x000fc40004800000 */
[----:B------:R-:W-:Y:S01]  /*37a0*/  SEL R85, R53, R24, !P1 ;  /* 0x0000001835557207 */ /* 0x000fe20004800000 */
[----:B------:R-:W-:Y:S01]  /*37b0*/  IMAD R24, R15, UR5, RZ ;  /* 0x000000050f187c24 */ /* 0x000fe2000f8e02ff */
[C---:B------:R-:W-:Y:S01]  /*37c0*/  SEL R86, R53.reuse, R25, !P1 ;  /* 0x0000001935567207 */ /* 0x040fe20004800000 */
[----:B------:R-:W-:Y:S01]  /*37d0*/  IMAD R25, R16, UR5, RZ ;  /* 0x0000000510197c24 */ /* 0x000fe2000f8e02ff */
[----:B------:R-:W-:Y:S01]  /*37e0*/  SEL R87, R53, R26, !P1 ;  /* 0x0000001a35577207 */ /* 0x000fe20004800000 */
[----:B------:R-:W-:Y:S01]  /*37f0*/  IMAD R26, R17, UR5, RZ ;  /* 0x00000005111a7c24 */ /* 0x000fe2000f8e02ff */
[----:B------:R-:W-:Y:S02]  /*3800*/  LEA R14, P0, R10, R0, 0x2 ;  /* 0x000000000a0e7211 */ /* 0x000fe400078010ff */
[C---:B------:R-:W-:Y:S01]  /*3810*/  SEL R88, R53.reuse, R27, !P1 ;  /* 0x0000001b35587207 */ /* 0x040fe20004800000 */
[----:B------:R-:W-:Y:S01]  /*3820*/  IMAD R27, R18, UR5, RZ ;  /* 0x00000005121b7c24 */ /* 0x000fe2000f8e02ff */
[C---:B------:R-:W-:Y:S01]  /*3830*/  SEL R89, R53.reuse, R28, !P1 ;  /* 0x0000001c35597207 */ /* 0x040fe20004800000 */
[----:B------:R-:W-:Y:S01]  /*3840*/  IMAD R28, R82, UR5, RZ ;  /* 0x00000005521c7c24 */ /* 0x000fe2000f8e02ff */
[C---:B------:R-:W-:Y:S01]  /*3850*/  SEL R90, R53.reuse, R29, !P1 ;  /* 0x0000001d355a7207 */ /* 0x040fe20004800000 */
[----:B------:R-:W-:Y:S01]  /*3860*/  IMAD R29, R20, UR5, RZ ;  /* 0x00000005141d7c24 */ /* 0x000fe2000f8e02ff */
[----:B------:R-:W-:Y:S01]  /*3870*/  SEL R91, R53, R30, !P1 ;  /* 0x0000001e355b7207 */ /* 0x000fe20004800000 */
        /* <DEDUP_REMOVED lines=36> */
[----:B------:R-:W1:Y:S01]  /*3ac0*/  S2R R83, SR_TID.X ;  /* 0x0000000000537919 */ /* 0x000e620000002100 */
[C---:B------:R-:W-:Y:S01]  /*3ad0*/  SEL R110, R53.reuse, R52, !P1 ;  /* 0x00000034356e7207 */ /* 0x040fe20004800000 */
[----:B------:R-:W-:Y:S01]  /*3ae0*/  IMAD R48, R100, UR5, RZ ;  /* 0x0000000564307c24 */ /* 0x000fe2000f8e02ff */
[C---:B------:R-:W-:Y:S01]  /*3af0*/  SEL R112, R53.reuse, R54, !P1 ;  /* 0x0000003635707207 */ /* 0x040fe20004800000 */
[----:B------:R-:W-:Y:S01]  /*3b00*/  IMAD R52, R104, UR5, RZ ;  /* 0x0000000568347c24 */ /* 0x000fe2000f8e02ff */
[----:B------:R-:W-:Y:S01]  /*3b10*/  SEL R113, R53, R56, !P1 ;  /* 0x0000003835717207 */ /* 0x000fe20004800000 */
        /* <DEDUP_REMOVED lines=23> */
[----:B------:R-:W-:Y:S01]  /*3c90*/  SEL R125, R53, R65, !P1 ;  /* 0x00000041357d7207 */ /* 0x000fe20004800000 */
[----:B------:R-:W-:Y:S01]  /*3ca0*/  IMAD R65, R117, UR5, RZ ;  /* 0x0000000575417c24 */ /* 0x000fe2000f8e02ff */
[----:B------:R-:W-:Y:S01]  /*3cb0*/  SEL R126, R53, R67, !P1 ;  /* 0x00000043357e7207 */ /* 0x000fe20004800000 */
        /* <DEDUP_REMOVED lines=23> */
[-C--:B------:R-:W-:Y:S01]  /*3e30*/  LEA.HI.X.SX32 R15, R10, R9.reuse, 0x2, P0 ;  /* 0x000000090a0f7211 */ /* 0x080fe200000f16ff */
[----:B------:R-:W-:Y:S01]  /*3e40*/  IMAD R51, R103, UR5, RZ ;  /* 0x0000000567337c24 */ /* 0x000fe2000f8e02ff */
[-C--:B------:R-:W-:Y:S01]  /*3e50*/  LEA R16, P0, R11, R0.reuse, 0x2 ;  /* 0x000000000b107211 */ /* 0x080fe200078010ff */
        /* <DEDUP_REMOVED lines=13> */
[-C--:B------:R-:W-:Y:S01]  /*3f30*/  LEA.HI.X.SX32 R17, R11, R9.reuse, 0x2, P0 ;  /* 0x000000090b117211 */ /* 0x080fe200000f16ff */
[----:B-1----:R-:W-:Y:S01]  /*3f40*/  IMAD.SHL.U32 R155, R83, 0x10, RZ ;  /* 0x00000010539b7824 */ /* 0x002fe200078e00ff */
[-C--:B------:R-:W-:Y:S01]  /*3f50*/  LEA.HI.X.SX32 R19, R19, R9.reuse, 0x2, P1 ;  /* 0x0000000913137211 */ /* 0x080fe200008f16ff */
[----:B------:R-:W-:Y:S01]  /*3f60*/  VIADD R10, R2, 0xfffffffc ;  /* 0xfffffffc020a7836 */ /* 0x000fe20000000000 */
[----:B------:R-:W-:Y:S01]  /*3f70*/  LEA.HI.X.SX32 R21, R21, R9, 0x2, P2 ;  /* 0x0000000915157211 */ /* 0x000fe200010f16ff */
[----:B------:R-:W-:Y:S01]  /*3f80*/  IMAD R4, R4, R3, RZ ;  /* 0x0000000304047224 */ /* 0x000fe200078e02ff */
[----:B------:R-:W-:Y:S01]  /*3f90*/  LEA.HI.X.SX32 R23, R23, R9, 0x2, P3 ;  /* 0x0000000917177211 */ /* 0x000fe200018f16ff */
[----:B------:R-:W-:Y:S01]  /*3fa0*/  IMAD R3, R8, R3, RZ ;  /* 0x0000000308037224 */ /* 0x000fe200078e02ff */
[-C--:B------:R-:W-:Y:S01]  /*3fb0*/  LEA.HI.X.SX32 R153, R24, R9.reuse, 0x2, P4 ;  /* 0x0000000918997211 */ /* 0x080fe200020f16ff */
[C---:B------:R-:W-:Y:S01]  /*3fc0*/  VIADD R11, R2.reuse, 0xfffffffb ;  /* 0xfffffffb020b7836 */ /* 0x040fe20000000000 */
[-C--:B------:R-:W-:Y:S01]  /*3fd0*/  LEA.HI.X.SX32 R251, R25, R9.reuse, 0x2, P5 ;  /* 0x0000000919fb7211 */ /* 0x080fe200028f16ff */
[----:B------:R-:W-:Y:S01]  /*3fe0*/  VIADD R24, R2, 0xfffffff9 ;  /* 0xfffffff902187836 */ /* 0x000fe20000000000 */
[----:B------:R-:W-:Y:S01]  /*3ff0*/  LEA.HI.X.SX32 R249, R26, R9, 0x2, P6 ;  /* 0x000000091af97211 */ /* 0x000fe200030f16ff */
[----:B------:R-:W-:Y:S01]  /*4000*/  IMAD R25, R12, 0x5, RZ ;  /* 0x000000050c197824 */ /* 0x000fe200078e02ff */
[----:B------:R-:W-:-:S02]  /*4010*/  LEA R246, P0, R27, R0, 0x2 ;  /* 0x000000001bf67211 */ /* 0x000fc400078010ff */
[----:B------:R-:W-:Y:S02]  /*4020*/  CS2R R94, SRZ ;  /* 0x00000000005e7805 */ /* 0x000fe4000001ff00 */
[-C--:B------:R-:W-:Y:S02]  /*4030*/  LEA R244, P1, R28, R0.reuse, 0x2 ;  /* 0x000000001cf47211 */ /* 0x080fe400078210ff */
[----:B------:R-:W-:Y:S02]  /*4040*/  CS2R R96, SRZ ;  /* 0x0000000000607805 */ /* 0x000fe4000001ff00 */
[-C--:B------:R-:W-:Y:S02]  /*4050*/  LEA R242, P2, R29, R0.reuse, 0x2 ;  /* 0x000000001df27211 */ /* 0x080fe400078410ff */
[----:B------:R-:W-:Y:S02]  /*4060*/  CS2R R98, SRZ ;  /* 0x0000000000627805 */ /* 0x000fe4000001ff00 */
        /* <DEDUP_REMOVED lines=8> */
[-C--:B------:R-:W-:Y:S02]  /*40f0*/  LEA.HI.X.SX32 R247, R27, R9.reuse, 0x2, P0 ;  /* 0x000000091bf77211 */ /* 0x080fe400000f16ff */
[----:B------:R-:W-:Y:S02]  /*4100*/  CS2R R108, SRZ ;  /* 0x00000000006c7805 */ /* 0x000fe4000001ff00 */
[-C--:B------:R-:W-:Y:S02]  /*4110*/  LEA.HI.X.SX32 R245, R28, R9.reuse, 0x2, P1 ;  /* 0x000000091cf57211 */ /* 0x080fe400008f16ff */
[----:B------:R-:W-:Y:S02]  /*4120*/  CS2R R112, SRZ ;  /* 0x0000000000707805 */ /* 0x000fe4000001ff00 */
[----:B------:R-:W-:-:S02]  /*4130*/  LEA.HI.X.SX32 R243, R29, R9, 0x2, P2 ;  /* 0x000000091df37211 */ /* 0x000fc400010f16ff */
[----:B------:R-:W-:Y:S02]  /*4140*/  CS2R R114, SRZ ;  /* 0x0000000000727805 */ /* 0x000fe4000001ff00 */
[-C--:B------:R-:W-:Y:S02]  /*4150*/  LEA.HI.X.SX32 R241, R30, R9.reuse, 0x2, P3 ;  /* 0x000000091ef17211 */ /* 0x080fe400018f16ff */
[----:B------:R-:W-:Y:S02]  /*4160*/  CS2R R116, SRZ ;  /* 0x0000000000747805 */ /* 0x000fe4000001ff00 */
[-C--:B------:R-:W-:Y:S02]  /*4170*/  LEA.HI.X.SX32 R239, R31, R9.reuse, 0x2, P4 ;  /* 0x000000091fef7211 */ /* 0x080fe400020f16ff */
[----:B------:R-:W-:Y:S02]  /*4180*/  CS2R R118, SRZ ;  /* 0x0000000000767805 */ /* 0x000fe4000001ff00 */
[----:B------:R-:W-:-:S02]  /*4190*/  LEA.HI.X.SX32 R237, R32, R9, 0x2, P5 ;  /* 0x0000000920ed7211 */ /* 0x000fc400028f16ff */
[----:B------:R-:W-:Y:S02]  /*41a0*/  CS2R R120, SRZ ;  /* 0x0000000000787805 */ /* 0x000fe4000001ff00 */
[----:B------:R-:W-:Y:S02]  /*41b0*/  LEA.HI.X.SX32 R235, R33, R9, 0x2, P6 ;  /* 0x0000000921eb7211 */ /* 0x000fe400030f16ff */
        /* <DEDUP_REMOVED lines=12> */
[----:B------:R-:W-:Y:S02]  /*4280*/  LEA R220, P6, R40, R0, 0x2 ;  /* 0x0000000028dc7211 */ /* 0x000fe400078c10ff */
[-C--:B------:R-:W-:Y:S01]  /*4290*/  LEA.HI.X.SX32 R233, R34, R9.reuse, 0x2, P0 ;  /* 0x0000000922e97211 */ /* 0x080fe200000f16ff */
[C---:B------:R-:W-:Y:S01]  /*42a0*/  VIADD R34, R2.reuse, 0xffffffe3 ;  /* 0xffffffe302227836 */ /* 0x040fe20000000000 */
[-C--:B------:R-:W-:Y:S01]  /*42b0*/  LEA.HI.X.SX32 R231, R35, R9.reuse, 0x2, P1 ;  /* 0x0000000923e77211 */ /* 0x080fe200008f16ff */
[----:B------:R-:W-:Y:S01]  /*42c0*/  VIADD R35, R2, 0xffffffe2 ;  /* 0xffffffe202237836 */ /* 0x000fe20000000000 */
[----:B------:R-:W-:-:S02]  /*42d0*/  LEA.HI.X.SX32 R229, R36, R9, 0x2, P2 ;  /* 0x0000000924e57211 */ /* 0x000fc400010f16ff */
[-C--:B------:R-:W-:Y:S02]  /*42e0*/  LEA.HI.X.SX32 R227, R37, R9.reuse, 0x2, P3 ;  /* 0x0000000925e37211 */ /* 0x080fe400018f16ff */
[-C--:B------:R-:W-:Y:S02]  /*42f0*/  LEA.HI.X.SX32 R225, R38, R9.reuse, 0x2, P4 ;  /* 0x0000000926e17211 */ /* 0x080fe400020f16ff */
[-C--:B------:R-:W-:Y:S02]  /*4300*/  LEA.HI.X.SX32 R223, R39, R9.reuse, 0x2, P5 ;  /* 0x0000000927df7211 */ /* 0x080fe400028f16ff */
[----:B------:R-:W-:Y:S02]  /*4310*/  LEA.HI.X.SX32 R221, R40, R9, 0x2, P6 ;  /* 0x0000000928dd7211 */ /* 0x000fe400030f16ff */
[-C--:B------:R-:W-:Y:S02]  /*4320*/  LEA R218, P0, R41, R0.reuse, 0x2 ;  /* 0x0000000029da7211 */ /* 0x080fe400078010ff */
[----:B------:R-:W-:-:S02]  /*4330*/  LEA R216, P1, R42, R0, 0x2 ;  /* 0x000000002ad87211 */ /* 0x000fc400078210ff */
[-C--:B------:R-:W-:Y:S02]  /*4340*/  LEA R214, P2, R43, R0.reuse, 0x2 ;  /* 0x000000002bd67211 */ /* 0x080fe400078410ff */
[-C--:B------:R-:W-:Y:S02]  /*4350*/  LEA R212, P3, R44, R0.reuse, 0x2 ;  /* 0x000000002cd47211 */ /* 0x080fe400078610ff */
[-C--:B------:R-:W-:Y:S02]  /*4360*/  LEA R210, P4, R45, R0.reuse, 0x2 ;  /* 0x000000002dd27211 */ /* 0x080fe400078810ff */
[-C--:B------:R-:W-:Y:S02]  /*4370*/  LEA R208, P5, R46, R0.reuse, 0x2 ;  /* 0x000000002ed07211 */ /* 0x080fe400078a10ff */
[----:B------:R-:W-:Y:S02]  /*4380*/  LEA R206, P6, R47, R0, 0x2 ;  /* 0x000000002fce7211 */ /* 0x000fe400078c10ff */
[----:B------:R-:W-:-:S02]  /*4390*/  LEA.HI.X.SX32 R219, R41, R9, 0x2, P0 ;  /* 0x0000000929db7211 */ /* 0x000fc400000f16ff */
[-C--:B------:R-:W-:Y:S02]  /*43a0*/  LEA.HI.X.SX32 R217, R42, R9.reuse, 0x2, P1 ;  /* 0x000000092ad97211 */ /* 0x080fe400008f16ff */
[-C--:B------:R-:W-:Y:S02]  /*43b0*/  LEA.HI.X.SX32 R215, R43, R9.reuse, 0x2, P2 ;  /* 0x000000092bd77211 */ /* 0x080fe400010f16ff */
[----:B------:R-:W-:Y:S02]  /*43c0*/  CS2R R42, SRZ ;  /* 0x00000000002a7805 */ /* 0x000fe4000001ff00 */
[-C--:B------:R-:W-:Y:S02]  /*43d0*/  LEA.HI.X.SX32 R213, R44, R9.reuse, 0x2, P3 ;  /* 0x000000092cd57211 */ /* 0x080fe400018f16ff */
[----:B------:R-:W-:Y:S02]  /*43e0*/  LEA.HI.X.SX32 R211, R45, R9, 0x2, P4 ;  /* 0x000000092dd37211 */ /* 0x000fe400020f16ff */
[----:B------:R-:W-:-:S02]  /*43f0*/  CS2R R44, SRZ ;  /* 0x00000000002c7805 */ /* 0x000fc4000001ff00 */
[-C--:B------:R-:W-:Y:S02]  /*4400*/  LEA.HI.X.SX32 R209, R46, R9.reuse, 0x2, P5 ;  /* 0x000000092ed17211 */ /* 0x080fe400028f16ff */
[----:B------:R-:W-:Y:S02]  /*4410*/  LEA.HI.X.SX32 R207, R47, R9, 0x2, P6 ;  /* 0x000000092fcf7211 */ /* 0x000fe400030f16ff */
[----:B------:R-:W-:Y:S02]  /*4420*/  CS2R R46, SRZ ;  /* 0x00000000002e7805 */ /* 0x000fe4000001ff00 */
[-C--:B------:R-:W-:Y:S02]  /*4430*/  LEA R204, P0, R48, R0.reuse, 0x2 ;  /* 0x0000000030cc7211 */ /* 0x080fe400078010ff */
[-C--:B------:R-:W-:Y:S02]  /*4440*/  LEA R202, P1, R49, R0.reuse, 0x2 ;  /* 0x0000000031ca7211 */ /* 0x080fe400078210ff */
[----:B------:R-:W-:-:S02]  /*4450*/  LEA R200, P2, R50, R0, 0x2 ;  /* 0x0000000032c87211 */ /* 0x000fc400078410ff */
[-C--:B------:R-:W-:Y:S02]  /*4460*/  LEA R198, P3, R51, R0.reuse, 0x2 ;  /* 0x0000000033c67211 */ /* 0x080fe400078610ff */
[-C--:B------:R-:W-:Y:S02]  /*4470*/  LEA R196, P4, R52, R0.reuse, 0x2 ;  /* 0x0000000034c47211 */ /* 0x080fe400078810ff */
[-C--:B------:R-:W-:Y:S02]  /*4480*/  LEA R194, P5, R54, R0.reuse, 0x2 ;  /* 0x0000000036c27211 */ /* 0x080fe400078a10ff */
[----:B------:R-:W-:Y:S02]  /*4490*/  LEA R192, P6, R55, R0, 0x2 ;  /* 0x0000000037c07211 */ /* 0x000fe400078c10ff */
[-C--:B------:R-:W-:Y:S02]  /*44a0*/  LEA.HI.X.SX32 R205, R48, R9.reuse, 0x2, P0 ;  /* 0x0000000930cd7211 */ /* 0x080fe400000f16ff */
[----:B------:R-:W-:-:S02]  /*44b0*/  LEA.HI.X.SX32 R203, R49, R9, 0x2, P1 ;  /* 0x0000000931cb7211 */ /* 0x000fc400008f16ff */
[----:B------:R-:W-:Y:S02]  /*44c0*/  CS2R R48, SRZ ;  /* 0x0000000000307805 */ /* 0x000fe4000001ff00 */
[-C--:B------:R-:W-:Y:S02]  /*44d0*/  LEA.HI.X.SX32 R201, R50, R9.reuse, 0x2, P2 ;  /* 0x0000000932c97211 */ /* 0x080fe400010f16ff */
[-C--:B------:R-:W-:Y:S02]  /*44e0*/  LEA.HI.X.SX32 R199, R51, R9.reuse, 0x2, P3 ;  /* 0x0000000933c77211 */ /* 0x080fe400018f16ff */
[----:B------:R-:W-:Y:S02]  /*44f0*/  CS2R R50, SRZ ;  /* 0x0000000000327805 */ /* 0x000fe4000001ff00 */
[-C--:B------:R-:W-:Y:S02]  /*4500*/  LEA.HI.X.SX32 R197, R52, R9.reuse, 0x2, P4 ;  /* 0x0000000934c57211 */ /* 0x080fe400020f16ff */
[----:B------:R-:W-:-:S02]  /*4510*/  LEA.HI.X.SX32 R195, R54, R9, 0x2, P5 ;  /* 0x0000000936c37211 */ /* 0x000fc400028f16ff */
[----:B------:R-:W-:Y:S02]  /*4520*/  LEA.HI.X.SX32 R193, R55, R9, 0x2, P6 ;  /* 0x0000000937c17211 */ /* 0x000fe400030f16ff */
[----:B------:R-:W-:Y:S02]  /*4530*/  CS2R R54, SRZ ;  /* 0x0000000000367805 */ /* 0x000fe4000001ff00 */
[-C--:B------:R-:W-:Y:S02]  /*4540*/  LEA R190, P0, R56, R0.reuse, 0x2 ;  /* 0x0000000038be7211 */ /* 0x080fe400078010ff */
[-C--:B------:R-:W-:Y:S02]  /*4550*/  LEA R188, P1, R57, R0.reuse, 0x2 ;  /* 0x0000000039bc7211 */ /* 0x080fe400078210ff */
[-C--:B------:R-:W-:Y:S02]  /*4560*/  LEA R186, P2, R58, R0.reuse, 0x2 ;  /* 0x000000003aba7211 */ /* 0x080fe400078410ff */
[----:B------:R-:W-:-:S02]  /*4570*/  LEA R184, P3, R59, R0, 0x2 ;  /* 0x000000003bb87211 */ /* 0x000fc400078610ff */
[-C--:B------:R-:W-:Y:S02]  /*4580*/  LEA R182, P4, R60, R0.reuse, 0x2 ;  /* 0x000000003cb67211 */ /* 0x080fe400078810ff */
[-C--:B------:R-:W-:Y:S02]  /*4590*/  LEA R180, P5, R61, R0.reuse, 0x2 ;  /* 0x000000003db47211 */ /* 0x080fe400078a10ff */
[----:B------:R-:W-:Y:S02]  /*45a0*/  LEA R178, P6, R62, R0, 0x2 ;  /* 0x000000003eb27211 */ /* 0x000fe400078c10ff */
[-C--:B------:R-:W-:Y:S02]  /*45b0*/  LEA.HI.X.SX32 R191, R56, R9.reuse, 0x2, P0 ;  /* 0x0000000938bf7211 */ /* 0x080fe400000f16ff */
[----:B------:R-:W-:Y:S02]  /*45c0*/  LEA.HI.X.SX32 R189, R57, R9, 0x2, P1 ;  /* 0x0000000939bd7211 */ /* 0x000fe400008f16ff */
[----:B------:R-:W-:-:S02]  /*45d0*/  CS2R R56, SRZ ;  /* 0x0000000000387805 */ /* 0x000fc4000001ff00 */
[-C--:B------:R-:W-:Y:S02]  /*45e0*/  LEA.HI.X.SX32 R187, R58, R9.reuse, 0x2, P2 ;  /* 0x000000093abb7211 */ /* 0x080fe400010f16ff */
[-C--:B------:R-:W-:Y:S02]  /*45f0*/  LEA.HI.X.SX32 R185, R59, R9.reuse, 0x2, P3 ;  /* 0x000000093bb97211 */ /* 0x080fe400018f16ff */
[----:B------:R-:W-:Y:S02]  /*4600*/  CS2R R58, SRZ ;  /* 0x00000000003a7805 */ /* 0x000fe4000001ff00 */
[-C--:B------:R-:W-:Y:S02]  /*4610*/  LEA.HI.X.SX32 R183, R60, R9.reuse, 0x2, P4 ;  /* 0x000000093cb77211 */ /* 0x080fe400020f16ff */
[----:B------:R-:W-:Y:S02]  /*4620*/  LEA.HI.X.SX32 R181, R61, R9, 0x2, P5 ;  /* 0x000000093db57211 */ /* 0x000fe400028f16ff */
[----:B------:R-:W-:-:S02]  /*4630*/  CS2R R60, SRZ ;  /* 0x00000000003c7805 */ /* 0x000fc4000001ff00 */
[----:B------:R-:W-:Y:S02]  /*4640*/  LEA.HI.X.SX32 R179, R62, R9, 0x2, P6 ;  /* 0x000000093eb37211 */ /* 0x000fe400030f16ff */
[-C--:B------:R-:W-:Y:S02]  /*4650*/  LEA R176, P0, R63, R0.reuse, 0x2 ;  /* 0x000000003fb07211 */ /* 0x080fe400078010ff */
[-C--:B------:R-:W-:Y:S02]  /*4660*/  LEA R174, P1, R64, R0.reuse, 0x2 ;  /* 0x0000000040ae7211 */ /* 0x080fe400078210ff */
[-C--:B------:R-:W-:Y:S02]  /*4670*/  LEA R172, P2, R65, R0.reuse, 0x2 ;  /* 0x0000000041ac7211 */ /* 0x080fe400078410ff */
[-C--:B------:R-:W-:Y:S02]  /*4680*/  LEA R170, P3, R66, R0.reuse, 0x2 ;  /* 0x0000000042aa7211 */ /* 0x080fe400078610ff */
[----:B------:R-:W-:-:S02]  /*4690*/  LEA R168, P4, R67, R0, 0x2 ;  /* 0x0000000043a87211 */ /* 0x000fc400078810ff */
[-C--:B------:R-:W-:Y:S02]  /*46a0*/  LEA R166, P5, R68, R0.reuse, 0x2 ;  /* 0x0000000044a67211 */ /* 0x080fe400078a10ff */
[----:B------:R-:W-:Y:S02]  /*46b0*/  LEA R164, P6, R69, R0, 0x2 ;  /* 0x0000000045a47211 */ /* 0x000fe400078c10ff */
[-C--:B------:R-:W-:Y:S02]  /*46c0*/  LEA.HI.X.SX32 R177, R63, R9.reuse, 0x2, P0 ;  /* 0x000000093fb17211 */ /* 0x080fe400000f16ff */
[----:B------:R-:W-:Y:S02]  /*46d0*/  CS2R R62, SRZ ;  /* 0x00000000003e7805 */ /* 0x000fe4000001ff00 */
        /* <DEDUP_REMOVED lines=8> */
[----:B------:R-:W-:Y:S02]  /*4760*/  CS2R R68, SRZ ;  /* 0x0000000000447805 */ /* 0x000fe4000001ff00 */
        /* <DEDUP_REMOVED lines=8> */
[-C--:B------:R-:W-:Y:S02]  /*47f0*/  LEA.HI.X.SX32 R149, R71, R9.reuse, 0x2, P1 ;  /* 0x0000000947957211 */ /* 0x080fe400008f16ff */
[----:B------:R-:W-:Y:S02]  /*4800*/  CS2R R70, SRZ ;  /* 0x0000000000467805 */ /* 0x000fe4000001ff00 */
[----:B------:R-:W-:-:S02]  /*4810*/  LEA.HI.X.SX32 R93, R72, R9, 0x2, P2 ;  /* 0x00000009485d7211 */ /* 0x000fc400010f16ff */
[-C--:B------:R-:W-:Y:S01]  /*4820*/  LEA.HI.X.SX32 R147, R73, R9.reuse, 0x2, P3 ;  /* 0x0000000949937211 */ /* 0x080fe200018f16ff */
[----:B------:R-:W-:Y:S01]  /*4830*/  STL.64 [R1+0x848], R148 ;  /* 0x0008489401007387 */ /* 0x000fe20000100a00 */
[-C--:B------:R-:W-:Y:S02]  /*4840*/  LEA.HI.X.SX32 R91, R74, R9.reuse, 0x2, P4 ;  /* 0x000000094a5b7211 */ /* 0x080fe400020f16ff */
[----:B------:R-:W-:Y:S02]  /*4850*/  CS2R R72, SRZ ;  /* 0x0000000000487805 */ /* 0x000fe4000001ff00 */
[-C--:B------:R-:W-:Y:S01]  /*4860*/  LEA.HI.X.SX32 R145, R75, R9.reuse, 0x2, P5 ;  /* 0x000000094b917211 */ /* 0x080fe200028f16ff */
[----:B------:R-:W-:Y:S01]  /*4870*/  STL.64 [R1+0x858], R92 ;  /* 0x0008585c01007387 */ /* 0x000fe20000100a00 */
[----:B------:R-:W-:Y:S02]  /*4880*/  LEA.HI.X.SX32 R89, R76, R9, 0x2, P6 ;  /* 0x000000094c597211 */ /* 0x000fe400030f16ff */
[----:B------:R-:W-:-:S02]  /*4890*/  CS2R R74, SRZ ;  /* 0x00000000004a7805 */ /* 0x000fc4000001ff00 */
[-C--:B------:R-:W-:Y:S01]  /*48a0*/  LEA R142, P0, R77, R0.reuse, 0x2 ;  /* 0x000000004d8e7211 */ /* 0x080fe200078010ff */
[----:B------:R-:W-:Y:S01]  /*48b0*/  STL.64 [R1+0x860], R146 ;  /* 0x0008609201007387 */ /* 0x000fe20000100a00 */
[-C--:B------:R-:W-:Y:S02]  /*48c0*/  LEA R86, P1, R78, R0.reuse, 0x2 ;  /* 0x000000004e567211 */ /* 0x080fe400078210ff */
[-C--:B------:R-:W-:Y:S01]  /*48d0*/  LEA R140, P2, R79, R0.reuse, 0x2 ;  /* 0x000000004f8c7211 */ /* 0x080fe200078410ff */
[----:B------:R-:W-:Y:S01]  /*48e0*/  STL.64 [R1+0x868], R90 ;  /* 0x0008685a01007387 */ /* 0x000fe20000100a00 */
[-C--:B------:R-:W-:Y:S02]  /*48f0*/  LEA R84, P3, R80, R0.reuse, 0x2 ;  /* 0x0000000050547211 */ /* 0x080fe400078610ff */
[-C--:B------:R-:W-:Y:S01]  /*4900*/  LEA R138, P4, R81, R0.reuse, 0x2 ;  /* 0x00000000518a7211 */ /* 0x080fe200078810ff */
[----:B------:R-:W-:Y:S01]  /*4910*/  STL.64 [R1+0x870], R144 ;  /* 0x0008709001007387 */ /* 0x000fe20000100a00 */
[----:B------:R-:W-:-:S02]  /*4920*/  LEA R150, P5, R82, R0, 0x2 ;  /* 0x0000000052967211 */ /* 0x000fc400078a10ff */
[----:B------:R-:W-:Y:S01]  /*4930*/  LEA R136, P6, R53, R0, 0x2 ;  /* 0x0000000035887211 */ /* 0x000fe200078c10ff */
[----:B------:R-:W-:Y:S01]  /*4940*/  VIADD R0, R2, 0xfffffffe ;  /* 0xfffffffe02007836 */ /* 0x000fe20000000000 */
[-C--:B------:R-:W-:Y:S01]  /*4950*/  LEA.HI.X.SX32 R151, R82, R9.reuse, 0x2, P5 ;  /* 0x0000000952977211 */ /* 0x080fe200028f16ff */
[----:B------:R-:W-:Y:S01]  /*4960*/  STL.64 [R1+0x878], R88 ;  /* 0x0008785801007387 */ /* 0x000fe20000100a00 */
[-C--:B------:R-:W-:Y:S02]  /*4970*/  LEA.HI.X.SX32 R143, R77, R9.reuse, 0x2, P0 ;  /* 0x000000094d8f7211 */ /* 0x080fe400000f16ff */
[----:B------:R-:W-:Y:S02]  /*4980*/  CS2R R76, SRZ ;  /* 0x00000000004c7805 */ /* 0x000fe4000001ff00 */
[-C--:B------:R-:W-:Y:S02]  /*4990*/  LEA.HI.X.SX32 R87, R78, R9.reuse, 0x2, P1 ;  /* 0x000000094e577211 */ /* 0x080fe400008f16ff */
[-C--:B------:R-:W-:Y:S01]  /*49a0*/  LEA.HI.X.SX32 R141, R79, R9.reuse, 0x2, P2 ;  /* 0x000000094f8d7211 */ /* 0x080fe200010f16ff */
[----:B------:R-:W-:Y:S01]  /*49b0*/  STL.64 [R1+0x880], R142 ;  /* 0x0008808e01007387 */ /* 0x000fe20000100a00 */
[----:B------:R-:W-:-:S02]  /*49c0*/  LEA.HI.X.SX32 R85, R80, R9, 0x2, P3 ;  /* 0x0000000950557211 */ /* 0x000fc400018f16ff */
[----:B------:R-:W-:Y:S02]  /*49d0*/  CS2R R78, SRZ ;  /* 0x00000000004e7805 */ /* 0x000fe4000001ff00 */
[-C--:B------:R-:W-:Y:S01]  /*49e0*/  LEA.HI.X.SX32 R139, R81, R9.reuse, 0x2, P4 ;  /* 0x00000009518b7211 */ /* 0x080fe200020f16ff */
[----:B------:R-:W-:Y:S01]  /*49f0*/  STL.64 [R1+0x888], R86 ;  /* 0x0008885601007387 */ /* 0x000fe20000100a00 */
[----:B------:R-:W-:Y:S02]  /*4a00*/  LEA.HI.X.SX32 R137, R53, R9, 0x2, P6 ;  /* 0x0000000935897211 */ /* 0x000fe400030f16ff */
[----:B------:R-:W-:Y:S02]  /*4a10*/  CS2R R52, SRZ ;  /* 0x0000000000347805 */ /* 0x000fe4000001ff00 */
[----:B------:R-:W-:Y:S01]  /*4a20*/  ISETP.GE.U32.AND P5, PT, R0, 0x7fffffdf, PT ;  /* 0x7fffffdf0000780c */ /* 0x000fe20003fa6070 */
[----:B------:R-:W-:Y:S01]  /*4a30*/  STL.64 [R1+0x898], R84 ;  /* 0x0008985401007387 */ /* 0x000fe20000100a00 */
[----:B------:R-:W-:-:S02]  /*4a40*/  IADD3 R9, R2, -0x3, RZ ;  /* 0xfffffffd02097810 */ /* 0x000fc40007ffe0ff */
[----:B------:R-:W-:Y:S02]  /*4a50*/  CS2R R80, SRZ ;  /* 0x0000000000507805 */ /* 0x000fe4000001ff00 */
[----:B------:R-:W-:Y:S01]  /*4a60*/  LOP3.LUT R0, R155, 0x70, RZ, 0xc0, !PT ;  /* 0x000000709b007812 */ /* 0x000fe200078ec0ff */
[----:B------:R-:W-:Y:S01]  /*4a70*/  STL.64 [R1+0x890], R140 ;  /* 0x0008908c01007387 */ /* 0x000fe20000100a00 */
[----:B------:R-:W-:Y:S02]  /*4a80*/  ISETP.GE.U32.AND P6, PT, R111, 0x7fffffe0, PT ;  /* 0x7fffffe06f00780c */ /* 0x000fe40003fc6070 */
[----:B------:R-:W-:Y:S02]  /*4a90*/  CS2R R110, SRZ ;  /* 0x00000000006e7805 */ /* 0x000fe4000001ff00 */
[----:B------:R-:W-:Y:S01]  /*4aa0*/  ISETP.GE.U32.AND P1, PT, R9, 0x7fffffde, PT ;  /* 0x7fffffde0900780c */ /* 0x000fe20003f26070 */
[----:B------:R-:W-:Y:S01]  /*4ab0*/  VIADD R9, R2, 0xfffffffa ;  /* 0xfffffffa02097836 */ /* 0x000fe20000000000 */
[----:B------:R-:W-:Y:S01]  /*4ac0*/  ISETP.GE.U32.AND P4, PT, R10, 0x7fffffdd, PT ;  /* 0x7fffffdd0a00780c */ /* 0x000fe20003f86070 */
[----:B------:R-:W-:Y:S01]  /*4ad0*/  IMAD R37, R154, 0x80, R0 ;  /* 0x000000809a257824 */ /* 0x000fe200078e0200 */
[----:B------:R-:W-:Y:S01]  /*4ae0*/  LEA R10, P3, R4, UR8, 0x2 ;  /* 0x00000008040a7c11 */ /* 0x000fe2000f8610ff */
[----:B------:R-:W-:Y:S01]  /*4af0*/  VIADD R0, R2, 0xfffffff8 ;  /* 0xfffffff802007836 */ /* 0x000fe20000000000 */
[----:B------:R-:W-:Y:S01]  /*4b00*/  LEA R8, P2, R3, UR8, 0x2 ;  /* 0x0000000803087c11 */ /* 0x000fe2000f8410ff */
[----:B------:R-:W-:Y:S01]  /*4b10*/  STL.64 [R1+0x8a8], R150 ;  /* 0x0008a89601007387 */ /* 0x000fe20000100a00 */
[----:B------:R-:W-:-:S02]  /*4b20*/  ISETP.GE.U32.AND P0, PT, R11, 0x7fffffdc, PT ;  /* 0x7fffffdc0b00780c */ /* 0x000fc40003f06070 */
[----:B------:R-:W-:Y:S01]  /*4b30*/  LEA.HI.X.SX32 R11, R4, UR9, 0x2, P3 ;  /* 0x00000009040b7c11 */ /* 0x000fe200098f16ff */
[----:B------:R-:W-:Y:S01]  /*4b40*/  STL.64 [R1+0x8a0], R138 ;  /* 0x0008a08a01007387 */ /* 0x000fe20000100a00 */
[----:B------:R-:W-:Y:S02]  /*4b50*/  ISETP.GE.U32.AND P3, PT, R9, 0x7fffffdb, PT ;  /* 0x7fffffdb0900780c */ /* 0x000fe40003f66070 */
[----:B------:R-:W-:Y:S01]  /*4b60*/  IADD3 R27, R37, UR7, RZ ;  /* 0x00000007251b7c10 */ /* 0x000fe2000fffe0ff */
[--C-:B------:R-:W-:Y:S01]  /*4b70*/  IMAD.WIDE R154, R12, 0x4, R10.reuse ;  /* 0x000000040c9a7825 */ /* 0x100fe200078e020a */
[----:B------:R-:W-:Y:S01]  /*4b80*/  LEA.HI.X.SX32 R9, R3, UR9, 0x2, P2 ;  /* 0x0000000903097c11 */ /* 0x000fe200090f16ff */
[----:B------:R-:W-:Y:S01]  /*4b90*/  STL.64 [R1+0x8b0], R136 ;  /* 0x0008b08801007387 */ /* 0x000fe20000100a00 */
[----:B------:R-:W-:Y:S01]  /*4ba0*/  LOP3.LUT R4, R37, 0x10, RZ, 0x3c, !PT ;  /* 0x0000001025047812 */ /* 0x000fe200078e3cff */
[C---:B------:R-:W-:Y:S01]  /*4bb0*/  IMAD.WIDE R158, R161.reuse, 0x4, R10 ;  /* 0x00000004a19e7825 */ /* 0x040fe200078e020a */
[----:B------:R-:W-:Y:S01]  /*4bc0*/  ISETP.GE.U32.AND P2, PT, R24, 0x7fffffda, PT ;  /* 0x7fffffda1800780c */ /* 0x000fe20003f46070 */
[----:B------:R-:W-:Y:S01]  /*4bd0*/  @!PT LDS RZ, [RZ] ;  /* 0x00000000fffff984 */ /* 0x000fe20000000800 */
[----:B------:R-:W-:Y:S01]  /*4be0*/  @!PT LDS RZ, [RZ] ;  /* 0x00000000fffff984 */ /* 0x000fe20000000800 */
[----:B------:R-:W-:Y:S01]  /*4bf0*/  @!PT LDS RZ, [RZ] ;  /* 0x00000000fffff984 */ /* 0x000fe20000000800 */
[----:B------:R-:W-:Y:S01]  /*4c00*/  LDGSTS.E [R27], desc[UR18][R10.64], !P6 ;  /* 0x000000000a1b7fae */ /* 0x000fe2000f121852 */
[----:B------:R-:W-:Y:S01]  /*4c10*/  IADD3 R24, R4, UR7, RZ ;  /* 0x0000000704187c10 */ /* 0x000fe2000fffe0ff */
[--C-:B------:R-:W-:Y:S01]  /*4c20*/  IMAD.WIDE R156, R12, 0x4, R8.reuse ;  /* 0x000000040c9c7825 */ /* 0x100fe200078e0208 */
[----:B------:R-:W-:Y:S01]  /*4c30*/  IADD3 R38, R2, -0x20, RZ ;  /* 0xffffffe002267810 */ /* 0x000fe20007ffe0ff */
[----:B------:R-:W-:Y:S01]  /*4c40*/  LDGSTS.E [R27+0x4000], desc[UR18][R8.64], !P6 ;  /* 0x04000000081b7fae */ /* 0x000fe2000f121852 */
[----:B------:R-:W-:Y:S01]  /*4c50*/  ISETP.GE.U32.AND P6, PT, R0, 0x7fffffd9, PT ;  /* 0x7fffffd90000780c */ /* 0x000fe20003fc6070 */
[C---:B------:R-:W-:Y:S01]  /*4c60*/  VIADD R0, R2.reuse, 0xfffffff7 ;  /* 0xfffffff702007836 */ /* 0x040fe20000000000 */
[----:B------:R-:W-:Y:S01]  /*4c70*/  IADD3 R252, R2, 0x1f, RZ ;  /* 0x0000001f02fc7810 */ /* 0x000fe20007ffe0ff */
[----:B------:R-:W-:Y:S01]  /*4c80*/  LDGSTS.E [R27+0x4], desc[UR18][R154.64], !P5 ;  /* 0x000040009a1b7fae */ /* 0x000fe2000e921852 */
[----:B------:R-:W-:Y:S01]  /*4c90*/  IMAD.WIDE R160, R161, 0x4, R8 ;  /* 0x00000004a1a07825 */ /* 0x000fe200078e0208 */
[----:B------:R-:W-:-:S02]  /*4ca0*/  LOP3.LUT R83, R83, 0x1f, RZ, 0xc0, !PT ;  /* 0x0000001f53537812 */ /* 0x000fc400078ec0ff */
[----:B------:R-:W-:Y:S01]  /*4cb0*/  LDGSTS.E [R27+0x4004], desc[UR18][R156.64], !P5 ;  /* 0x040040009c1b7fae */ /* 0x000fe2000e921852 */
[----:B------:R-:W-:Y:S01]  /*4cc0*/  ISETP.GE.U32.AND P5, PT, R0, 0x7fffffd8, PT ;  /* 0x7fffffd80000780c */ /* 0x000fe20003fa6070 */
[----:B------:R-:W-:Y:S02]  /*4cd0*/  VIADD R0, R2, 0xfffffff6 ;  /* 0xfffffff602007836 */ /* 0x000fe40000000000 */
[----:B------:R-:W-:Y:S01]  /*4ce0*/  IMAD R3, R12, 0x3, RZ ;  /* 0x000000030c037824 */ /* 0x000fe200078e02ff */
[----:B------:R-:W-:Y:S01]  /*4cf0*/  LDGSTS.E [R27+0x8], desc[UR18][R158.64], !P1 ;  /* 0x000080009e1b7fae */ /* 0x000fe2000c921852 */
[----:B------:R-:W-:Y:S02]  /*4d00*/  VIADD R4, R2, 0xffffffec ;  /* 0xffffffec02047836 */ /* 0x000fe40000000000 */
[----:B------:R-:W-:Y:S01]  /*4d10*/  IMAD.WIDE R30, R3, 0x4, R10 ;  /* 0x00000004031e7825 */ /* 0x000fe200078e020a */
[----:B------:R-:W-:Y:S01]  /*4d20*/  LDGSTS.E [R27+0x4008], desc[UR18][R160.64], !P1 ;  /* 0x04008000a01b7fae */ /* 0x000fe2000c921852 */
[----:B------:R-:W-:-:S02]  /*4d30*/  ISETP.GE.U32.AND P1, PT, R0, 0x7fffffd7, PT ;  /* 0x7fffffd70000780c */ /* 0x000fc40003f26070 */
[----:B------:R-:W-:Y:S01]  /*4d40*/  IMAD.WIDE R28, R3, 0x4, R8 ;  /* 0x00000004031c7825 */ /* 0x000fe200078e0208 */
[----:B------:R1:W-:Y:S03]  /*4d50*/  LDGSTS.E [R27+0xc], desc[UR18][R30.64], !P4 ;  /* 0x0000c0001e1b7fae */ /* 0x0003e6000e121852 */
[----:B------:R-:W-:Y:S01]  /*4d60*/  IMAD.SHL.U32 R3, R12, 0x4, RZ ;  /* 0x000000040c037824 */ /* 0x000fe200078e00ff */
[----:B------:R1:W-:Y:S01]  /*4d70*/  STL.64 [R1+0x600], R30 ;  /* 0x0006001e01007387 */ /* 0x0003e20000100a00 */
[----:B------:R-:W-:Y:S02]  /*4d80*/  VIADD R0, R2, 0xfffffff5 ;  /* 0xfffffff502007836 */ /* 0x000fe40000000000 */
[C---:B------:R-:W-:Y:S01]  /*4d90*/  IMAD.WIDE R32, R3.reuse, 0x4, R10 ;  /* 0x0000000403207825 */ /* 0x040fe200078e020a */
[----:B------:R2:W-:Y:S02]  /*4da0*/  LDGSTS.E [R27+0x400c], desc[UR18][R28.64], !P4 ;  /* 0x0400c0001c1b7fae */ /* 0x0005e4000e121852 */
[----:B------:R-:W-:Y:S01]  /*4db0*/  ISETP.GE.U32.AND P4, PT, R0, 0x7fffffd6, PT ;  /* 0x7fffffd60000780c */ /* 0x000fe20003f86070 */
[----:B------:R-:W-:Y:S01]  /*4dc0*/  VIADD R0, R2, 0xfffffff4 ;  /* 0xfffffff402007836 */ /* 0x000fe20000000000 */
[----:B------:R3:W-:Y:S01]  /*4dd0*/  STL.64 [R1+0x608], R28 ;  /* 0x0006081c01007387 */ /* 0x0007e20000100a00 */
[----:B-1----:R-:W-:-:S03]  /*4de0*/  IMAD.WIDE R30, R3, 0x4, R8 ;  /* 0x00000004031e7825 */ /* 0x002fc600078e0208 */
[----:B------:R1:W-:Y:S01]  /*4df0*/  LDGSTS.E [R24], desc[UR18][R32.64], !P0 ;  /* 0x0000000020187fae */ /* 0x0003e2000c121852 */
[----:B--2---:R-:W-:-:S03]  /*4e00*/  IMAD.WIDE R26, R25, 0x4, R8 ;  /* 0x00000004191a7825 */ /* 0x004fc600078e0208 */
[----:B------:R2:W-:Y:S01]  /*4e10*/  LDGSTS.E [R24+0x4000], desc[UR18][R30.64], !P0 ;  /* 0x040000001e187fae */ /* 0x0005e2000c121852 */
[----:B------:R-:W-:Y:S01]  /*4e20*/  ISETP.GE.U32.AND P0, PT, R0, 0x7fffffd5, PT ;  /* 0x7fffffd50000780c */ /* 0x000fe20003f06070 */
[--C-:B---3--:R-:W-:Y:S02]  /*4e30*/  IMAD.WIDE R28, R25, 0x4, R10.reuse ;  /* 0x00000004191c7825 */ /* 0x108fe400078e020a */
[----:B------:R1:W-:Y:S02]  /*4e40*/  STL.64 [R1+0x610], R32 ;  /* 0x0006102001007387 */ /* 0x0003e40000100a00 */
[----:B------:R-:W-:Y:S02]  /*4e50*/  IMAD R3, R12, 0x6, RZ ;  /* 0x000000060c037824 */ /* 0x000fe400078e02ff */
[----:B------:R2:W-:Y:S01]  /*4e60*/  STL.64 [R1+0x618], R30 ;  /* 0x0006181e01007387 */ /* 0x0005e20000100a00 */
[----:B------:R-:W-:Y:S02]  /*4e70*/  VIADD R0, R2, 0xfffffff3 ;  /* 0xfffffff302007836 */ /* 0x000fe40000000000 */
[----:B------:R-:W-:Y:S01]  /*4e80*/  IMAD R25, R12, 0x7, RZ ;  /* 0x000000070c197824 */ /* 0x000fe200078e02ff */
[----:B------:R3:W-:Y:S01]  /*4e90*/  LDGSTS.E [R24+0x4], desc[UR18][R28.64], !P3 ;  /* 0x000040001c187fae */ /* 0x0007e2000d921852 */
[----:B-1----:R-:W-:-:S03]  /*4ea0*/  IMAD.WIDE R32, R3, 0x4, R10 ;  /* 0x0000000403207825 */ /* 0x002fc600078e020a */
[----:B------:R3:W-:Y:S01]  /*4eb0*/  STL.64 [R1+0x620], R28 ;  /* 0x0006201c01007387 */ /* 0x0007e20000100a00 */
[----:B--2---:R-:W-:-:S03]  /*4ec0*/  IMAD.WIDE R30, R3, 0x4, R8 ;  /* 0x00000004031e7825 */ /* 0x004fc600078e0208 */
[----:B------:R1:W-:Y:S01]  /*4ed0*/  LDGSTS.E [R24+0x4004], desc[UR18][R26.64], !P3 ;  /* 0x040040001a187fae */ /* 0x0003e2000d921852 */
[----:B------:R-:W-:Y:S01]  /*4ee0*/  ISETP.GE.U32.AND P3, PT, R0, 0x7fffffd4, PT ;  /* 0x7fffffd40000780c */ /* 0x000fe20003f66070 */
[----:B------:R-:W-:Y:S02]  /*4ef0*/  VIADD R0, R2, 0xfffffff2 ;  /* 0xfffffff202007836 */ /* 0x000fe40000000000 */
[----:B------:R1:W-:Y:S01]  /*4f00*/  STL.64 [R1+0x628], R26 ;  /* 0x0006281a01007387 */ /* 0x0003e20000100a00 */
[----:B------:R-:W-:Y:S02]  /*4f10*/  IMAD.SHL.U32 R3, R12, 0x8, RZ ;  /* 0x000000080c037824 */ /* 0x000fe400078e00ff */
[C---:B---3--:R-:W-:Y:S01]  /*4f20*/  IMAD.WIDE R28, R25.reuse, 0x4, R10 ;  /* 0x00000004191c7825 */ /* 0x048fe200078e020a */
[----:B------:R-:W-:Y:S04]  /*4f30*/  STL.64 [R1+0x630], R32 ;  /* 0x0006302001007387 */ /* 0x000fe80000100a00 */
[----:B------:R-:W-:Y:S01]  /*4f40*/  LDGSTS.E [R24+0x8], desc[UR18][R32.64], !P2 ;  /* 0x0000800020187fae */ /* 0x000fe2000d121852 */
[----:B-1----:R-:W-:Y:S01]  /*4f50*/  IMAD.WIDE R26, R25, 0x4, R8 ;  /* 0x00000004191a7825 */ /* 0x002fe200078e0208 */
[----:B------:R-:W-:-:S02]  /*4f60*/  LOP3.LUT R25, R37, 0x20, RZ, 0x3c, !PT ;  /* 0x0000002025197812 */ /* 0x000fc400078e3cff */
[----:B------:R1:W-:Y:S04]  /*4f70*/  STL.64 [R1+0x638], R30 ;  /* 0x0006381e01007387 */ /* 0x0003e80000100a00 */
[----:B------:R1:W-:Y:S01]  /*4f80*/  LDGSTS.E [R24+0x4008], desc[UR18][R30.64], !P2 ;  /* 0x040080001e187fae */ /* 0x0003e2000d121852 */
[----:B------:R-:W-:Y:S01]  /*4f90*/  ISETP.GE.U32.AND P2, PT, R0, 0x7fffffd3, PT ;  /* 0x7fffffd30000780c */ /* 0x000fe20003f46070 */
[----:B------:R-:W-:Y:S02]  /*4fa0*/  VIADD R0, R25, UR7 ;  /* 0x0000000719007c36 */ /* 0x000fe40008000000 */
[----:B------:R-:W-:Y:S04]  /*4fb0*/  STL.64 [R1+0x640], R28 ;  /* 0x0006401c01007387 */ /* 0x000fe80000100a00 */
[----:B------:R-:W-:Y:S04]  /*4fc0*/  LDGSTS.E [R24+0xc], desc[UR18][R28.64], !P6 ;  /* 0x0000c0001c187fae */ /* 0x000fe8000f121852 */
[----:B------:R2:W-:Y:S01]  /*4fd0*/  STL.64 [R1+0x648], R26 ;  /* 0x0006481a01007387 */ /* 0x0005e20000100a00 */
[----:B-1----:R-:W-:-:S02]  /*4fe0*/  VIADD R30, R2, 0xffffffe5 ;  /* 0xffffffe5021e7836 */ /* 0x002fc40000000000 */
[----:B------:R-:W-:Y:S01]  /*4ff0*/  VIADD R31, R2, 0xffffffe6 ;  /* 0xffffffe6021f7836 */ /* 0x000fe20000000000 */
[----:B------:R2:W-:Y:S01]  /*5000*/  LDGSTS.E [R24+0x400c], desc[UR18][R26.64], !P6 ;  /* 0x0400c0001a187fae */ /* 0x0005e2000f121852 */
[----:B------:R-:W-:Y:S01]  /*5010*/  ISETP.GE.U32.AND P6, PT, R4, 0x7fffffcd, PT ;  /* 0x7fffffcd0400780c */ /* 0x000fe20003fc6070 */
[----:B------:R-:W-:Y:S02]  /*5020*/  VIADD R4, R2, 0xffffffee ;  /* 0xffffffee02047836 */ /* 0x000fe40000000000 */
[----:B--2---:R-:W-:-:S04]  /*5030*/  IMAD.WIDE R26, R3, 0x4, R10 ;  /* 0x00000004031a7825 */ /* 0x004fc800078e020a */
[----:B------:R-:W-:Y:S01]  /*5040*/  IMAD.WIDE R24, R3, 0x4, R8 ;  /* 0x0000000403187825 */ /* 0x000fe200078e0208 */
[C---:B------:R-:W-:Y:S01]  /*5050*/  IADD3 R3, R2.reuse, -0x13, RZ ;  /* 0xffffffed02037810 */ /* 0x040fe20007ffe0ff */
[----:B------:R1:W-:Y:S04]  /*5060*/  LDGSTS.E [R0], desc[UR18][R26.64], !P5 ;  /* 0x000000001a007fae */ /* 0x0003e8000e921852 */
[----:B------:R2:W-:Y:S01]  /*5070*/  LDGSTS.E [R0+0x4000], desc[UR18][R24.64], !P5 ;  /* 0x0400000018007fae */ /* 0x0005e2000e921852 */
[----:B------:R-:W-:Y:S01]  /*5080*/  ISETP.GE.U32.AND P5, PT, R3, 0x7fffffce, PT ;  /* 0x7fffffce0300780c */ /* 0x000fe20003fa6070 */
[----:B------:R-:W-:Y:S02]  /*5090*/  VIADD R3, R2, 0xffffffef ;  /* 0xffffffef02037836 */ /* 0x000fe40000000000 */
[----:B------:R1:W-:Y:S04]  /*50a0*/  STL.64 [R1+0x650], R26 ;  /* 0x0006501a01007387 */ /* 0x0003e80000100a00 */
[----:B------:R2:W-:Y:S04]  /*50b0*/  STL.64 [R1+0x658], R24 ;  /* 0x0006581801007387 */ /* 0x0005e80000100a00 */
[----:B------:R3:W-:Y:S01]  /*50c0*/  STL [R1+0x834], R38 ;  /* 0x0008342601007387 */ /* 0x0007e20000100800 */
[----:B-1----:R-:W-:-:S02]  /*50d0*/  SEL R26, RZ, 0x1, P6 ;  /* 0x00000001ff1a7807 */ /* 0x002fc40003000000 */
[----:B------:R-:W-:Y:S01]  /*50e0*/  ISETP.GE.U32.AND P6, PT, R4, 0x7fffffcf, PT ;  /* 0x7fffffcf0400780c */ /* 0x000fe20003fc6070 */
[C---:B------:R-:W-:Y:S01]  /*50f0*/  VIADD R4, R2.reuse, 0xffffffe8 ;  /* 0xffffffe802047836 */ /* 0x040fe20000000000 */
[----:B------:R-:W-:Y:S02]  /*5100*/  SEL R27, RZ, 0x1fffe, P5 ;  /* 0x0001fffeff1b7807 */ /* 0x000fe40002800000 */
[----:B------:R-:W-:Y:S01]  /*5110*/  ISETP.GE.U32.AND P5, PT, R3, 0x7fffffd0, PT ;  /* 0x7fffffd00300780c */ /* 0x000fe20003fa6070 */
[----:B------:R-:W-:Y:S01]  /*5120*/  VIADD R3, R2, 0xffffffe9 ;  /* 0xffffffe902037836 */ /* 0x000fe20000000000 */
[----:B--2---:R-:W-:Y:S01]  /*5130*/  SEL R24, RZ, 0x4, P6 ;  /* 0x00000004ff187807 */ /* 0x004fe20003000000 */
[----:B------:R-:W-:Y:S01]  /*5140*/  IMAD.IADD R26, R26, 0x1, R27 ;  /* 0x000000011a1a7824 */ /* 0x000fe200078e021b */
[----:B------:R-:W-:Y:S01]  /*5150*/  ISETP.GE.U32.AND P6, PT, R4, 0x7fffffc9, PT ;  /* 0x7fffffc90400780c */ /* 0x000fe20003fc6070 */
[----:B------:R-:W-:Y:S01]  /*5160*/  VIADD R4, R2, 0xffffffea ;  /* 0xffffffea02047836 */ /* 0x000fe20000000000 */
[----:B------:R-:W-:-:S02]  /*5170*/  SEL R25, RZ, 0x7fff8, P5 ;  /* 0x0007fff8ff197807 */ /* 0x000fc40002800000 */
[----:B------:R-:W-:Y:S01]  /*5180*/  ISETP.GE.U32.AND P5, PT, R3, 0x7fffffca, PT ;  /* 0x7fffffca0300780c */ /* 0x000fe20003fa6070 */
[----:B------:R-:W-:Y:S01]  /*5190*/  VIADD R3, R2, 0xffffffeb ;  /* 0xffffffeb02037836 */ /* 0x000fe20000000000 */
[----:B------:R-:W-:Y:S02]  /*51a0*/  SEL R28, RZ, 0x1, P6 ;  /* 0x00000001ff1c7807 */ /* 0x000fe40003000000 */
[----:B------:R-:W-:Y:S02]  /*51b0*/  ISETP.GE.U32.AND P6, PT, R4, 0x7fffffcb, PT ;  /* 0x7fffffcb0400780c */ /* 0x000fe40003fc6070 */
[----:B------:R-:W-:Y:S02]  /*51c0*/  IADD3 R4, R2, -0x1c, RZ ;  /* 0xffffffe402047810 */ /* 0x000fe40007ffe0ff */
[----:B------:R-:W-:Y:S02]  /*51d0*/  SEL R29, RZ, 0x1fffe, P5 ;  /* 0x0001fffeff1d7807 */ /* 0x000fe40002800000 */
[----:B------:R-:W-:-:S02]  /*51e0*/  ISETP.GE.U32.AND P5, PT, R3, 0x7fffffcc, PT ;  /* 0x7fffffcc0300780c */ /* 0x000fc40003fa6070 */
[----:B------:R-:W-:Y:S01]  /*51f0*/  SEL R3, RZ, 0x4, P6 ;  /* 0x00000004ff037807 */ /* 0x000fe20003000000 */
[----:B------:R-:W-:Y:S01]  /*5200*/  IMAD.IADD R28, R28, 0x1, R29 ;  /* 0x000000011c1c7824 */ /* 0x000fe200078e021d */
[----:B------:R-:W-:Y:S02]  /*5210*/  ISETP.GE.U32.AND P6, PT, R4, 0x7fffffc5, PT ;  /* 0x7fffffc50400780c */ /* 0x000fe40003fc6070 */
[----:B------:R-:W-:Y:S02]  /*5220*/  SEL R4, RZ, 0x7fff8, P5 ;  /* 0x0007fff8ff047807 */ /* 0x000fe40002800000 */
[----:B------:R-:W-:Y:S01]  /*5230*/  ISETP.GE.U32.AND P5, PT, R30, 0x7fffffc6, PT ;  /* 0x7fffffc61e00780c */ /* 0x000fe20003fa6070 */
[C---:B------:R-:W-:Y:S01]  /*5240*/  VIADD R30, R2.reuse, 0xffffffe7 ;  /* 0xffffffe7021e7836 */ /* 0x040fe20000000000 */
[----:B------:R-:W-:Y:S02]  /*5250*/  SEL R32, RZ, 0x1, P6 ;  /* 0x00000001ff207807 */ /* 0x000fe40003000000 */
[----:B------:R-:W-:Y:S01]  /*5260*/  ISETP.GE.U32.AND P6, PT, R31, 0x7fffffc7, PT ;  /* 0x7fffffc71f00780c */ /* 0x000fe20003fc6070 */
[----:B------:R-:W-:Y:S01]  /*5270*/  VIADD R31, R2, 0xffffffe1 ;  /* 0xffffffe1021f7836 */ /* 0x000fe20000000000 */
[----:B------:R-:W-:-:S02]  /*5280*/  SEL R33, RZ, 0x1fffe, P5 ;  /* 0x0001fffeff217807 */ /* 0x000fc40002800000 */
[----:B------:R-:W-:Y:S02]  /*5290*/  ISETP.GE.U32.AND P5, PT, R30, 0x7fffffc8, PT ;  /* 0x7fffffc81e00780c */ /* 0x000fe40003fa6070 */
[----:B------:R-:W-:Y:S01]  /*52a0*/  SEL R30, RZ, 0x4, P6 ;  /* 0x00000004ff1e7807 */ /* 0x000fe20003000000 */
[----:B------:R-:W-:Y:S01]  /*52b0*/  IMAD.IADD R32, R32, 0x1, R33 ;  /* 0x0000000120207824 */ /* 0x000fe200078e0221 */
[----:B------:R-:W-:Y:S02]  /*52c0*/  ISETP.GE.U32.AND P6, PT, R31, 0x7fffffc2, PT ;  /* 0x7fffffc21f00780c */ /* 0x000fe40003fc6070 */
[----:B------:R-:W-:Y:S02]  /*52d0*/  SEL R31, RZ, 0x7fff8, P5 ;  /* 0x0007fff8ff1f7807 */ /* 0x000fe40002800000 */
[----:B------:R-:W-:Y:S01]  /*52e0*/  ISETP.GE.U32.AND P5, PT, R35, 0x7fffffc3, PT ;  /* 0x7fffffc32300780c */ /* 0x000fe20003fa6070 */
[----:B------:R-:W-:Y:S01]  /*52f0*/  VIADD R35, R2, 0xfffffff1 ;  /* 0xfffffff102237836 */ /* 0x000fe20000000000 */
[----:B------:R-:W-:-:S02]  /*5300*/  SEL R36, RZ, 0x1fffe, P6 ;  /* 0x0001fffeff247807 */ /* 0x000fc40003000000 */
[----:B------:R-:W-:Y:S02]  /*5310*/  ISETP.GE.U32.AND P6, PT, R34, 0x7fffffc4, PT ;  /* 0x7fffffc42200780c */ /* 0x000fe40003fc6070 */
[----:B------:R-:W-:Y:S02]  /*5320*/  SEL R34, RZ, 0x4, P5 ;  /* 0x00000004ff227807 */ /* 0x000fe40002800000 */
[----:B------:R-:W-:Y:S02]  /*5330*/  ISETP.GE.U32.AND P5, PT, R38, 0x7fffffc1, PT ;  /* 0x7fffffc12600780c */ /* 0x000fe40003fa6070 */
[----:B------:R-:W-:Y:S02]  /*5340*/  SEL R27, RZ, 0x7fff8, P6 ;  /* 0x0007fff8ff1b7807 */ /* 0x000fe40003000000 */
[----:B------:R-:W-:Y:S02]  /*5350*/  ISETP.GE.U32.AND P6, PT, R35, 0x7fffffd2, PT ;  /* 0x7fffffd22300780c */ /* 0x000fe40003fc6070 */
[----:B------:R-:W-:-:S02]  /*5360*/  SEL R35, RZ, 0x1, P5 ;  /* 0x00000001ff237807 */ /* 0x000fc40002800000 */
[----:B------:R-:W-:Y:S02]  /*5370*/  LOP3.LUT R28, R28, 0x3, RZ, 0xc0, !PT ;  /* 0x000000031c1c7812 */ /* 0x000fe400078ec0ff */
[----:B------:R-:W-:Y:S01]  /*5380*/  LOP3.LUT R26, R26, 0x3, RZ, 0xc0, !PT ;  /* 0x000000031a1a7812 */ /* 0x000fe200078ec0ff */
[----:B------:R-:W-:Y:S01]  /*5390*/  IMAD.IADD R35, R35, 0x1, R36 ;  /* 0x0000000123237824 */ /* 0x000fe200078e0224 */
[----:B------:R-:W-:Y:S01]  /*53a0*/  IADD3 R4, R28, R4, R3 ;  /* 0x000000041c047210 */ /* 0x000fe20007ffe003 */
[----:B------:R-:W-:Y:S01]  /*53b0*/  IMAD R3, R12, 0x9, RZ ;  /* 0x000000090c037824 */ /* 0x000fe200078e02ff */
[----:B------:R-:W-:Y:S02]  /*53c0*/  IADD3 R24, R26, R25, R24 ;  /* 0x000000191a187210 */ /* 0x000fe40007ffe018 */
[----:B------:R-:W-:Y:S01]  /*53d0*/  LOP3.LUT R35, R35, 0x3, RZ, 0xc0, !PT ;  /* 0x0000000323237812 */ /* 0x000fe200078ec0ff */
[----:B------:R-:W-:Y:S01]  /*53e0*/  IMAD.SHL.U32 R4, R4, 0x100, RZ ;  /* 0x0000010004047824 */ /* 0x000fe200078e00ff */
[----:B------:R-:W-:Y:S01]  /*53f0*/  LOP3.LUT R32, R32, 0x3, RZ, 0xc0, !PT ;  /* 0x0000000320207812 */ /* 0x000fe200078ec0ff */
[----:B------:R-:W-:Y:S01]  /*5400*/  IMAD.WIDE R40, R3, 0x4, R10 ;  /* 0x0000000403287825 */ /* 0x000fe200078e020a */
[----:B------:R-:W-:-:S02]  /*5410*/  IADD3 R27, R35, R27, R34 ;  /* 0x0000001b231b7210 */ /* 0x000fc40007ffe022 */
[----:B------:R-:W-:Y:S01]  /*5420*/  IADD3 R30, R32, R31, R30 ;  /* 0x0000001f201e7210 */ /* 0x000fe20007ffe01e */
[----:B---3--:R-:W-:Y:S01]  /*5430*/  IMAD.WIDE R38, R3, 0x4, R8 ;  /* 0x0000000403267825 */ /* 0x008fe200078e0208 */
[----:B------:R-:W-:Y:S01]  /*5440*/  LOP3.LUT R3, R4, 0xf00, RZ, 0xe2, !PT ;  /* 0x00000f0004037812 */ /* 0x000fe200078ee2ff */
[----:B------:R-:W-:Y:S01]  /*5450*/  LDGSTS.E [R0+0x4], desc[UR18][R40.64], !P1 ;  /* 0x0000400028007fae */ /* 0x000fe2000c921852 */
[----:B------:R-:W-:Y:S02]  /*5460*/  LOP3.LUT R27, R27, 0xf, RZ, 0xc0, !PT ;  /* 0x0000000f1b1b7812 */ /* 0x000fe400078ec0ff */
[----:B------:R-:W-:Y:S01]  /*5470*/  LOP3.LUT R25, R37, 0x30, RZ, 0x3c, !PT ;  /* 0x0000003025197812 */ /* 0x000fe200078e3cff */
[----:B------:R-:W-:Y:S01]  /*5480*/  IMAD R24, R24, 0x1000, R3 ;  /* 0x0000100018187824 */ /* 0x000fe200078e0203 */
[----:B------:R-:W-:Y:S01]  /*5490*/  LDGSTS.E [R0+0x4004], desc[UR18][R38.64], !P1 ;  /* 0x0400400026007fae */ /* 0x000fe2000c921852 */
[----:B------:R-:W-:Y:S01]  /*54a0*/  IMAD R3, R12, 0xa, RZ ;  /* 0x0000000a0c037824 */ /* 0x000fe200078e02ff */
[----:B------:R-:W-:Y:S01]  /*54b0*/  ISETP.GT.AND P1, PT, R252, 0x1f, PT ;  /* 0x0000001ffc00780c */ /* 0x000fe20003f24270 */
[----:B------:R-:W-:Y:S01]  /*54c0*/  IMAD R27, R30, 0x10, R27 ;  /* 0x000000101e1b7824 */ /* 0x000fe200078e021b */
[----:B------:R-:W-:Y:S01]  /*54d0*/  STL.64 [R1+0x660], R40 ;  /* 0x0006602801007387 */ /* 0x000fe20000100a00 */
[----:B------:R-:W-:Y:S01]  /*54e0*/  IMAD.WIDE R30, R3, 0x4, R10 ;  /* 0x00000004031e7825 */ /* 0x000fe200078e020a */
[----:B------:R-:W-:-:S02]  /*54f0*/  SEL R4, RZ, 0x4, !P1 ;  /* 0x00000004ff047807 */ /* 0x000fc40004800000 */
[----:B------:R-:W-:Y:S01]  /*5500*/  STL.64 [R1+0x668], R38 ;  /* 0x0006682601007387 */ /* 0x000fe20000100a00 */
[----:B------:R-:W-:Y:S01]  /*5510*/  IMAD.WIDE R28, R3, 0x4, R8 ;  /* 0x00000004031c7825 */ /* 0x000fe200078e0208 */
[----:B------:R-:W-:Y:S02]  /*5520*/  ISETP.GE.AND P1, PT, R83, R2, PT ;  /* 0x000000025300720c */ /* 0x000fe40003f26270 */
[----:B------:R-:W-:Y:S01]  /*5530*/  CS2R R82, SRZ ;  /* 0x0000000000527805 */ /* 0x000fe2000001ff00 */
[----:B------:R1:W-:Y:S01]  /*5540*/  STL.64 [R1+0x670], R30 ;  /* 0x0006701e01007387 */ /* 0x0003e20000100a00 */
[----:B------:R-:W-:Y:S01]  /*5550*/  IMAD R3, R12, 0xb, RZ ;  /* 0x0000000b0c037824 */ /* 0x000fe200078e02ff */
[----:B------:R-:W-:Y:S01]  /*5560*/  LOP3.LUT R27, R27, 0xff, RZ, 0xc0, !PT ;  /* 0x000000ff1b1b7812 */ /* 0x000fe200078ec0ff */
[----:B------:R-:W-:Y:S01]  /*5570*/  VIADD R2, R2, 0xfffffff0 ;  /* 0xfffffff002027836 */ /* 0x000fe20000000000 */
[----:B------:R1:W-:Y:S01]  /*5580*/  LDGSTS.E [R0+0x8], desc[UR18][R30.64], !P4 ;  /* 0x000080001e007fae */ /* 0x0003e2000e121852 */
[----:B------:R-:W-:-:S03]  /*5590*/  SEL R4, R4, RZ, !P1 ;  /* 0x000000ff04047207 */ /* 0x000fc60004800000 */
[----:B------:R2:W-:Y:S01]  /*55a0*/  STL.64 [R1+0x678], R28 ;  /* 0x0006781c01007387 */ /* 0x0005e20000100a00 */
[----:B------:R-:W-:Y:S01]  /*55b0*/  ISETP.NE.U32.AND P1, PT, R4, RZ, PT ;  /* 0x000000ff0400720c */ /* 0x000fe20003f25070 */
[----:B------:R-:W-:Y:S02]  /*55c0*/  VIADD R4, R25, UR7 ;  /* 0x0000000719047c36 */ /* 0x000fe40008000000 */
[----:B------:R2:W-:Y:S01]  /*55d0*/  LDGSTS.E [R0+0x4008], desc[UR18][R28.64], !P4 ;  /* 0x040080001c007fae */ /* 0x0005e2000e121852 */
[----:B------:R-:W-:Y:S01]  /*55e0*/  ISETP.GE.U32.AND P4, PT, R2, 0x7fffffd1, PT ;  /* 0x7fffffd10200780c */ /* 0x000fe20003f86070 */
[----:B------:R-:W-:Y:S02]  /*55f0*/  IMAD.IADD R2, R24, 0x1, R27 ;  /* 0x0000000118027824 */ /* 0x000fe400078e021b */
[----:B-1----:R-:W-:-:S03]  /*5600*/  IMAD.WIDE R30, R3, 0x4, R10 ;  /* 0x00000004031e7825 */ /* 0x002fc600078e020a */
[----:B------:R-:W-:Y:S01]  /*5610*/  LOP3.LUT R2, R2, 0xffff, RZ, 0xc0, !PT ;  /* 0x0000ffff02027812 */ /* 0x000fe200078ec0ff */
[C---:B------:R-:W-:Y:S01]  /*5620*/  IMAD R25, R12.reuse, 0xe, RZ ;  /* 0x0000000e0c197824 */ /* 0x040fe200078e02ff */
[----:B------:R-:W-:Y:S02]  /*5630*/  STL.64 [R1+0x680], R30 ;  /* 0x0006801e01007387 */ /* 0x000fe40000100a00 */
[----:B------:R-:W-:Y:S01]  /*5640*/  SHF.R.U32.HI R24, RZ, 0xf, R2 ;  /* 0x0000000fff187819 */ /* 0x000fe20000011602 */
[--C-:B--2---:R-:W-:Y:S01]  /*5650*/  IMAD.WIDE R28, R3, 0x4, R8.reuse ;  /* 0x00000004031c7825 */ /* 0x104fe200078e0208 */
[----:B------:R-:W-:Y:S03]  /*5660*/  LDGSTS.E [R0+0xc], desc[UR18][R30.64], !P0 ;  /* 0x0000c0001e007fae */ /* 0x000fe6000c121852 */
[----:B------:R-:W-:Y:S01]  /*5670*/  IMAD R3, R12, 0xc, RZ ;  /* 0x0000000c0c037824 */ /* 0x000fe200078e02ff */
[----:B------:R1:W-:Y:S03]  /*5680*/  STL.64 [R1+0x688], R28 ;  /* 0x0006881c01007387 */ /* 0x0003e60000100a00 */
[----:B------:R-:W-:Y:S01]  /*5690*/  IMAD.WIDE R26, R3, 0x4, R8 ;  /* 0x00000004031a7825 */ /* 0x000fe200078e0208 */
[----:B------:R1:W-:Y:S01]  /*56a0*/  LDGSTS.E [R0+0x400c], desc[UR18][R28.64], !P0 ;  /* 0x0400c0001c007fae */ /* 0x0003e2000c121852 */
[----:B------:R-:W-:-:S02]  /*56b0*/  LOP3.LUT P0, RZ, R24, 0x1, RZ, 0xc0, !PT ;  /* 0x0000000118ff7812 */ /* 0x000fc4000780c0ff */
[----:B------:R-:W-:Y:S01]  /*56c0*/  SHF.R.U32.HI R24, RZ, 0xe, R2 ;  /* 0x0000000eff187819 */ /* 0x000fe20000011602 */
[----:B-1----:R-:W-:Y:S01]  /*56d0*/  IMAD.WIDE R28, R3, 0x4, R10 ;  /* 0x00000004031c7825 */ /* 0x002fe200078e020a */
[----:B------:R-:W-:-:S03]  /*56e0*/  SHF.R.U32.HI R0, RZ, 0xd, R2 ;  /* 0x0000000dff007819 */ /* 0x000fc60000011602 */
[C---:B------:R-:W-:Y:S01]  /*56f0*/  IMAD R3, R12.reuse, 0xd, RZ ;  /* 0x0000000d0c037824 */ /* 0x040fe200078e02ff */
[----:B------:R1:W-:Y:S03]  /*5700*/  STL.64 [R1+0x690], R28 ;  /* 0x0006901c01007387 */ /* 0x0003e60000100a00 */
[C---:B------:R-:W-:Y:S01]  /*5710*/  IMAD.WIDE R32, R3.reuse, 0x4, R10 ;  /* 0x0000000403207825 */ /* 0x040fe200078e020a */
[----:B------:R1:W-:Y:S03]  /*5720*/  LDGSTS.E [R4], desc[UR18][R28.64], !P3 ;  /* 0x000000001c047fae */ /* 0x0003e6000d921852 */
[----:B------:R-:W-:Y:S01]  /*5730*/  IMAD.WIDE R30, R3, 0x4, R8 ;  /* 0x00000004031e7825 */ /* 0x000fe200078e0208 */
[----:B------:R2:W-:Y:S03]  /*5740*/  STL.64 [R1+0x698], R26 ;  /* 0x0006981a01007387 */ /* 0x0005e60000100a00 */
[----:B------:R-:W-:Y:S01]  /*5750*/  IMAD R3, R12, 0xf, RZ ;  /* 0x0000000f0c037824 */ /* 0x000fe200078e02ff */
[----:B------:R2:W-:Y:S01]  /*5760*/  LDGSTS.E [R4+0x4000], desc[UR18][R26.64], !P3 ;  /* 0x040000001a047fae */ /* 0x0005e2000d921852 */
[----:B------:R-:W-:-:S02]  /*5770*/  LOP3.LUT P3, RZ, R24, 0x1, RZ, 0xc0, !PT ;  /* 0x0000000118ff7812 */ /* 0x000fc4000786c0ff */
[----:B------:R-:W-:Y:S01]  /*5780*/  LOP3.LUT R24, R37, 0x40, RZ, 0x3c, !PT ;  /* 0x0000004025187812 */ /* 0x000fe200078e3cff */
[C---:B-1----:R-:W-:Y:S01]  /*5790*/  IMAD.WIDE R28, R25.reuse, 0x4, R10 ;  /* 0x00000004191c7825 */ /* 0x042fe200078e020a */
[----:B------:R-:W-:Y:S04]  /*57a0*/  LDGSTS.E [R4+0x4], desc[UR18][R32.64], !P2 ;  /* 0x0000400020047fae */ /* 0x000fe8000d121852 */
[----:B------:R-:W-:Y:S01]  /*57b0*/  LDGSTS.E [R4+0x4004], desc[UR18][R30.64], !P2 ;  /* 0x040040001e047fae */ /* 0x000fe2000d121852 */
[----:B------:R-:W-:Y:S01]  /*57c0*/  LOP3.LUT P2, RZ, R0, 0x1, RZ, 0xc0, !PT ;  /* 0x0000000100ff7812 */ /* 0x000fe2000784c0ff */
[----:B--2---:R-:W-:Y:S02]  /*57d0*/  IMAD.WIDE R26, R25, 0x4, R8 ;  /* 0x00000004191a7825 */ /* 0x004fe400078e0208 */
[----:B------:R-:W-:Y:S01]  /*57e0*/  STL.64 [R1+0x6a0], R32 ;  /* 0x0006a02001007387 */ /* 0x000fe20000100a00 */
[----:B------:R-:W-:Y:S01]  /*57f0*/  SHF.R.U32.HI R0, RZ, 0xc, R2 ;  /* 0x0000000cff007819 */ /* 0x000fe20000011602 */
[----:B------:R-:W-:-:S02]  /*5800*/  IMAD R25, R12, 0x11, RZ ;  /* 0x000000110c197824 */ /* 0x000fc400078e02ff */
[----:B------:R-:W-:Y:S04]  /*5810*/  STL.64 [R1+0x6a8], R30 ;  /* 0x0006a81e01007387 */ /* 0x000fe80000100a00 */
[----:B------:R1:W-:Y:S04]  /*5820*/  STL.64 [R1+0x6b0], R28 ;  /* 0x0006b01c01007387 */ /* 0x0003e80000100a00 */
[----:B------:R1:W-:Y:S04]  /*5830*/  LDGSTS.E [R4+0x8], desc[UR18][R28.64], !P6 ;  /* 0x000080001c047fae */ /* 0x0003e8000f121852 */
[----:B------:R2:W-:Y:S04]  /*5840*/  STL.64 [R1+0x6b8], R26 ;  /* 0x0006b81a01007387 */ /* 0x0005e80000100a00 */
[----:B------:R2:W-:Y:S01]  /*5850*/  LDGSTS.E [R4+0x4008], desc[UR18][R26.64], !P6 ;  /* 0x040080001a047fae */ /* 0x0005e2000f121852 */
[----:B------:R-:W-:-:S02]  /*5860*/  LOP3.LUT P6, RZ, R0, 0x1, RZ, 0xc0, !PT ;  /* 0x0000000100ff7812 */ /* 0x000fc400078cc0ff */
[----:B------:R-:W-:Y:S01]  /*5870*/  SHF.R.U32.HI R0, RZ, 0xb, R2 ;  /* 0x0000000bff007819 */ /* 0x000fe20000011602 */
[----:B-1----:R-:W-:-:S05]  /*5880*/  IMAD.WIDE R28, R3, 0x4, R10 ;  /* 0x00000004031c7825 */ /* 0x002fca00078e020a */
[----:B------:R1:W-:Y:S01]  /*5890*/  LDGSTS.E [R4+0xc], desc[UR18][R28.64], !P4 ;  /* 0x0000c0001c047fae */ /* 0x0003e2000e121852 */
[----:B--2---:R-:W-:-:S03]  /*58a0*/  IMAD.WIDE R26, R3, 0x4, R8 ;  /* 0x00000004031a7825 */ /* 0x004fc600078e0208 */
[----:B------:R1:W-:Y:S01]  /*58b0*/  STL.64 [R1+0x6c0], R28 ;  /* 0x0006c01c01007387 */ /* 0x0003e20000100a00 */
[----:B------:R-:W-:-:S03]  /*58c0*/  IMAD.SHL.U32 R3, R12, 0x10, RZ ;  /* 0x000000100c037824 */ /* 0x000fc600078e00ff */
[----:B------:R2:W-:Y:S01]  /*58d0*/  LDGSTS.E [R4+0x400c], desc[UR18][R26.64], !P4 ;  /* 0x0400c0001a047fae */ /* 0x0005e2000e121852 */
[----:B------:R-:W-:Y:S02]  /*58e0*/  LOP3.LUT P4, RZ, R0, 0x1, RZ, 0xc0, !PT ;  /* 0x0000000100ff7812 */ /* 0x000fe4000788c0ff */
[----:B------:R-:W-:Y:S01]  /*58f0*/  IADD3 R0, R24, UR7, RZ ;  /* 0x0000000718007c10 */ /* 0x000fe2000fffe0ff */
[----:B------:R-:W-:Y:S01]  /*5900*/  IMAD.WIDE R32, R3, 0x4, R10 ;  /* 0x0000000403207825 */ /* 0x000fe200078e020a */
[----:B------:R3:W-:Y:S01]  /*5910*/  STL.64 [R1+0x6c8], R26 ;  /* 0x0006c81a01007387 */ /* 0x0007e20000100a00 */
[----:B------:R-:W-:Y:S02]  /*5920*/  LOP3.LUT R24, R37, 0x50, RZ, 0x3c, !PT ;  /* 0x0000005025187812 */ /* 0x000fe400078e3cff */
[----:B------:R-:W-:Y:S01]  /*5930*/  IMAD.WIDE R30, R3, 0x4, R8 ;  /* 0x00000004031e7825 */ /* 0x000fe200078e0208 */
[----:B------:R-:W-:Y:S01]  /*5940*/  SHF.R.U32.HI R3, RZ, 0xa, R2 ;  /* 0x0000000aff037819 */ /* 0x000fe20000011602 */
[----:B------:R4:W-:Y:S02]  /*5950*/  LDGSTS.E [R0], desc[UR18][R32.64], P0 ;  /* 0x0000000020007fae */ /* 0x0009e40008121852 */
[----:B-1----:R-:W-:Y:S01]  /*5960*/  IMAD.WIDE R28, R25, 0x4, R10 ;  /* 0x00000004191c7825 */ /* 0x002fe200078e020a */
[----:B--2---:R-:W-:Y:S01]  /*5970*/  SHF.R.U32.HI R4, RZ, 0x9, R2 ;  /* 0x00000009ff047819 */ /* 0x004fe20000011602 */
[----:B------:R1:W-:Y:S01]  /*5980*/  LDGSTS.E [R0+0x4000], desc[UR18][R30.64], P0 ;  /* 0x040000001e007fae */ /* 0x0003e20008121852 */
[----:B------:R-:W-:Y:S01]  /*5990*/  LOP3.LUT P0, RZ, R3, 0x1, RZ, 0xc0, !PT ;  /* 0x0000000103ff7812 */ /* 0x000fe2000780c0ff */
[----:B------:R-:W-:-:S02]  /*59a0*/  IMAD R3, R12, 0x12, RZ ;  /* 0x000000120c037824 */ /* 0x000fc400078e02ff */
[----:B------:R4:W-:Y:S01]  /*59b0*/  STL.64 [R1+0x6d0], R32 ;  /* 0x0006d02001007387 */ /* 0x0009e20000100a00 */
[----:B---3--:R-:W-:-:S03]  /*59c0*/  IMAD.WIDE R26, R25, 0x4, R8 ;  /* 0x00000004191a7825 */ /* 0x008fc600078e0208 */
[----:B------:R1:W-:Y:S01]  /*59d0*/  STL.64 [R1+0x6d8], R30 ;  /* 0x0006d81e01007387 */ /* 0x0003e20000100a00 */
[----:B------:R-:W-:-:S03]  /*59e0*/  IMAD R25, R12, 0x13, RZ ;  /* 0x000000130c197824 */ /* 0x000fc600078e02ff */
[----:B------:R2:W-:Y:S01]  /*59f0*/  STL.64 [R1+0x6e0], R28 ;  /* 0x0006e01c01007387 */ /* 0x0005e20000100a00 */
[----:B----4-:R-:W-:-:S03]  /*5a00*/  IMAD.WIDE R32, R3, 0x4, R10 ;  /* 0x0000000403207825 */ /* 0x010fc600078e020a */
[----:B------:R2:W-:Y:S01]  /*5a10*/  LDGSTS.E [R0+0x4], desc[UR18][R28.64], P3 ;  /* 0x000040001c007fae */ /* 0x0005e20009921852 */
[----:B-1----:R-:W-:Y:S01]  /*5a20*/  IMAD.WIDE R30, R3, 0x4, R8 ;  /* 0x00000004031e7825 */ /* 0x002fe200078e0208 */
[----:B------:R-:W-:Y:S02]  /*5a30*/  SHF.R.U32.HI R3, RZ, 0x8, R2 ;  /* 0x00000008ff037819 */ /* 0x000fe40000011602 */
[----:B------:R1:W-:Y:S04]  /*5a40*/  STL.64 [R1+0x6e8], R26 ;  /* 0x0006e81a01007387 */ /* 0x0003e80000100a00 */
[----:B------:R1:W-:Y:S01]  /*5a50*/  LDGSTS.E [R0+0x4004], desc[UR18][R26.64], P3 ;  /* 0x040040001a007fae */ /* 0x0003e20009921852 */
[----:B------:R-:W-:Y:S01]  /*5a60*/  LOP3.LUT P3, RZ, R4, 0x1, RZ, 0xc0, !PT ;  /* 0x0000000104ff7812 */ /* 0x000fe2000786c0ff */
[----:B--2---:R-:W-:-:S02]  /*5a70*/  IMAD.WIDE R28, R25, 0x4, R10 ;  /* 0x00000004191c7825 */ /* 0x004fc400078e020a */
[----:B------:R-:W-:Y:S01]  /*5a80*/  LDGSTS.E [R0+0x8], desc[UR18][R32.64], P2 ;  /* 0x0000800020007fae */ /* 0x000fe20009121852 */
[----:B------:R-:W-:-:S03]  /*5a90*/  SHF.R.U32.HI R4, RZ, 0x7, R2 ;  /* 0x00000007ff047819 */ /* 0x000fc60000011602 */
[----:B------:R-:W-:Y:S01]  /*5aa0*/  LDGSTS.E [R0+0x4008], desc[UR18][R30.64], P2 ;  /* 0x040080001e007fae */ /* 0x000fe20009121852 */
[----:B------:R-:W-:Y:S01]  /*5ab0*/  LOP3.LUT P2, RZ, R3, 0x1, RZ, 0xc0, !PT ;  /* 0x0000000103ff7812 */ /* 0x000fe2000784c0ff */
[C---:B------:R-:W-:Y:S02]  /*5ac0*/  IMAD R3, R12.reuse, 0x14, RZ ;  /* 0x000000140c037824 */ /* 0x040fe400078e02ff */
[----:B-1----:R-:W-:Y:S01]  /*5ad0*/  IMAD.WIDE R26, R25, 0x4, R8 ;  /* 0x00000004191a7825 */ /* 0x002fe200078e0208 */
[----:B------:R-:W-:Y:S03]  /*5ae0*/  LDGSTS.E [R0+0xc], desc[UR18][R28.64], P6 ;  /* 0x0000c0001c007fae */ /* 0x000fe6000b121852 */
[----:B------:R-:W-:Y:S01]  /*5af0*/  IMAD R25, R12, 0x15, RZ ;  /* 0x000000150c197824 */ /* 0x000fe200078e02ff */
[----:B------:R1:W-:Y:S01]  /*5b00*/  LDGSTS.E [R0+0x400c], desc[UR18][R26.64], P6 ;  /* 0x0400c0001a007fae */ /* 0x0003e2000b121852 */
[----:B------:R-:W-:Y:S01]  /*5b10*/  LOP3.LUT P6, RZ, R4, 0x1, RZ, 0xc0, !PT ;  /* 0x0000000104ff7812 */ /* 0x000fe200078cc0ff */
[----:B------:R-:W-:-:S02]  /*5b20*/  VIADD R4, R24, UR7 ;  /* 0x0000000718047c36 */ /* 0x000fc40008000000 */
[----:B------:R2:W-:Y:S01]  /*5b30*/  STL.64 [R1+0x6f0], R32 ;  /* 0x0006f02001007387 */ /* 0x0005e20000100a00 */
[----:B------:R-:W-:-:S03]  /*5b40*/  IMAD R24, R12, 0x18, RZ ;  /* 0x000000180c187824 */ /* 0x000fc600078e02ff */
[----:B------:R3:W-:Y:S04]  /*5b50*/  STL.64 [R1+0x6f8], R30 ;  /* 0x0006f81e01007387 */ /* 0x0007e80000100a00 */
[----:B------:R4:W-:Y:S01]  /*5b60*/  STL.64 [R1+0x8b8], R28 ;  /* 0x0008b81c01007387 */ /* 0x0009e20000100a00 */
[----:B-1----:R-:W-:Y:S01]  /*5b70*/  SHF.R.U32.HI R0, RZ, 0x5, R2 ;  /* 0x00000005ff007819 */ /* 0x002fe20000011602 */
[C---:B--2---:R-:W-:Y:S02]  /*5b80*/  IMAD.WIDE R32, R3.reuse, 0x4, R10 ;  /* 0x0000000403207825 */ /* 0x044fe400078e020a */
[----:B------:R1:W-:Y:S02]  /*5b90*/  STL.64 [R1+0x8c0], R26 ;  /* 0x0008c01a01007387 */ /* 0x0003e40000100a00 */
[----:B---3--:R-:W-:Y:S01]  /*5ba0*/  IMAD.WIDE R30, R3, 0x4, R8 ;  /* 0x00000004031e7825 */ /* 0x008fe200078e0208 */
[----:B------:R-:W-:Y:S01]  /*5bb0*/  SHF.R.U32.HI R3, RZ, 0x6, R2 ;  /* 0x00000006ff037819 */ /* 0x000fe20000011602 */
[----:B------:R-:W-:Y:S02]  /*5bc0*/  LDGSTS.E [R4], desc[UR18][R32.64], P4 ;  /* 0x0000000020047fae */ /* 0x000fe4000a121852 */
[----:B----4-:R-:W-:-:S02]  /*5bd0*/  IMAD.WIDE R28, R25, 0x4, R10 ;  /* 0x00000004191c7825 */ /* 0x010fc400078e020a */
[----:B------:R-:W-:Y:S01]  /*5be0*/  LDGSTS.E [R4+0x4000], desc[UR18][R30.64], P4 ;  /* 0x040000001e047fae */ /* 0x000fe2000a121852 */
[----:B------:R-:W-:Y:S01]  /*5bf0*/  LOP3.LUT P4, RZ, R3, 0x1, RZ, 0xc0, !PT ;  /* 0x0000000103ff7812 */ /* 0x000fe2000788c0ff */
[----:B------:R-:W-:Y:S02]  /*5c00*/  IMAD R3, R12, 0x16, RZ ;  /* 0x000000160c037824 */ /* 0x000fe400078e02ff */
[----:B-1----:R-:W-:Y:S01]  /*5c10*/  IMAD.WIDE R26, R25, 0x4, R8 ;  /* 0x00000004191a7825 */ /* 0x002fe200078e0208 */
[----:B------:R-:W-:Y:S01]  /*5c20*/  STL.64 [R1+0x8c8], R32 ;  /* 0x0008c82001007387 */ /* 0x000fe20000100a00 */
[----:B------:R-:W-:-:S03]  /*5c30*/  LOP3.LUT R25, R37, 0x60, RZ, 0x3c, !PT ;  /* 0x0000006025197812 */ /* 0x000fc600078e3cff */
[----:B------:R-:W-:Y:S04]  /*5c40*/  STL.64 [R1+0x8d0], R30 ;  /* 0x0008d01e01007387 */ /* 0x000fe80000100a00 */
[----:B------:R1:W-:Y:S04]  /*5c50*/  STL.64 [R1+0x8d8], R28 ;  /* 0x0008d81c01007387 */ /* 0x0003e80000100a00 */
[----:B------:R1:W-:Y:S04]  /*5c60*/  LDGSTS.E [R4+0x4], desc[UR18][R28.64], P0 ;  /* 0x000040001c047fae */ /* 0x0003e80008121852 */
[----:B------:R2:W-:Y:S04]  /*5c70*/  STL.64 [R1+0x8e0], R26 ;  /* 0x0008e01a01007387 */ /* 0x0005e80000100a00 */
[----:B------:R2:W-:Y:S01]  /*5c80*/  LDGSTS.E [R4+0x4004], desc[UR18][R26.64], P0 ;  /* 0x040040001a047fae */ /* 0x0005e20008121852 */
[----:B------:R-:W-:-:S02]  /*5c90*/  LOP3.LUT P0, RZ, R0, 0x1, RZ, 0xc0, !PT ;  /* 0x0000000100ff7812 */ /* 0x000fc4000780c0ff */
[----:B------:R-:W-:Y:S01]  /*5ca0*/  SHF.R.U32.HI R0, RZ, 0x4, R2 ;  /* 0x00000004ff007819 */ /* 0x000fe20000011602 */
[----:B-1----:R-:W-:-:S05]  /*5cb0*/  IMAD.WIDE R28, R3, 0x4, R10 ;  /* 0x00000004031c7825 */ /* 0x002fca00078e020a */
[----:B------:R1:W-:Y:S01]  /*5cc0*/  LDGSTS.E [R4+0x8], desc[UR18][R28.64], P3 ;  /* 0x000080001c047fae */ /* 0x0003e20009921852 */
[----:B--2---:R-:W-:-:S03]  /*5cd0*/  IMAD.WIDE R26, R3, 0x4, R8 ;  /* 0x00000004031a7825 */ /* 0x004fc600078e0208 */
[----:B------:R1:W-:Y:S01]  /*5ce0*/  STL.64 [R1+0x8e8], R28 ;  /* 0x0008e81c01007387 */ /* 0x0003e20000100a00 */
[----:B------:R-:W-:-:S03]  /*5cf0*/  IMAD R3, R12, 0x17, RZ ;  /* 0x000000170c037824 */ /* 0x000fc600078e02ff */
[----:B------:R2:W-:Y:S01]  /*5d00*/  LDGSTS.E [R4+0x4008], desc[UR18][R26.64], P3 ;  /* 0x040080001a047fae */ /* 0x0005e20009921852 */
[----:B------:R-:W-:Y:S01]  /*5d10*/  LOP3.LUT P3, RZ, R0, 0x1, RZ, 0xc0, !PT ;  /* 0x0000000100ff7812 */ /* 0x000fe2000786c0ff */
[----:B------:R-:W-:Y:S02]  /*5d20*/  VIADD R0, R25, UR7 ;  /* 0x0000000719007c36 */ /* 0x000fe40008000000 */
[C---:B------:R-:W-:Y:S01]  /*5d30*/  IMAD.WIDE R32, R3.reuse, 0x4, R10 ;  /* 0x0000000403207825 */ /* 0x040fe200078e020a */
[----:B------:R2:W-:Y:S03]  /*5d40*/  STL.64 [R1+0x8f0], R26 ;  /* 0x0008f01a01007387 */ /* 0x0005e60000100a00 */
[----:B------:R-:W-:Y:S01]  /*5d50*/  IMAD.WIDE R30, R3, 0x4, R8 ;  /* 0x00000004031e7825 */ /* 0x000fe200078e0208 */
[----:B------:R-:W-:Y:S01]  /*5d60*/  LDGSTS.E [R4+0xc], desc[UR18][R32.64], P2 ;  /* 0x0000c00020047fae */ /* 0x000fe20009121852 */
[----:B------:R-:W-:-:S02]  /*5d70*/  SHF.R.U32.HI R3, RZ, 0x3, R2 ;  /* 0x00000003ff037819 */ /* 0x000fc40000011602 */
[----:B-1----:R-:W-:Y:S01]  /*5d80*/  IMAD.WIDE R28, R24, 0x4, R10 ;  /* 0x00000004181c7825 */ /* 0x002fe200078e020a */
[----:B------:R1:W-:Y:S01]  /*5d90*/  LDGSTS.E [R4+0x400c], desc[UR18][R30.64], P2 ;  /* 0x0400c0001e047fae */ /* 0x0003e20009121852 */
[----:B------:R-:W-:Y:S02]  /*5da0*/  LOP3.LUT P2, RZ, R3, 0x1, RZ, 0xc0, !PT ;  /* 0x0000000103ff7812 */ /* 0x000fe4000784c0ff */
[----:B------:R-:W-:Y:S01]  /*5db0*/  IMAD R3, R12, 0x1b, RZ ;  /* 0x0000001b0c037824 */ /* 0x000fe200078e02ff */
[----:B------:R3:W-:Y:S01]  /*5dc0*/  LDGSTS.E [R0], desc[UR18][R28.64], P6 ;  /* 0x000000001c007fae */ /* 0x0007e2000b121852 */
[----:B--2---:R-:W-:-:S03]  /*5dd0*/  IMAD.WIDE R26, R24, 0x4, R8 ;  /* 0x00000004181a7825 */ /* 0x004fc600078e0208 */
[----:B------:R2:W-:Y:S01]  /*5de0*/  STL.64 [R1+0x8f8], R32 ;  /* 0x0008f82001007387 */ /* 0x0005e20000100a00 */
[----:B------:R-:W-:Y:S01]  /*5df0*/  IMAD R24, R12, 0x19, RZ ;  /* 0x000000190c187824 */ /* 0x000fe200078e02ff */
[----:B-1----:R-:W-:Y:S02]  /*5e00*/  SHF.R.U32.HI R4, RZ, 0x2, R2 ;  /* 0x00000002ff047819 */ /* 0x002fe40000011602 */
[----:B------:R1:W-:Y:S01]  /*5e10*/  LDGSTS.E [R0+0x4000], desc[UR18][R26.64], P6 ;  /* 0x040000001a007fae */ /* 0x0003e2000b121852 */
[----:B------:R-:W-:Y:S01]  /*5e20*/  IMAD.WIDE R38, R24, 0x4, R10 ;  /* 0x0000000418267825 */ /* 0x000fe200078e020a */
[----:B------:R-:W-:Y:S02]  /*5e30*/  SHF.R.U32.HI R2, RZ, 0x1, R2 ;  /* 0x00000001ff027819 */ /* 0x000fe40000011602 */
[----:B------:R-:W-:Y:S01]  /*5e40*/  LOP3.LUT P6, RZ, R4, 0x1, RZ, 0xc0, !PT ;  /* 0x0000000104ff7812 */ /* 0x000fe200078cc0ff */
[----:B------:R-:W-:Y:S01]  /*5e50*/  IMAD R4, R12, 0x1a, RZ ;  /* 0x0000001a0c047824 */ /* 0x000fe200078e02ff */
[----:B------:R4:W-:Y:S01]  /*5e60*/  STL.64 [R1+0x900], R30 ;  /* 0x0009001e01007387 */ /* 0x0009e20000100a00 */
[----:B------:R-:W-:Y:S01]  /*5e70*/  IMAD.WIDE R34, R24, 0x4, R8 ;  /* 0x0000000418227825 */ /* 0x000fe200078e0208 */
[----:B------:R-:W-:-:S02]  /*5e80*/  LOP3.LUT R24, R37, 0x70, RZ, 0x3c, !PT ;  /* 0x0000007025187812 */ /* 0x000fc400078e3cff */
[----:B------:R3:W-:Y:S01]  /*5e90*/  STL.64 [R1+0x908], R28 ;  /* 0x0009081c01007387 */ /* 0x0007e20000100a00 */
[----:B--2---:R-:W-:-:S03]  /*5ea0*/  IMAD.WIDE R32, R4, 0x4, R10 ;  /* 0x0000000404207825 */ /* 0x004fc600078e020a */
[----:B------:R1:W-:Y:S01]  /*5eb0*/  STL.64 [R1+0x910], R26 ;  /* 0x0009101a01007387 */ /* 0x0003e20000100a00 */
[----:B------:R-:W-:Y:S02]  /*5ec0*/  VIADD R24, R24, UR7 ;  /* 0x0000000718187c36 */ /* 0x000fe40008000000 */
[----:B----4-:R-:W-:Y:S01]  /*5ed0*/  IMAD.WIDE R30, R4, 0x4, R8 ;  /* 0x00000004041e7825 */ /* 0x010fe200078e0208 */
[----:B------:R-:W-:Y:S03]  /*5ee0*/  LDGSTS.E [R0+0x4], desc[UR18][R38.64], P4 ;  /* 0x0000400026007fae */ /* 0x000fe6000a121852 */
[C---:B---3--:R-:W-:Y:S01]  /*5ef0*/  IMAD.WIDE R28, R3.reuse, 0x4, R10 ;  /* 0x00000004031c7825 */ /* 0x048fe200078e020a */
[----:B------:R-:W-:Y:S01]  /*5f00*/  LDGSTS.E [R0+0x4004], desc[UR18][R34.64], P4 ;  /* 0x0400400022007fae */ /* 0x000fe2000a121852 */
[----:B------:R-:W-:Y:S02]  /*5f10*/  LOP3.LUT P4, RZ, R2, 0x1, RZ, 0xc0, !PT ;  /* 0x0000000102ff7812 */ /* 0x000fe4000788c0ff */
[----:B-1----:R-:W-:Y:S01]  /*5f20*/  IMAD.WIDE R26, R3, 0x4, R8 ;  /* 0x00000004031a7825 */ /* 0x002fe200078e0208 */
[----:B------:R-:W-:Y:S03]  /*5f30*/  LDGSTS.E [R0+0x8], desc[UR18][R32.64], P0 ;  /* 0x0000800020007fae */ /* 0x000fe60008121852 */
[C---:B------:R-:W-:Y:S01]  /*5f40*/  IMAD R2, R12.reuse, 0x1d, RZ ;  /* 0x0000001d0c027824 */ /* 0x040fe200078e02ff */
[----:B------:R-:W-:Y:S01]  /*5f50*/  LDGSTS.E [R0+0x4008], desc[UR18][R30.64], P0 ;  /* 0x040080001e007fae */ /* 0x000fe20008121852 */
[----:B------:R-:W-:Y:S01]  /*5f60*/  IMAD R3, R12, 0x1e, RZ ;  /* 0x0000001e0c037824 */ /* 0x000fe200078e02ff */
[----:B------:R-:W-:Y:S01]  /*5f70*/  ISETP.GE.AND P0, PT, R252, 0x20, PT ;  /* 0x00000020fc00780c */ /* 0x000fe20003f06270 */
[----:B------:R-:W-:Y:S01]  /*5f80*/  IMAD R4, R12, 0x1f, RZ ;  /* 0x0000001f0c047824 */ /* 0x000fe200078e02ff */
[----:B------:R-:W-:Y:S01]  /*5f90*/  LDGSTS.E [R0+0xc], desc[UR18][R28.64], P3 ;  /* 0x0000c0001c007fae */ /* 0x000fe20009921852 */
[----:B------:R-:W-:-:S03]  /*5fa0*/  IMAD.WIDE R36, R2, 0x4, R10 ;  /* 0x0000000402247825 */ /* 0x000fc600078e020a */
[----:B------:R1:W-:Y:S04]  /*5fb0*/  LDGSTS.E [R0+0x400c], desc[UR18][R26.64], P3 ;  /* 0x0400c0001a007fae */ /* 0x0003e80009921852 */
[----:B------:R-:W-:Y:S04]  /*5fc0*/  STL.64 [R1+0x918], R38 ;  /* 0x0009182601007387 */ /* 0x000fe80000100a00 */
[----:B------:R2:W-:Y:S01]  /*5fd0*/  STL.64 [R1+0x928], R32 ;  /* 0x0009282001007387 */ /* 0x0005e20000100a00 */
[----:B-1----:R-:W-:-:S03]  /*5fe0*/  IMAD R0, R12, 0x1c, RZ ;  /* 0x0000001c0c007824 */ /* 0x002fc600078e02ff */
[----:B------:R1:W-:Y:S01]  /*5ff0*/  STL.64 [R1+0x920], R34 ;  /* 0x0009202201007387 */ /* 0x0003e20000100a00 */
[----:B------:R-:W-:-:S03]  /*6000*/  IMAD.WIDE R40, R0, 0x4, R10 ;  /* 0x0000000400287825 */ /* 0x000fc600078e020a */
[----:B------:R3:W-:Y:S01]  /*6010*/  STL.64 [R1+0x938], R28 ;  /* 0x0009381c01007387 */ /* 0x0007e20000100a00 */
[----:B--2---:R-:W-:-:S03]  /*6020*/  IMAD.WIDE R32, R3, 0x4, R10 ;  /* 0x0000000403207825 */ /* 0x004fc600078e020a */
[----:B------:R2:W-:Y:S01]  /*6030*/  STL.64 [R1+0x930], R30 ;  /* 0x0009301e01007387 */ /* 0x0005e20000100a00 */
[----:B------:R-:W-:-:S03]  /*6040*/  IMAD.WIDE R38, R0, 0x4, R8 ;  /* 0x0000000400267825 */ /* 0x000fc600078e0208 */
[----:B------:R4:W-:Y:S01]  /*6050*/  STL.64 [R1+0x940], R26 ;  /* 0x0009401a01007387 */ /* 0x0009e20000100a00 */
[----:B------:R-:W-:Y:S01]  /*6060*/  LOP3.LUT R0, R135, 0x40, RZ, 0x3c, !PT ;  /* 0x0000004087007812 */ /* 0x000fe200078e3cff */
[----:B-1----:R-:W-:Y:S02]  /*6070*/  IMAD.WIDE R34, R2, 0x4, R8 ;  /* 0x0000000402227825 */ /* 0x002fe400078e0208 */
[----:B------:R-:W-:Y:S02]  /*6080*/  STL.64 [R1+0x950], R40 ;  /* 0x0009502801007387 */ /* 0x000fe40000100a00 */
[----:B---3--:R-:W-:Y:S02]  /*6090*/  IMAD.WIDE R28, R4, 0x4, R10 ;  /* 0x00000004041c7825 */ /* 0x008fe400078e020a */
[----:B------:R-:W-:Y:S02]  /*60a0*/  STL.64 [R1+0x968], R36 ;  /* 0x0009682401007387 */ /* 0x000fe40000100a00 */
[----:B--2---:R-:W-:-:S02]  /*60b0*/  IMAD.WIDE R30, R3, 0x4, R8 ;  /* 0x00000004031e7825 */ /* 0x004fc400078e0208 */
[----:B------:R-:W-:Y:S02]  /*60c0*/  STL.64 [R1+0x978], R32 ;  /* 0x0009782001007387 */ /* 0x000fe40000100a00 */
[----:B----4-:R-:W-:Y:S02]  /*60d0*/  IMAD.WIDE R26, R4, 0x4, R8 ;  /* 0x00000004041a7825 */ /* 0x010fe400078e0208 */
[----:B------:R-:W-:Y:S02]  /*60e0*/  STL.64 [R1+0x948], R38 ;  /* 0x0009482601007387 */ /* 0x000fe40000100a00 */
[----:B------:R-:W-:Y:S02]  /*60f0*/  VIADD R3, R135, UR7 ;  /* 0x0000000787037c36 */ /* 0x000fe40008000000 */
[----:B------:R-:W-:Y:S01]  /*6100*/  STL.64 [R1+0x980], R28 ;  /* 0x0009801c01007387 */ /* 0x000fe20000100a00 */
[----:B------:R-:W-:-:S03]  /*6110*/  CS2R R134, SRZ ;  /* 0x0000000000867805 */ /* 0x000fc6000001ff00 */
[----:B------:R-:W-:Y:S04]  /*6120*/  STL.64 [R1+0x958], R34 ;  /* 0x0009582201007387 */ /* 0x000fe80000100a00 */
[----:B------:R-:W-:Y:S04]  /*6130*/  STL.64 [R1+0x960], R30 ;  /* 0x0009601e01007387 */ /* 0x000fe80000100a00 */
[----:B------:R-:W-:Y:S04]  /*6140*/  STL.64 [R1+0x970], R26 ;  /* 0x0009701a01007387 */ /* 0x000fe80000100a00 */
[----:B------:R1:W-:Y:S04]  /*6150*/  STL [R1+0x988], R0 ;  /* 0x0009880001007387 */ /* 0x0003e80000100800 */
[----:B------:R2:W-:Y:S04]  /*6160*/  STL [R1+0x400], RZ ;  /* 0x000400ff01007387 */ /* 0x0005e80000100800 */
[----:B------:R2:W-:Y:S01]  /*6170*/  STL [R1+0x404], RZ ;  /* 0x000404ff01007387 */ /* 0x0005e20000100800 */
[----:B-1----:R-:W-:-:S03]  /*6180*/  VIADD R0, R0, UR7 ;  /* 0x0000000700007c36 */ /* 0x002fc60008000000 */
[----:B------:R2:W-:Y:S04]  /*6190*/  STL [R1+0x408], RZ ;  /* 0x000408ff01007387 */ /* 0x0005e80000100800 */
        /* <DEDUP_REMOVED lines=253> */
[----:B------:R2:W-:Y:S04]  /*7170*/  STL [R1], RZ ;  /* 0x000000ff01007387 */ /* 0x0005e80000100800 */
        /* <DEDUP_REMOVED lines=70> */
[----:B------:R1:W-:Y:S04]  /*75e0*/  LDGSTS.E [R24], desc[UR18][R40.64], P2 ;  /* 0x0000000028187fae */ /* 0x0003e80009121852 */
[----:B------:R2:W-:Y:S04]  /*75f0*/  STL [R1+0x11c], RZ ;  /* 0x00011cff01007387 */ /* 0x0005e80000100800 */
[----:B------:R3:W-:Y:S04]  /*7600*/  LDGSTS.E [R24+0x4000], desc[UR18][R38.64], P2 ;  /* 0x0400000026187fae */ /* 0x0007e80009121852 */
[----:B------:R2:W-:Y:S01]  /*7610*/  STL [R1+0x120], RZ ;  /* 0x000120ff01007387 */ /* 0x0005e20000100800 */
[----:B-1----:R-:W-:-:S03]  /*7620*/  CS2R R40, SRZ ;  /* 0x0000000000287805 */ /* 0x002fc6000001ff00 */
[----:B------:R1:W-:Y:S04]  /*7630*/  LDGSTS.E [R24+0x4], desc[UR18][R36.64], P6 ;  /* 0x0000400024187fae */ /* 0x0003e8000b121852 */
[----:B------:R2:W-:Y:S01]  /*7640*/  STL [R1+0x124], RZ ;  /* 0x000124ff01007387 */ /* 0x0005e20000100800 */
[----:B---3--:R-:W-:-:S03]  /*7650*/  CS2R R38, SRZ ;  /* 0x0000000000267805 */ /* 0x008fc6000001ff00 */
        /* <DEDUP_REMOVED lines=9> */
[----:B------:R1:W-:Y:S04]  /*76f0*/  LDGSTS.E [R24+0xc], desc[UR18][R28.64], !P5 ;  /* 0x0000c0001c187fae */ /* 0x0003e8000e921852 */
[----:B------:R2:W-:Y:S01]  /*7700*/  STL [R1+0x134], RZ ;  /* 0x000134ff01007387 */ /* 0x0005e20000100800 */
[----:B---3--:R-:W-:-:S03]  /*7710*/  CS2R R30, SRZ ;  /* 0x00000000001e7805 */ /* 0x008fc6000001ff00 */
[----:B------:R3:W-:Y:S04]  /*7720*/  LDGSTS.E [R24+0x400c], desc[UR18][R26.64], !P5 ;  /* 0x0400c0001a187fae */ /* 0x0007e8000e921852 */
[----:B------:R2:W-:Y:S01]  /*7730*/  STL [R1+0x138], RZ ;  /* 0x000138ff01007387 */ /* 0x0005e20000100800 */
[----:B-1----:R-:W-:-:S03]  /*7740*/  CS2R R28, SRZ ;  /* 0x00000000001c7805 */ /* 0x002fc6000001ff00 */
[----:B------:R-:W0:Y:S04]  /*7750*/  LDGDEPBAR ;  /* 0x00000000000079af */ /* 0x000e280000000000 */
[----:B------:R2:W-:Y:S01]  /*7760*/  STL [R1+0x13c], RZ ;  /* 0x00013cff01007387 */ /* 0x0005e20000100800 */
[----:B---3--:R-:W-:Y:S02]  /*7770*/  CS2R R24, SRZ ;  /* 0x0000000000187805 */ /* 0x008fe4000001ff00 */
[----:B------:R-:W-:Y:S01]  /*7780*/  CS2R R26, SRZ ;  /* 0x00000000001a7805 */ /* 0x000fe2000001ff00 */
[----:B------:R-:W-:Y:S04]  /*7790*/  LDGSTS.E [R3+0x10000], desc[UR18][R14.64], P1 ;  /* 0x100000000e037fae */ /* 0x000fe80008921852 */
[----:B------:R2:W-:Y:S04]  /*77a0*/  STL [R1+0x140], RZ ;  /* 0x000140ff01007387 */ /* 0x0005e80000100800 */
        /* <DEDUP_REMOVED lines=50> */
[----:B------:R1:W-:Y:S04]  /*7ad0*/  LDGSTS.E [R3+0x16800], desc[UR18][R92.64], P1 ;  /* 0x168000005c037fae */ /* 0x0003e80008921852 */
        /* <DEDUP_REMOVED lines=16> */
[----:B------:R-:W-:Y:S04]  /*7be0*/  LDGSTS.E [R0+0x10200], desc[UR18][R16.64], P1 ;  /* 0x1020000010007fae */ /* 0x000fe80008921852 */
[----:B------:R2:W-:Y:S01]  /*7bf0*/  STL [R1+0x1c0], RZ ;  /* 0x0001c0ff01007387 */ /* 0x0005e20000100800 */
[----:B---3--:R-:W-:-:S03]  /*7c00*/  CS2R R150, SRZ ;  /* 0x0000000000967805 */ /* 0x008fc6000001ff00 */
        /* <DEDUP_REMOVED lines=39> */
[----:B------:R1:W-:Y:S04]  /*7e80*/  LDGSTS.E [R0+0x16600], desc[UR18][R148.64], P1 ;  /* 0x1660000094007fae */ /* 0x0003e80008921852 */
[----:B------:R3:W-:Y:S04]  /*7e90*/  LDGSTS.E [R0+0x16a00], desc[UR18][R146.64], P1 ;  /* 0x16a0000092007fae */ /* 0x0007e80008921852 */
[----:B------:R4:W-:Y:S04]  /*7ea0*/  LDGSTS.E [R0+0x16e00], desc[UR18][R144.64], P1 ;  /* 0x16e0000090007fae */ /* 0x0009e80008921852 */
[----:B------:R5:W-:Y:S01]  /*7eb0*/  LDGSTS.E [R0+0x17200], desc[UR18][R142.64], P1 ;  /* 0x172000008e007fae */ /* 0x000be20008921852 */
[----:B-1----:R-:W-:-:S03]  /*7ec0*/  CS2R R148, SRZ ;  /* 0x0000000000947805 */ /* 0x002fc6000001ff00 */
[----:B------:R1:W-:Y:S01]  /*7ed0*/  LDGSTS.E [R0+0x17600], desc[UR18][R140.64], P1 ;  /* 0x176000008c007fae */ /* 0x0003e20008921852 */
[----:B---3--:R-:W-:-:S03]  /*7ee0*/  CS2R R146, SRZ ;  /* 0x0000000000927805 */ /* 0x008fc6000001ff00 */
[----:B------:R3:W-:Y:S01]  /*7ef0*/  LDGSTS.E [R0+0x17a00], desc[UR18][R138.64], P1 ;  /* 0x17a000008a007fae */ /* 0x0007e20008921852 */
[----:B----4-:R-:W-:-:S03]  /*7f00*/  CS2R R144, SRZ ;  /* 0x0000000000907805 */ /* 0x010fc6000001ff00 */
[----:B------:R4:W-:Y:S01]  /*7f10*/  LDGSTS.E [R0+0x17e00], desc[UR18][R136.64], P1 ;  /* 0x17e0000088007fae */ /* 0x0009e20008921852 */
[----:B-----5:R-:W-:-:S03]  /*7f20*/  CS2R R142, SRZ ;  /* 0x00000000008e7805 */ /* 0x020fc6000001ff00 */
[----:B------:R-:W0:Y:S01]  /*7f30*/  LDGDEPBAR ;  /* 0x00000000000079af */ /* 0x000e220000000000 */
[----:B-1----:R-:W-:Y:S02]  /*7f40*/  CS2R R140, SRZ ;  /* 0x00000000008c7805 */ /* 0x002fe4000001ff00 */
[----:B---3--:R-:W-:Y:S02]  /*7f50*/  CS2R R138, SRZ ;  /* 0x00000000008a7805 */ /* 0x008fe4000001ff00 */
[----:B----4-:R-:W-:Y:S01]  /*7f60*/  CS2R R136, SRZ ;  /* 0x0000000000887805 */ /* 0x010fe2000001ff00 */
[----:B--2---:R-:W-:Y:S06]  /*7f70*/  @!P0 BRA `(.L_x_0) ;  /* 0x0000007c00a08947 */ /* 0x004fec0003800000 */
[----:B------:R-:W2:Y:S04]  /*7f80*/  LDL.LU.64 R150, [R1+0x6c0] ;  /* 0x0006c00001967983 */ /* 0x000ea80000300a00 */
[----:B------:R-:W3:Y:S04]  /*7f90*/  LDL.LU.64 R148, [R1+0x6b8] ;  /* 0x0006b80001947983 */ /* 0x000ee80000300a00 */
[----:B------:R-:W4:Y:S04]  /*7fa0*/  LDL.LU.64 R146, [R1+0x6b0] ;  /* 0x0006b00001927983 */ /* 0x000f280000300a00 */
[----:B------:R-:W2:Y:S04]  /*7fb0*/  LDL.LU.64 R144, [R1+0x6a8] ;  /* 0x0006a80001907983 */ /* 0x000ea80000300a00 */
[----:B------:R-:W3:Y:S04]  /*7fc0*/  LDL.LU.64 R102, [R1+0x600] ;  /* 0x0006000001667983 */ /* 0x000ee80000300a00 */
[----:B------:R-:W4:Y:S04]  /*7fd0*/  LDL.LU.64 R104, [R1+0x608] ;  /* 0x0006080001687983 */ /* 0x000f280000300a00 */
[----:B------:R-:W2:Y:S04]  /*7fe0*/  LDL.LU.64 R106, [R1+0x610] ;  /* 0x00061000016a7983 */ /* 0x000ea80000300a00 */
        /* <DEDUP_REMOVED lines=17> */
[----:B------:R-:W2:Y:S01]  /*8100*/  LDL.LU.64 R142, [R1+0x6a0] ;  /* 0x0006a000018e7983 */ /* 0x000ea20000300a00 */
[----:B------:R-:W-:Y:S01]  /*8110*/  IMAD.SHL.U32 R2, R13, 0x20, RZ ;  /* 0x000000200d027824 */ /* 0x000fe200078e00ff */
[----:B------:R-:W-:-:S02]  /*8120*/  SHF.L.U32 R0, R12, 0x5, RZ ;  /* 0x000000050c007819 */ /* 0x000fc400000006ff */
[----:B------:R3:W-:Y:S01]  /*8130*/  STL.64 [R1+0x828], R10 ;  /* 0x0008280a01007387 */ /* 0x0007e20000100a00 */
[----:B------:R-:W-:-:S03]  /*8140*/  SHF.R.S32.HI R3, RZ, 0x1f, R252 ;  /* 0x0000001fff037819 */ /* 0x000fc600000114fc */
[----:B------:R4:W-:Y:S01]  /*8150*/  STL.64 [R1+0x820], R8 ;  /* 0x0008200801007387 */ /* 0x0009e20000100a00 */
[----:B------:R-:W-:-:S03]  /*8160*/  LEA.HI R4, R3, R252, RZ, 0x5 ;  /* 0x000000fc03047211 */ /* 0x000fc600078f28ff */
[----:B------:R-:W-:Y:S04]  /*8170*/  STL.64 [R1+0x818], R154 ;  /* 0x0008189a01007387 */ /* 0x000fe80000100a00 */
[----:B------:R-:W-:Y:S04]  /*8180*/  STL.64 [R1+0x810], R156 ;  /* 0x0008109c01007387 */ /* 0x000fe80000100a00 */
[----:B------:R-:W-:Y:S04]  /*8190*/  STL.64 [R1+0x808], R158 ;  /* 0x0008089e01007387 */ /* 0x000fe80000100a00 */
[----:B------:R-:W-:Y:S01]  /*81a0*/  STL.64 [R1+0x800], R160 ;  /* 0x000800a001007387 */ /* 0x000fe20000100a00 */
[----:B---3--:R-:W-:-:S02]  /*81b0*/  IMAD.MOV.U32 R10, RZ, RZ, R102 ;  /* 0x000000ffff0a7224 */ /* 0x008fc400078e0066 */
[----:B------:R-:W-:Y:S02]  /*81c0*/  IMAD.MOV.U32 R11, RZ, RZ, R103 ;  /* 0x000000ffff0b7224 */ /* 0x000fe400078e0067 */
[----:B----4-:R-:W-:Y:S02]  /*81d0*/  IMAD.MOV.U32 R8, RZ, RZ, R104 ;  /* 0x000000ffff087224 */ /* 0x010fe400078e0068 */
[----:B------:R-:W-:Y:S01]  /*81e0*/  IMAD.MOV.U32 R9, RZ, RZ, R105 ;  /* 0x000000ffff097224 */ /* 0x000fe200078e0069 */
[----:B------:R1:W-:Y:S01]  /*81f0*/  STL.64 [R1+0x7f8], R10 ;  /* 0x0007f80a01007387 */ /* 0x0003e20000100a00 */
[----:B--2---:R-:W-:Y:S02]  /*8200*/  IMAD.MOV.U32 R12, RZ, RZ, R106 ;  /* 0x000000ffff0c7224 */ /* 0x004fe400078e006a */
[----:B------:R-:W-:Y:S01]  /*8210*/  IMAD.MOV.U32 R13, RZ, RZ, R107 ;  /* 0x000000ffff0d7224 */ /* 0x000fe200078e006b */
[----:B------:R2:W-:Y:S04]  /*8220*/  STL.64 [R1+0x7f0], R8 ;  /* 0x0007f00801007387 */ /* 0x0005e80000100a00 */
[----:B------:R3:W-:Y:S01]  /*8230*/  STL.64 [R1+0x7e8], R12 ;  /* 0x0007e80c01007387 */ /* 0x0007e20000100a00 */
[----:B-1----:R-:W-:Y:S01]  /*8240*/  MOV R10, R108 ;  /* 0x0000006c000a7202 */ /* 0x002fe20000000f00 */
[----:B------:R-:W-:-:S02]  /*8250*/  IMAD.MOV.U32 R11, RZ, RZ, R109 ;  /* 0x000000ffff0b7224 */ /* 0x000fc400078e006d */
[----:B--2---:R-:W-:Y:S02]  /*8260*/  IMAD.MOV.U32 R8, RZ, RZ, R110 ;  /* 0x000000ffff087224 */ /* 0x004fe400078e006e */
[----:B------:R-:W-:Y:S01]  /*8270*/  IMAD.MOV.U32 R9, RZ, RZ, R111 ;  /* 0x000000ffff097224 */ /* 0x000fe200078e006f */
[----:B------:R1:W-:Y:S01]  /*8280*/  STL.64 [R1+0x7e0], R10 ;  /* 0x0007e00a01007387 */ /* 0x0003e20000100a00 */
[----:B---3--:R-:W-:Y:S02]  /*8290*/  IMAD.MOV.U32 R12, RZ, RZ, R112 ;  /* 0x000000ffff0c7224 */ /* 0x008fe400078e0070 */
[----:B------:R-:W-:Y:S01]  /*82a0*/  IMAD.MOV.U32 R13, RZ, RZ, R113 ;  /* 0x000000ffff0d7224 */ /* 0x000fe200078e0071 */
[----:B------:R2:W-:Y:S04]  /*82b0*/  STL.64 [R1+0x7d8], R8 ;  /* 0x0007d80801007387 */ /* 0x0005e80000100a00 */
[----:B------:R3:W-:Y:S01]  /*82c0*/  STL.64 [R1+0x7d0], R12 ;  /* 0x0007d00c01007387 */ /* 0x0007e20000100a00 */
[----:B-1----:R-:W-:Y:S01]  /*82d0*/  IMAD.MOV.U32 R10, RZ, RZ, R114 ;  /* 0x000000ffff0a7224 */ /* 0x002fe200078e0072 */
[----:B------:R-:W-:Y:S01]  /*82e0*/  MOV R11, R115 ;  /* 0x00000073000b7202 */ /* 0x000fe20000000f00 */
[----:B--2---:R-:W-:-:S02]  /*82f0*/  IMAD.MOV.U32 R8, RZ, RZ, R116 ;  /* 0x000000ffff087224 */ /* 0x004fc400078e0074 */
[----:B------:R-:W-:Y:S02]  /*8300*/  IMAD.MOV.U32 R9, RZ, RZ, R117 ;  /* 0x000000ffff097224 */ /* 0x000fe400078e0075 */
[----:B------:R1:W-:Y:S01]  /*8310*/  STL.64 [R1+0x7c8], R10 ;  /* 0x0007c80a01007387 */ /* 0x0003e20000100a00 */
[----:B---3--:R-:W-:Y:S02]  /*8320*/  IMAD.MOV.U32 R12, RZ, RZ, R118 ;  /* 0x000000ffff0c7224 */ /* 0x008fe400078e0076 */
[----:B------:R-:W-:Y:S01]  /*8330*/  IMAD.MOV.U32 R13, RZ, RZ, R119 ;  /* 0x000000ffff0d7224 */ /* 0x000fe200078e0077 */
[----:B------:R2:W-:Y:S04]  /*8340*/  STL.64 [R1+0x7c0], R8 ;  /* 0x0007c00801007387 */ /* 0x0005e80000100a00 */
[----:B------:R3:W-:Y:S01]  /*8350*/  STL.64 [R1+0x7b8], R12 ;  /* 0x0007b80c01007387 */ /* 0x0007e20000100a00 */
[----:B-1----:R-:W-:-:S02]  /*8360*/  IMAD.MOV.U32 R10, RZ, RZ, R120 ;  /* 0x000000ffff0a7224 */ /* 0x002fc400078e0078 */
[----:B------:R-:W-:Y:S01]  /*8370*/  IMAD.MOV.U32 R11, RZ, RZ, R121 ;  /* 0x000000ffff0b7224 */ /* 0x000fe200078e0079 */
[----:B--2---:R-:W-:Y:S01]  /*8380*/  MOV R8, R122 ;  /* 0x0000007a00087202 */ /* 0x004fe20000000f00 */
[----:B------:R-:W-:-:S03]  /*8390*/  IMAD.MOV.U32 R9, RZ, RZ, R123 ;  /* 0x000000ffff097224 */ /* 0x000fc600078e007b */
[----:B------:R1:W-:Y:S01]  /*83a0*/  STL.64 [R1+0x7b0], R10 ;  /* 0x0007b00a01007387 */ /* 0x0003e20000100a00 */
[----:B---3--:R-:W-:Y:S02]  /*83b0*/  IMAD.MOV.U32 R12, RZ, RZ, R124 ;  /* 0x000000ffff0c7224 */ /* 0x008fe400078e007c */
[----:B------:R-:W-:Y:S01]  /*83c0*/  IMAD.MOV.U32 R13, RZ, RZ, R125 ;  /* 0x000000ffff0d7224 */ /* 0x000fe200078e007d */
[----:B------:R2:W-:Y:S04]  /*83d0*/  STL.64 [R1+0x7a8], R8 ;  /* 0x0007a80801007387 */ /* 0x0005e80000100a00 */
[----:B------:R3:W-:Y:S01]  /*83e0*/  STL.64 [R1+0x7a0], R12 ;  /* 0x0007a00c01007387 */ /* 0x0007e20000100a00 */
[----:B-1----:R-:W-:Y:S02]  /*83f0*/  IMAD.MOV.U32 R10, RZ, RZ, R126 ;  /* 0x000000ffff0a7224 */ /* 0x002fe400078e007e */
[----:B------:R-:W-:-:S02]  /*8400*/  IMAD.MOV.U32 R11, RZ, RZ, R127 ;  /* 0x000000ffff0b7224 */ /* 0x000fc400078e007f */
[----:B--2---:R-:W-:Y:S01]  /*8410*/  IMAD.MOV.U32 R8, RZ, RZ, R128 ;  /* 0x000000ffff087224 */ /* 0x004fe200078e0080 */
[----:B------:R-:W-:Y:S02]  /*8420*/  MOV R9, R129 ;  /* 0x0000008100097202 */ /* 0x000fe40000000f00 */
[----:B------:R1:W-:Y:S01]  /*8430*/  STL.64 [R1+0x798], R10 ;  /* 0x0007980a01007387 */ /* 0x0003e20000100a00 */
[----:B---3--:R-:W-:Y:S02]  /*8440*/  IMAD.MOV.U32 R12, RZ, RZ, R130 ;  /* 0x000000ffff0c7224 */ /* 0x008fe400078e0082 */
[----:B------:R-:W-:Y:S01]  /*8450*/  IMAD.MOV.U32 R13, RZ, RZ, R131 ;  /* 0x000000ffff0d7224 */ /* 0x000fe200078e0083 */
[----:B------:R2:W-:Y:S04]  /*8460*/  STL.64 [R1+0x790], R8 ;  /* 0x0007900801007387 */ /* 0x0005e80000100a00 */
[----:B------:R3:W-:Y:S01]  /*8470*/  STL.64 [R1+0x788], R12 ;  /* 0x0007880c01007387 */ /* 0x0007e20000100a00 */
[----:B-1----:R-:W-:-:S02]  /*8480*/  IMAD.MOV.U32 R10, RZ, RZ, R132 ;  /* 0x000000ffff0a7224 */ /* 0x002fc400078e0084 */
[----:B------:R-:W-:Y:S02]  /*8490*/  IMAD.MOV.U32 R11, RZ, RZ, R133 ;  /* 0x000000ffff0b7224 */ /* 0x000fe400078e0085 */
[----:B--2---:R-:W-:Y:S02]  /*84a0*/  IMAD.MOV.U32 R8, RZ, RZ, R134 ;  /* 0x000000ffff087224 */ /* 0x004fe400078e0086 */
[----:B------:R-:W-:Y:S01]  /*84b0*/  IMAD.MOV.U32 R9, RZ, RZ, R135 ;  /* 0x000000ffff097224 */ /* 0x000fe200078e0087 */
[----:B------:R1:W-:Y:S01]  /*84c0*/  STL.64 [R1+0x780], R10 ;  /* 0x0007800a01007387 */ /* 0x0003e20000100a00 */
[----:B---3--:R-:W-:Y:S01]  /*84d0*/  MOV R12, R136 ;  /* 0x00000088000c7202 */ /* 0x008fe20000000f00 */
[----:B------:R-:W-:Y:S02]  /*84e0*/  IMAD.MOV.U32 R13, RZ, RZ, R137 ;  /* 0x000000ffff0d7224 */ /* 0x000fe400078e0089 */
[----:B------:R2:W-:Y:S04]  /*84f0*/  STL.64 [R1+0x778], R8 ;  /* 0x0007780801007387 */ /* 0x0005e80000100a00 */
[----:B------:R3:W-:Y:S01]  /*8500*/  STL.64 [R1+0x770], R12 ;  /* 0x0007700c01007387 */ /* 0x0007e20000100a00 */
[----:B-1----:R-:W-:-:S02]  /*8510*/  IMAD.MOV.U32 R10, RZ, RZ, R138 ;  /* 0x000000ffff0a7224 */ /* 0x002fc400078e008a */
[----:B------:R-:W-:Y:S02]  /*8520*/  IMAD.MOV.U32 R11, RZ, RZ, R139 ;  /* 0x000000ffff0b7224 */ /* 0x000fe400078e008b */
[----:B--2---:R-:W-:Y:S02]  /*8530*/  IMAD.MOV.U32 R8, RZ, RZ, R140 ;  /* 0x000000ffff087224 */ /* 0x004fe400078e008c */
[----:B------:R-:W-:Y:S01]  /*8540*/  IMAD.MOV.U32 R9, RZ, RZ, R141 ;  /* 0x000000ffff097224 */ /* 0x000fe200078e008d */
[----:B------:R1:W-:Y:S01]  /*8550*/  STL.64 [R1+0x768], R10 ;  /* 0x0007680a01007387 */ /* 0x0003e20000100a00 */
[----:B---3--:R-:W-:Y:S01]  /*8560*/  IMAD.MOV.U32 R12, RZ, RZ, R142 ;  /* 0x000000ffff0c7224 */ /* 0x008fe200078e008e */
[----:B------:R-:W-:Y:S02]  /*8570*/  MOV R13, R143 ;  /* 0x0000008f000d7202 */ /* 0x000fe40000000f00 */
[----:B------:R2:W-:Y:S04]  /*8580*/  STL.64 [R1+0x760], R8 ;  /* 0x0007600801007387 */ /* 0x0005e80000100a00 */
[----:B------:R3:W-:Y:S01]  /*8590*/  STL.64 [R1+0x758], R12 ;  /* 0x0007580c01007387 */ /* 0x0007e20000100a00 */
[----:B-1----:R-:W-:-:S02]  /*85a0*/  IMAD.MOV.U32 R10, RZ, RZ, R144 ;  /* 0x000000ffff0a7224 */ /* 0x002fc400078e0090 */
[----:B------:R-:W-:Y:S02]  /*85b0*/  IMAD.MOV.U32 R11, RZ, RZ, R145 ;  /* 0x000000ffff0b7224 */ /* 0x000fe400078e0091 */
[----:B--2---:R-:W-:Y:S02]  /*85c0*/  IMAD.MOV.U32 R8, RZ, RZ, R146 ;  /* 0x000000ffff087224 */ /* 0x004fe400078e0092 */
[----:B------:R-:W-:Y:S01]  /*85d0*/  IMAD.MOV.U32 R9, RZ, RZ, R147 ;  /* 0x000000ffff097224 */ /* 0x000fe200078e0093 */
[----:B------:R1:W-:Y:S01]  /*85e0*/  STL.64 [R1+0x750], R10 ;  /* 0x0007500a01007387 */ /* 0x0003e20000100a00 */
[----:B---3--:R-:W-:Y:S02]  /*85f0*/  IMAD.MOV.U32 R12, RZ, RZ, R148 ;  /* 0x000000ffff0c7224 */ /* 0x008fe400078e0094 */
[----:B------:R-:W-:Y:S01]  /*8600*/  IMAD.MOV.U32 R13, RZ, RZ, R149 ;  /* 0x000000ffff0d7224 */ /* 0x000fe200078e0095 */
[----:B------:R2:W-:Y:S01]  /*8610*/  STL.64 [R1+0x748], R8 ;  /* 0x0007480801007387 */ /* 0x0005e20000100a00 */
[----:B-1----:R-:W-:Y:S01]  /*8620*/  MOV R10, R150 ;  /* 0x00000096000a7202 */ /* 0x002fe20000000f00 */
[----:B------:R-:W-:-:S02]  /*8630*/  IMAD.MOV.U32 R11, RZ, RZ, R151 ;  /* 0x000000ffff0b7224 */ /* 0x000fc400078e0097 */
[----:B--2---:R-:W2:Y:S04]  /*8640*/  LDL.LU.64 R8, [R1+0x6c8] ;  /* 0x0006c80001087983 */ /* 0x004ea80000300a00 */
[----:B------:R-:W-:Y:S04]  /*8650*/  STL.64 [R1+0x740], R12 ;  /* 0x0007400c01007387 */ /* 0x000fe80000100a00 */
[----:B------:R1:W-:Y:S04]  /*8660*/  STL.64 [R1+0x738], R10 ;  /* 0x0007380a01007387 */ /* 0x0003e80000100a00 */
[----:B-1----:R-:W3:Y:S04]  /*8670*/  LDL.LU.64 R10, [R1+0x6d0] ;  /* 0x0006d000010a7983 */ /* 0x002ee80000300a00 */
[----:B--2---:R1:W-:Y:S04]  /*8680*/  STL.64 [R1+0x730], R8 ;  /* 0x0007300801007387 */ /* 0x0043e80000100a00 */
[----:B-1----:R-:W2:Y:S04]  /*8690*/  LDL.LU.64 R8, [R1+0x6d8] ;  /* 0x0006d80001087983 */ /* 0x002ea80000300a00 */
[----:B---3--:R1:W-:Y:S04]  /*86a0*/  STL.64 [R1+0x728], R10 ;  /* 0x0007280a01007387 */ /* 0x0083e80000100a00 */
        /* <DEDUP_REMOVED lines=59> */
[----:B---3--:R-:W-:Y:S04]  /*8a60*/  STL.64 [R1+0x638], R10 ;  /* 0x0006380a01007387 */ /* 0x008fe80000100a00 */
[----:B------:R-:W-:Y:S04]  /*8a70*/  STL.64 [R1+0x628], R14 ;  /* 0x0006280e01007387 */ /* 0x000fe80000100a00 */
[----:B--2---:R-:W-:Y:S04]  /*8a80*/  STL.64 [R1+0x630], R8 ;  /* 0x0006300801007387 */ /* 0x004fe80000100a00 */
[----:B------:R-:W-:Y:S04]  /*8a90*/  STL.64 [R1+0x620], R16 ;  /* 0x0006201001007387 */ /* 0x000fe80000100a00 */
[----:B------:R-:W-:Y:S04]  /*8aa0*/  STL.64 [R1+0x618], R18 ;  /* 0x0006181201007387 */ /* 0x000fe80000100a00 */
[----:B------:R-:W-:Y:S04]  /*8ab0*/  STL.64 [R1+0x610], R20 ;  /* 0x0006101401007387 */ /* 0x000fe80000100a00 */
[----:B------:R-:W-:Y:S04]  /*8ac0*/  STL.64 [R1+0x608], R22 ;  /* 0x0006081601007387 */ /* 0x000fe80000100a00 */
[----:B------:R1:W-:Y:S04]  /*8ad0*/  STL.64 [R1+0x600], R152 ;  /* 0x0006009801007387 */ /* 0x0003e80000100a00 */
[----:B------:R2:W5:Y:S04]  /*8ae0*/  LDL.LU.64 R160, [R1+0x848] ;  /* 0x0008480001a07983 */ /* 0x0005680000300a00 */
[----:B------:R2:W5:Y:S04]  /*8af0*/  LDL.LU.64 R158, [R1+0x858] ;  /* 0x00085800019e7983 */ /* 0x0005680000300a00 */
[----:B------:R2:W5:Y:S04]  /*8b00*/  LDL.LU.64 R156, [R1+0x860] ;  /* 0x00086000019c7983 */ /* 0x0005680000300a00 */
[----:B------:R2:W5:Y:S04]  /*8b10*/  LDL.LU.64 R154, [R1+0x868] ;  /* 0x00086800019a7983 */ /* 0x0005680000300a00 */
[----:B-1----:R2:W5:Y:S04]  /*8b20*/  LDL.LU.64 R152, [R1+0x870] ;  /* 0x0008700001987983 */ /* 0x0025680000300a00 */
[----:B------:R2:W5:Y:S04]  /*8b30*/  LDL.LU.64 R22, [R1+0x878] ;  /* 0x0008780001167983 */ /* 0x0005680000300a00 */
[----:B------:R2:W5:Y:S04]  /*8b40*/  LDL.LU.64 R20, [R1+0x880] ;  /* 0x0008800001147983 */ /* 0x0005680000300a00 */
[----:B------:R2:W5:Y:S04]  /*8b50*/  LDL.LU.64 R18, [R1+0x888] ;  /* 0x0008880001127983 */ /* 0x0005680000300a00 */
[----:B------:R2:W5:Y:S04]  /*8b60*/  LDL.LU.64 R16, [R1+0x890] ;  /* 0x0008900001107983 */ /* 0x0005680000300a00 */
[----:B------:R2:W5:Y:S04]  /*8b70*/  LDL.LU.64 R14, [R1+0x898] ;  /* 0x00089800010e7983 */ /* 0x0005680000300a00 */
[----:B------:R2:W5:Y:S04]  /*8b80*/  LDL.LU.64 R12, [R1+0x8a0] ;  /* 0x0008a000010c7983 */ /* 0x0005680000300a00 */
[----:B------:R2:W5:Y:S04]  /*8b90*/  LDL.LU.64 R10, [R1+0x8a8] ;  /* 0x0008a800010a7983 */ /* 0x0005680000300a00 */
[----:B------:R2:W5:Y:S04]  /*8ba0*/  LDL.LU.64 R8, [R1+0x8b0] ;  /* 0x0008b00001087983 */ /* 0x0005680000300a00 */
[----:B------:R2:W5:Y:S01]  /*8bb0*/  LDL.LU R3, [R1+0x834] ;  /* 0x0008340001037983 */ /* 0x0005620000300800 */
[----:B------:R-:W-:Y:S01]  /*8bc0*/  SHF.R.S32.HI R4, RZ, 0x5, R4 ;  /* 0x00000005ff047819 */ /* 0x000fe20000011404 */
[----:B------:R-:W-:Y:S01]  /*8bd0*/  IMAD.MOV.U32 R252, RZ, RZ, RZ ;  /* 0x000000fffffc7224 */ /* 0x000fe200078e00ff */
[----:B------:R-:W-:Y:S01]  /*8be0*/  CS2R R24, SRZ ;  /* 0x0000000000187805 */ /* 0x000fe2000001ff00 */
[----:B------:R-:W-:Y:S01]  /*8bf0*/  STL [R1+0x400], RZ ;  /* 0x000400ff01007387 */ /* 0x000fe20000100800 */
[----:B------:R-:W-:-:S02]  /*8c00*/  CS2R R26, SRZ ;  /* 0x00000000001a7805 */ /* 0x000fc4000001ff00 */
[----:B------:R-:W-:Y:S02]  /*8c10*/  CS2R R28, SRZ ;  /* 0x00000000001c7805 */ /* 0x000fe4000001ff00 */
[----:B------:R-:W-:Y:S01]  /*8c20*/  CS2R R30, SRZ ;  /* 0x00000000001e7805 */ /* 0x000fe2000001ff00 */
[----:B------:R-:W-:Y:S01]  /*8c30*/  STL [R1+0x404], RZ ;  /* 0x000404ff01007387 */ /* 0x000fe20000100800 */
[----:B------:R-:W-:Y:S02]  /*8c40*/  CS2R R32, SRZ ;  /* 0x0000000000207805 */ /* 0x000fe4000001ff00 */
[----:B------:R-:W-:Y:S02]  /*8c50*/  CS2R R34, SRZ ;  /* 0x0000000000227805 */ /* 0x000fe4000001ff00 */
        /* <DEDUP_REMOVED lines=78> */
[----:B------:R-:W-:Y:S01]  /*9140*/  UMOV UR16, 0xffffffff ;  /* 0xffffffff00107882 */ /* 0x000fe20000000000 */
[----:B------:R-:W-:Y:S02]  /*9150*/  UMOV UR4, URZ ;  /* 0x0000003f00047c82 */ /* 0x000fe40008000000 */
[----:B------:R-:W-:Y:S04]  /*9160*/  STL [R1+0x458], RZ ;  /* 0x000458ff01007387 */ /* 0x000fe80000100800 */
        /* <DEDUP_REMOVED lines=233> */
[----:B------:R-:W-:Y:S04]  /*a000*/  STL [R1], RZ ;  /* 0x000000ff01007387 */ /* 0x000fe80000100800 */
        /* <DEDUP_REMOVED lines=127> */
[----:B------:R1:W-:Y:S02]  /*a800*/  STL [R1+0x844], R4 ;  /* 0x0008440401007387 */ /* 0x0003e40000100800 */
[----:B-1----:R-:W-:-:S05]  /*a810*/  VIADD R4, R4, 0xffffffff ;  /* 0xffffffff04047836 */ /* 0x002fca0000000000 */
[----:B------:R2:W-:Y:S02]  /*a820*/  STL [R1+0x858], R4 ;  /* 0x0008580401007387 */ /* 0x0005e40000100800 */
.L_x_1:
[----:B-----5:R-:W-:Y:S01]  /*a830*/  STL.64 [R1+0xc08], R150 ;  /* 0x000c089601007387 */ /* 0x020fe20000100a00 */
[----:B------:R-:W-:Y:S01]  /*a840*/  UIADD3 UR16, UR16, 0x1, URZ ;  /* 0x0000000110107890 */ /* 0x000fe2000fffe03f */
[----:B------:R-:W-:-:S04]  /*a850*/  DEPBAR.LE SB0, 0x0 ;  /* 0x000080000000791a */ /* 0x000fc80000000000 */
[----:B------:R-:W-:Y:S04]  /*a860*/  STL.64 [R1+0xc00], R148 ;  /* 0x000c009401007387 */ /* 0x000fe80000100a00 */
        /* <DEDUP_REMOVED lines=61> */
[----:B------:R1:W-:Y:S04]  /*ac40*/  STL.64 [R1+0xa10], R24 ;  /* 0x000a101801007387 */ /* 0x0003e80000100a00 */
[----:B-1----:R-:W3:Y:S04]  /*ac50*/  LDL.LU.64 R24, [R1+0x400] ;  /* 0x0004000001187983 */ /* 0x002ee80000300a00 */
[----:B------:R-:W3:Y:S04]  /*ac60*/  LDL.LU.64 R26, [R1+0x408] ;  /* 0x00040800011a7983 */ /* 0x000ee80000300a00 */
        /* <DEDUP_REMOVED lines=61> */
[----:B------:R-:W3:Y:S01]  /*b040*/  LDL.LU.64 R150, [R1+0x5f8] ;  /* 0x0005f80001967983 */ /* 0x000ee20000300a00 */
[----:B------:R-:W-:Y:S01]  /*b050*/  UISETP.GT.AND UP0, UPT, UR16, 0x1, UPT ;  /* 0x000000011000788c */ /* 0x000fe2000bf04270 */
[----:B------:R-:W-:Y:S01]  /*b060*/  UMOV UR9, 0x40000040 ;  /* 0x4000004000097882 */ /* 0x000fe20000000000 */
[----:B------:R-:W-:Y:S02]  /*b070*/  BAR.SYNC.DEFER_BLOCKING 0x0 ;  /* 0x0000000000007b1d */ /* 0x000fe40000010000 */
[----:B------:R-:W-:-:S04]  /*b080*/  USEL UR16, UR16, URZ, !UP0 ;  /* 0x0000003f10107287 */ /* 0x000fc8000c000000 */
[----:B------:R-:W-:Y:S01]  /*b090*/  ULEA UR5, UR16, UR7, 0xf ;  /* 0x0000000710057291 */ /* 0x000fe2000f8e783f */
[----:B------:R-:W-:Y:S01]  /*b0a0*/  UMOV UR11, 0x40000040 ;  /* 0x40000040000b7882 */ /* 0x000fe20000000000 */
[----:B------:R-:W-:Y:S02]  /*b0b0*/  STL.64 [R1+0xa08], R168 ;  /* 0x000a08a801007387 */ /* 0x000fe40000100a00 */
[----:B------:R-:W-:Y:S02]  /*b0c0*/  UIADD3 UR6, UR5, 0x10000, URZ ;  /* 0x0001000005067890 */ /* 0x000fe4000fffe03f */
[----:B------:R-:W-:Y:S01]  /*b0d0*/  USHF.R.U32.HI UR8, URZ, 0x4, UR5 ;  /* 0x000000043f087899 */ /* 0x000fe20008011605 */
[----:B------:R-:W-:Y:S01]  /*b0e0*/  STL [R1+0xa00], R5 ;  /* 0x000a000501007387 */ /* 0x000fe20000100800 */
[----:B------:R-:W-:Y:S02]  /*b0f0*/  USHF.R.U32.HI UR6, URZ, 0x4, UR6 ;  /* 0x000000043f067899 */ /* 0x000fe40008011606 */
[----:B------:R-:W-:Y:S01]  /*b100*/  USGXT.U32 UR8, UR8, 0xe ;  /* 0x0000000e0808789a */ /* 0x000fe20008000000 */
[----:B------:R-:W-:Y:S01]  /*b110*/  STL.64 [R1+0x9f8], R164 ;  /* 0x0009f8a401007387 */ /* 0x000fe20000100a00 */
[----:B------:R-:W-:-:S02]  /*b120*/  USGXT.U32 UR10, UR6, 0xe ;  /* 0x0000000e060a789a */ /* 0x000fc40008000000 */
[----:B------:R-:W-:Y:S01]  /*b130*/  UIADD3 UR12, UP0, UR8, 0x2, URZ ;  /* 0x00000002080c7890 */ /* 0x000fe2000ff1e03f */
[----:B-----5:R-:W-:Y:S01]  /*b140*/  STL.64 [R1+0x9f0], R160 ;  /* 0x0009f0a001007387 */ /* 0x020fe20000100a00 */
[----:B------:R-:W-:Y:S01]  /*b150*/  UIADD3 UR14, UP1, UR10, 0x2, URZ ;  /* 0x000000020a0e7890 */ /* 0x000fe2000ff3e03f */
[----:B------:R-:W-:Y:S01]  /*b160*/  UMOV UR5, URZ ;  /* 0x0000003f00057c82 */ /* 0x000fe20008000000 */
[----:B------:R-:W-:Y:S01]  /*b170*/  UMOV UR6, URZ ;  /* 0x0000003f00067c82 */ /* 0x000fe20008000000 */
[----:B------:R-:W-:Y:S01]  /*b180*/  UIADD3.X UR13, UR5, 0x40000040, URZ, UP0, !UPT ;  /* 0x40000040050d7890 */ /* 0x000fe200087fe43f */
[----:B------:R-:W-:Y:S01]  /*b190*/  STL.64 [R1+0x9e8], R156 ;  /* 0x0009e89c01007387 */ /* 0x000fe20000100a00 */
[----:B------:R-:W-:Y:S02]  /*b1a0*/  UIADD3.X UR15, UR6, 0x40000040, URZ, UP1, !UPT ;  /* 0x40000040060f7890 */ /* 0x000fe40008ffe43f */
[----:B------:R-:W-:Y:S01]  /*b1b0*/  UIADD3.64 UR24, UR12, 0x2, URZ ;  /* 0x000000020c187897 */ /* 0x000fe2000fffe03f */
[----:B------:R-:W-:Y:S01]  /*b1c0*/  STL.64 [R1+0x9e0], R152 ;  /* 0x0009e09801007387 */ /* 0x000fe20000100a00 */
[----:B------:R-:W-:-:S02]  /*b1d0*/  UIADD3.64 UR26, UR14, 0x2, URZ ;  /* 0x000000020e1a7897 */ /* 0x000fc4000fffe03f */
[----:B------:R-:W-:Y:S01]  /*b1e0*/  UIADD3.64 UR20, UR12, 0x4, URZ ;  /* 0x000000040c147897 */ /* 0x000fe2000fffe03f */
[----:B------:R-:W-:Y:S01]  /*b1f0*/  STL.64 [R1+0x9d8], R20 ;  /* 0x0009d81401007387 */ /* 0x000fe20000100a00 */
[----:B------:R-:W-:-:S03]  /*b200*/  UIADD3.64 UR22, UR14, 0x4, URZ ;  /* 0x000000040e167897 */ /* 0x000fc6000fffe03f */
[----:B------:R-:W-:Y:S04]  /*b210*/  STL.64 [R1+0x9d0], R16 ;  /* 0x0009d01001007387 */ /* 0x000fe80000100a00 */
[----:B------:R-:W-:Y:S04]  /*b220*/  STL.64 [R1+0x9c8], R12 ;  /* 0x0009c80c01007387 */ /* 0x000fe80000100a00 */
[----:B------:R-:W-:Y:S04]  /*b230*/  STL.64 [R1+0x9c0], R8 ;  /* 0x0009c00801007387 */ /* 0x000fe80000100a00 */
[----:B------:R-:W-:Y:S01]  /*b240*/  STL.64 [R1+0x9a8], R6 ;  /* 0x0009a80601007387 */ /* 0x000fe20000100a00 */
[----:B---3--:R-:W-:-:S06]  /*b250*/  WARPGROUP.ARRIVE ;  /* 0x00000000000079c5 */ /* 0x008fcc0000000000 */
[----:B------:R-:W-:Y:S03]  /*b260*/  HGMMA.64x256x8.F32.TF32 R24, gdesc[UR8], R24, gsb0 ;  /* 0x07e00000081879f0 */ /* 0x000fe60008002818 */
[----:B------:R-:W-:Y:S02]  /*b270*/  WARPGROUP.DEPBAR.LE gsb0, 0x0 ;  /* 0x00008000000079c5 */ /* 0x000fe40000010000 */
[----:B------:R-:W-:-:S15]  /*b280*/  WARPGROUP.ARRIVE ;  /* 0x00000000000079c5 */ /* 0x000fde0000000000 */
[----:B------:R-:W-:-:S08]  /*b290*/  NOP ;  /* 0x0000000000007918 */ /* 0x000fd00000000000 */
        /* <DEDUP_REMOVED lines=10> */
[----:B------:R1:W-:Y:S04]  /*b340*/  STL.64 [R1+0x400], R24 ;  /* 0x0004001801007387 */ /* 0x0003e80000100a00 */
        /* <DEDUP_REMOVED lines=63> */
[----:B-1----:R-:W2:Y:S04]  /*b740*/  LDL.LU.64 R24, [R1] ;  /* 0x0000000001187983 */ /* 0x002ea80000300a00 */
[----:B---3--:R-:W3:Y:S04]  /*b750*/  LDL.LU.64 R26, [R1+0x8] ;  /* 0x00000800011a7983 */ /* 0x008ee80000300a00 */
[----:B----4-:R-:W4:Y:S04]  /*b760*/  LDL.LU.64 R28, [R1+0x10] ;  /* 0x00001000011c7983 */ /* 0x010f280000300a00 */
[----:B--2---:R-:W2:Y:S04]  /*b770*/  LDL.LU.64 R30, [R1+0x18] ;  /* 0x00001800011e7983 */ /* 0x004ea80000300a00 */
[----:B------:R-:W3:Y:S04]  /*b780*/  LDL.LU.64 R32, [R1+0x20] ;  /* 0x0000200001207983 */ /* 0x000ee80000300a00 */
[----:B------:R-:W4:Y:S04]  /*b790*/  LDL.LU.64 R34, [R1+0x28] ;  /* 0x0000280001227983 */ /* 0x000f280000300a00 */
[----:B------:R-:W2:Y:S04]  /*b7a0*/  LDL.LU.64 R36, [R1+0x30] ;  /* 0x0000300001247983 */ /* 0x000ea80000300a00 */
        /* <DEDUP_REMOVED lines=57> */
[----:B--2---:R-:W-:Y:S04]  /*bb40*/  STL.64 [R1+0xe08], R150 ;  /* 0x000e089601007387 */ /* 0x004fe80000100a00 */
[----:B----4-:R-:W-:Y:S04]  /*bb50*/  STL.64 [R1+0xe00], R148 ;  /* 0x000e009401007387 */ /* 0x010fe80000100a00 */
[----:B---3--:R-:W-:Y:S04]  /*bb60*/  STL.64 [R1+0xdf8], R146 ;  /* 0x000df89201007387 */ /* 0x008fe80000100a00 */
        /* <DEDUP_REMOVED lines=61> */
[----:B-1----:R-:W2:Y:S04]  /*bf40*/  LDL.LU.64 R24, [R1+0x200] ;  /* 0x0002000001187983 */ /* 0x002ea80000300a00 */
        /* <DEDUP_REMOVED lines=63> */
[----:B------:R-:W-:-:S02]  /*c340*/  UIADD3.64 UR8, UR12, 0x1fe, URZ ;  /* 0x000001fe0c087897 */ /* 0x000fc4000fffe03f */
[----:B------:R-:W-:Y:S01]  /*c350*/  UIADD3.64 UR28, UR12, 0x200, URZ ;  /* 0x000002000c1c7897 */ /* 0x000fe2000fffe03f */
[----:B------:R-:W-:Y:S01]  /*c360*/  UMOV UR30, UR14 ;  /* 0x0000000e001e7c82 */ /* 0x000fe20008000000 */
[----:B------:R-:W-:Y:S01]  /*c370*/  UMOV UR31, UR15 ;  /* 0x0000000f001f7c82 */ /* 0x000fe20008000000 */
[----:B------:R-:W-:Y:S02]  /*c380*/  UIADD3.64 UR24, UR12, 0x202, URZ ;  /* 0x000002020c187897 */ /* 0x000fe4000fffe03f */
[----:B------:R-:W-:Y:S01]  /*c390*/  UIADD3.64 UR20, UR12, 0x204, URZ ;  /* 0x000002040c147897 */ /* 0x000fe2000fffe03f */
[----:B--2---:R-:W-:-:S06]  /*c3a0*/  WARPGROUP.ARRIVE ;  /* 0x00000000000079c5 */ /* 0x004fcc0000000000 */
        /* <DEDUP_REMOVED lines=144> */
[----:B------:R-:W3:Y:S01]  /*ccb0*/  LDL R4, [R1+0x858] ;  /* 0x0008580001047983 */ /* 0x000ee20000100800 */
        /* <DEDUP_REMOVED lines=19> */
[----:B------:R-:W-:Y:S04]  /*cdf0*/  STL.64 [R1], R24 ;  /* 0x0000001801007387 */ /* 0x000fe80000100a00 */
        /* <DEDUP_REMOVED lines=129> */
[----:B------:R-:W4:Y:S04]  /*d610*/  LDL.LU.64 R12, [R1+0x828] ;  /* 0x00082800010c7983 */ /* 0x000f280000300a00 */
[----:B------:R-:W4:Y:S01]  /*d620*/  LDL.LU.64 R20, [R1+0x820] ;  /* 0x0008200001147983 */ /* 0x000f220000300a00 */
[C---:B------:R-:W-:Y:S02]  /*d630*/  ISETP.GT.AND P1, PT, R3.reuse, RZ, PT ;  /* 0x000000ff0300720c */ /* 0x040fe40003f24270 */
[----:B------:R-:W-:Y:S01]  /*d640*/  ISETP.GT.AND P2, PT, R3, 0x1, PT ;  /* 0x000000010300780c */ /* 0x000fe20003f44270 */
[----:B------:R-:W1:Y:S01]  /*d650*/  S2R R169, SR_TID.X ;  /* 0x0000000000a97919 */ /* 0x000e620000002100 */
[----:B---3--:R-:W-:-:S02]  /*d660*/  ISETP.GE.AND P0, PT, R252, R4, PT ;  /* 0x00000004fc00720c */ /* 0x008fc40003f06270 */
[----:B------:R-:W-:Y:S02]  /*d670*/  SEL R4, RZ, 0x4, !P1 ;  /* 0x00000004ff047807 */ /* 0x000fe40004800000 */
[----:B------:R-:W-:Y:S02]  /*d680*/  SEL R6, RZ, 0x4, !P2 ;  /* 0x00000004ff067807 */ /* 0x000fe40005000000 */
[----:B------:R-:W-:Y:S02]  /*d690*/  SEL R5, R4, RZ, !P0 ;  /* 0x000000ff04057207 */ /* 0x000fe40004000000 */
[----:B------:R-:W-:Y:S02]  /*d6a0*/  SEL R4, R6, RZ, !P0 ;  /* 0x000000ff06047207 */ /* 0x000fe40004000000 */
[C---:B------:R-:W-:Y:S02]  /*d6b0*/  ISETP.GT.AND P2, PT, R3.reuse, 0x2, PT ;  /* 0x000000020300780c */ /* 0x040fe40003f44270 */
[----:B------:R-:W-:-:S02]  /*d6c0*/  ISETP.GT.AND P4, PT, R3, 0x3, PT ;  /* 0x000000030300780c */ /* 0x000fc40003f84270 */
[----:B------:R-:W-:Y:S01]  /*d6d0*/  ISETP.NE.U32.AND P1, PT, R4, RZ, PT ;  /* 0x000000ff0400720c */ /* 0x000fe20003f25070 */
[----:B------:R-:W-:Y:S01]  /*d6e0*/  UIADD3 UR4, UR4, 0x1, URZ ;  /* 0x0000000104047890 */ /* 0x000fe2000fffe03f */
[----:B------:R-:W-:Y:S02]  /*d6f0*/  SEL R4, RZ, 0x4, !P2 ;  /* 0x00000004ff047807 */ /* 0x000fe40005000000 */
[----:B------:R-:W-:Y:S02]  /*d700*/  SEL R6, RZ, 0x4, !P4 ;  /* 0x00000004ff067807 */ /* 0x000fe40006000000 */
[----:B------:R-:W-:Y:S01]  /*d710*/  ISETP.NE.U32.AND P3, PT, R5, RZ, PT ;  /* 0x000000ff0500720c */ /* 0x000fe20003f65070 */
[----:B--2---:R-:W-:Y:S01]  /*d720*/  WARPGROUP.ARRIVE ;  /* 0x00000000000079c5 */ /* 0x004fe20000000000 */
[----:B------:R-:W-:Y:S01]  /*d730*/  SEL R5, R4, RZ, !P0 ;  /* 0x000000ff04057207 */ /* 0x000fe20004000000 */
[----:B-1----:R-:W-:Y:S01]  /*d740*/  IMAD.SHL.U32 R168, R169, 0x10, RZ ;  /* 0x00000010a9a87824 */ /* 0x002fe200078e00ff */
[----:B------:R-:W-:-:S03]  /*d750*/  SEL R4, R6, RZ, !P0 ;  /* 0x000000ff06047207 */ /* 0x000fc60004000000 */
[----:B------:R-:W-:Y:S01]  /*d760*/  HGMMA.64x256x8.F32.TF32 R24, gdesc[UR8], R24, gsb0 ;  /* 0x07e00000081879f0 */ /* 0x000fe20008002818 */
[----:B------:R-:W-:Y:S01]  /*d770*/  UIADD3.64 UR8, UR12, 0x600, URZ ;  /* 0x000006000c087897 */ /* 0x000fe2000fffe03f */
[----:B------:R-:W-:Y:S01]  /*d780*/  ISETP.GT.AND P4, PT, R3, 0x4, PT ;  /* 0x000000040300780c */ /* 0x000fe20003f84270 */
[----:B------:R-:W-:Y:S01]  /*d790*/  UMOV UR10, UR14 ;  /* 0x0000000e000a7c82 */ /* 0x000fe20008000000 */
[----:B------:R-:W-:Y:S01]  /*d7a0*/  UMOV UR11, UR15 ;  /* 0x0000000f000b7c82 */ /* 0x000fe20008000000 */
[----:B------:R-:W-:Y:S01]  /*d7b0*/  UISETP.GT.AND UP0, UPT, UR4, 0x1, UPT ;  /* 0x000000010400788c */ /* 0x000fe2000bf04270 */
[----:B------:R-:W-:Y:S01]  /*d7c0*/  LOP3.LUT R169, R169, 0x7f, RZ, 0xc0, !PT ;  /* 0x0000007fa9a97812 */ /* 0x000fe200078ec0ff */
[----:B----4-:R-:W-:Y:S01]  /*d7d0*/  IMAD.WIDE R12, R0, 0x4, R12 ;  /* 0x00000004000c7825 */ /* 0x010fe200078e020c */
[----:B------:R-:W-:Y:S01]  /*d7e0*/  LOP3.LUT R16, R168, 0x70, RZ, 0xc0, !PT ;  /* 0x00000070a8107812 */ /* 0x000fe200078ec0ff */
[----:B------:R-:W2:Y:S01]  /*d7f0*/  LDL.LU.64 R6, [R1+0x818] ;  /* 0x0008180001067983 */ /* 0x000ea20000300a00 */
[----:B------:R-:W-:Y:S01]  /*d800*/  ISETP.GT.AND P5, PT, R3, 0x5, PT ;  /* 0x000000050300780c */ /* 0x000fe20003fa4270 */
[----:B------:R-:W-:Y:S01]  /*d810*/  IMAD.WIDE R20, R0, 0x4, R20 ;  /* 0x0000000400147825 */ /* 0x000fe200078e0214 */
[----:B------:R-:W-:Y:S01]  /*d820*/  ISETP.NE.U32.AND P2, PT, R5, RZ, PT ;  /* 0x000000ff0500720c */ /* 0x000fe20003f45070 */
[----:B------:R-:W-:-:S02]  /*d830*/  WARPGROUP.DEPBAR.LE gsb0, 0x0 ;  /* 0x00008000000079c5 */ /* 0x000fc40000010000 */
[----:B------:R-:W-:Y:S01]  /*d840*/  WARPGROUP.ARRIVE ;  /* 0x00000000000079c5 */ /* 0x000fe20000000000 */
[----:B------:R-:W-:Y:S01]  /*d850*/  UIADD3.64 UR12, UR12, 0x604, URZ ;  /* 0x000006040c0c7897 */ /* 0x000fe2000fffe03f */
[----:B------:R-:W-:Y:S01]  /*d860*/  UMOV UR14, UR22 ;  /* 0x00000016000e7c82 */ /* 0x000fe20008000000 */
[----:B------:R-:W-:Y:S01]  /*d870*/  UMOV UR15, UR23 ;  /* 0x00000017000f7c82 */ /* 0x000fe20008000000 */
[----:B------:R-:W-:-:S09]  /*d880*/  ISETP.NE.U32.AND P6, PT, R4, RZ, PT ;  /* 0x000000ff0400720c */ /* 0x000fd20003fc5070 */
[----:B------:R-:W-:Y:S01]  /*d890*/  HGMMA.64x256x8.F32.TF32 R24, gdesc[UR8], R24, gsb0 ;  /* 0x07e00000081879f0 */ /* 0x000fe20008002818 */
[----:B------:R-:W-:Y:S01]  /*d8a0*/  USEL UR4, UR4, URZ, !UP0 ;  /* 0x0000003f04047287 */ /* 0x000fe2000c000000 */
[----:B------:R-:W-:Y:S01]  /*d8b0*/  IMAD R16, R169, 0x80, R16 ;  /* 0x00000080a9107824 */ /* 0x000fe200078e0210 */
[----:B------:R-:W3:Y:S01]  /*d8c0*/  LDL.LU.64 R8, [R1+0x810] ;  /* 0x0008100001087983 */ /* 0x000ee20000300a00 */
[----:B------:R-:W-:Y:S02]  /*d8d0*/  WARPGROUP.DEPBAR.LE gsb0, 0x0 ;  /* 0x00008000000079c5 */ /* 0x000fe40000010000 */
[----:B------:R-:W-:-:S15]  /*d8e0*/  WARPGROUP.ARRIVE ;  /* 0x00000000000079c5 */ /* 0x000fde0000000000 */
[----:B------:R-:W-:-:S07]  /*d8f0*/  NOP ;  /* 0x0000000000007918 */ /* 0x000fce0000000000 */
[----:B------:R-:W-:Y:S01]  /*d900*/  HGMMA.64x256x8.F32.TF32 R24, gdesc[UR24], R24, gsb0 ;  /* 0x07e00000181879f0 */ /* 0x000fe20008002818 */
[----:B------:R-:W-:Y:S01]  /*d910*/  SEL R4, RZ, 0x4, !P4 ;  /* 0x00000004ff047807 */ /* 0x000fe20006000000 */
[----:B------:R-:W-:-:S03]  /*d920*/  ULEA UR5, UR4, UR7, 0xf ;  /* 0x0000000704057291 */ /* 0x000fc6000f8e783f */
[----:B------:R-:W-:Y:S01]  /*d930*/  SEL R4, R4, RZ, !P0 ;  /* 0x000000ff04047207 */ /* 0x000fe20004000000 */
[----:B------:R-:W-:Y:S03]  /*d940*/  STL.64 [R1+0x828], R12 ;  /* 0x0008280c01007387 */ /* 0x000fe60000100a00 */
[----:B------:R-:W-:Y:S01]  /*d950*/  ISETP.NE.U32.AND P4, PT, R4, RZ, PT ;  /* 0x000000ff0400720c */ /* 0x000fe20003f85070 */
[----:B------:R-:W-:Y:S01]  /*d960*/  STL.64 [R1+0x820], R20 ;  /* 0x0008201401007387 */ /* 0x000fe20000100a00 */
[----:B------:R-:W-:-:S03]  /*d970*/  VIADD R4, R16, UR5 ;  /* 0x0000000510047c36 */ /* 0x000fc60008000000 */
[----:B------:R-:W4:Y:S01]  /*d980*/  LDL.LU.64 R16, [R1+0x808] ;  /* 0x0008080001107983 */ /* 0x000f220000300a00 */
[----:B------:R-:W-:Y:S02]  /*d990*/  WARPGROUP.DEPBAR.LE gsb0, 0x0 ;  /* 0x00008000000079c5 */ /* 0x000fe40000010000 */
[----:B------:R-:W-:-:S11]  /*d9a0*/  WARPGROUP.ARRIVE ;  /* 0x00000000000079c5 */ /* 0x000fd60000000000 */
[----:B------:R-:W-:Y:S03]  /*d9b0*/  HGMMA.64x256x8.F32.TF32 R24, gdesc[UR12], R24, gsb0 ;  /* 0x07e000000c1879f0 */ /* 0x000fe60008002818 */
[----:B------:R-:W-:Y:S02]  /*d9c0*/  WARPGROUP.DEPBAR.LE gsb0, 0x0 ;  /* 0x00008000000079c5 */ /* 0x000fe40000010000 */
[----:B------:R-:W-:Y:S04]  /*d9d0*/  STL.64 [R1+0x9b8], R148 ;  /* 0x0009b89401007387 */ /* 0x000fe80000100a00 */
[----:B------:R1:W-:Y:S01]  /*d9e0*/  STL.64 [R1+0x9b0], R150 ;  /* 0x0009b09601007387 */ /* 0x0003e20000100a00 */
[----:B------:R-:W-:Y:S06]  /*d9f0*/  BAR.SYNC.DEFER_BLOCKING 0x0 ;  /* 0x0000000000007b1d */ /* 0x000fec0000010000 */
[----:B-1----:R-:W4:Y:S04]  /*da00*/  LDL.LU.64 R150, [R1+0x800] ;  /* 0x0008000001967983 */ /* 0x002f280000300a00 */
[----:B------:R-:W4:Y:S01]  /*da10*/  LDL.LU.64 R148, [R1+0x7f8] ;  /* 0x0007f80001947983 */ /* 0x000f220000300a00 */
[----:B------:R-:W-:-:S02]  /*da20*/  SEL R5, RZ, 0x4, !P5 ;  /* 0x00000004ff057807 */ /* 0x000fc40006800000 */
[----:B------:R-:W-:Y:S01]  /*da30*/  ISETP.GT.AND P5, PT, R3, 0x6, PT ;  /* 0x000000060300780c */ /* 0x000fe20003fa4270 */
[----:B------:R-:W-:Y:S01]  /*da40*/  @!PT LDS RZ, [RZ] ;  /* 0x00000000fffff984 */ /* 0x000fe20000000800 */
[----:B------:R-:W-:Y:S01]  /*da50*/  @!PT LDS RZ, [RZ] ;  /* 0x00000000fffff984 */ /* 0x000fe20000000800 */
[----:B------:R-:W-:Y:S01]  /*da60*/  @!PT LDS RZ, [RZ] ;  /* 0x00000000fffff984 */ /* 0x000fe20000000800 */
[----:B------:R-:W-:Y:S01]  /*da70*/  LDGSTS.E [R4], desc[UR18][R12.64], P3 ;  /* 0x000000000c047fae */ /* 0x000fe20009921852 */
[----:B------:R-:W-:-:S03]  /*da80*/  SEL R5, R5, RZ, !P0 ;  /* 0x000000ff05057207 */ /* 0x000fc60004000000 */
[----:B------:R1:W-:Y:S04]  /*da90*/  LDGSTS.E [R4+0x4000], desc[UR18][R20.64], P3 ;  /* 0x0400000014047fae */ /* 0x0003e80009921852 */
[----:B------:R-:W4:Y:S01]  /*daa0*/  LDL.LU.64 R12, [R1+0x7f0] ;  /* 0x0007f000010c7983 */ /* 0x000f220000300a00 */
[----:B------:R-:W-:Y:S02]  /*dab0*/  ISETP.NE.U32.AND P3, PT, R5, RZ, PT ;  /* 0x000000ff0500720c */ /* 0x000fe40003f65070 */
[----:B------:R-:W-:Y:S01]  /*dac0*/  SEL R5, RZ, 0x4, !P5 ;  /* 0x00000004ff057807 */ /* 0x000fe20006800000 */
[C---:B--2---:R-:W-:Y:S01]  /*dad0*/  IMAD.WIDE R6, R0.reuse, 0x4, R6 ;  /* 0x0000000400067825 */ /* 0x044fe200078e0206 */
[----:B------:R-:W-:Y:S02]  /*dae0*/  ISETP.GT.AND P5, PT, R3, 0x7, PT ;  /* 0x000000070300780c */ /* 0x000fe40003fa4270 */
[----:B-1----:R-:W-:Y:S01]  /*daf0*/  SEL R20, R5, RZ, !P0 ;  /* 0x000000ff05147207 */ /* 0x002fe20004000000 */
[----:B---3--:R-:W-:Y:S01]  /*db00*/  IMAD.WIDE R8, R0, 0x4, R8 ;  /* 0x0000000400087825 */ /* 0x008fe200078e0208 */
[----:B------:R1:W-:Y:S01]  /*db10*/  STL.64 [R1+0x818], R6 ;  /* 0x0008180601007387 */ /* 0x0003e20000100a00 */
[----:B------:R-:W-:-:S02]  /*db20*/  SEL R5, RZ, 0x4, !P5 ;  /* 0x00000004ff057807 */ /* 0x000fc40006800000 */
[----:B----4-:R-:W-:Y:S01]  /*db30*/  IMAD.WIDE R16, R0, 0x4, R16 ;  /* 0x0000000400107825 */ /* 0x010fe200078e0210 */
[----:B------:R-:W-:Y:S01]  /*db40*/  LDGSTS.E [R4+0x4], desc[UR18][R6.64], P1 ;  /* 0x0000400006047fae */ /* 0x000fe20008921852 */
[----:B------:R-:W-:-:S03]  /*db50*/  ISETP.NE.U32.AND P5, PT, R20, RZ, PT ;  /* 0x000000ff1400720c */ /* 0x000fc60003fa5070 */
[----:B------:R-:W-:Y:S04]  /*db60*/  LDGSTS.E [R4+0x4004], desc[UR18][R8.64], P1 ;  /* 0x0400400008047fae */ /* 0x000fe80008921852 */
[----:B------:R-:W-:Y:S04]  /*db70*/  LDGSTS.E [R4+0x8], desc[UR18][R16.64], P2 ;  /* 0x0000800010047fae */ /* 0x000fe80009121852 */
[----:B-1----:R-:W2:Y:S04]  /*db80*/  LDL.LU.64 R6, [R1+0x7e8] ;  /* 0x0007e80001067983 */ /* 0x002ea80000300a00 */
[----:B------:R1:W-:Y:S04]  /*db90*/  STL.64 [R1+0x810], R8 ;  /* 0x0008100801007387 */ /* 0x0003e80000100a00 */
[----:B------:R-:W3:Y:S04]  /*dba0*/  LDL.LU.64 R20, [R1+0x7e0] ;  /* 0x0007e00001147983 */ /* 0x000ee80000300a00 */
[----:B-1----:R-:W4:Y:S04]  /*dbb0*/  LDL.LU.64 R8, [R1+0x7d8] ;  /* 0x0007d80001087983 */ /* 0x002f280000300a00 */
[----:B------:R1:W-:Y:S01]  /*dbc0*/  STL.64 [R1+0x808], R16 ;  /* 0x0008081001007387 */ /* 0x0003e20000100a00 */
[----:B------:R-:W-:-:S05]  /*dbd0*/  IMAD.WIDE R150, R0, 0x4, R150 ;  /* 0x0000000400967825 */ /* 0x000fca00078e0296 */
[----:B------:R1:W-:Y:S04]  /*dbe0*/  STL.64 [R1+0x800], R150 ;  /* 0x0008009601007387 */ /* 0x0003e80000100a00 */
[----:B-1----:R-:W4:Y:S01]  /*dbf0*/  LDL.LU.64 R16, [R1+0x7d0] ;  /* 0x0007d00001107983 */ /* 0x002f220000300a00 */
[----:B------:R-:W1:Y:S01]  /*dc00*/  S2R R169, SR_TID.X ;  /* 0x0000000000a97919 */ /* 0x000e620000002100 */
[----:B------:R-:W-:Y:S02]  /*dc10*/  IMAD.WIDE R148, R0, 0x4, R148 ;  /* 0x0000000400947825 */ /* 0x000fe400078e0294 */
[----:B------:R-:W-:Y:S01]  /*dc20*/  LDGSTS.E [R4+0x4008], desc[UR18][R150.64], P2 ;  /* 0x0400800096047fae */ /* 0x000fe20009121852 */
[----:B------:R-:W-:-:S03]  /*dc30*/  ISETP.GT.AND P2, PT, R3, 0x8, PT ;  /* 0x000000080300780c */ /* 0x000fc60003f44270 */
[----:B------:R-:W-:Y:S01]  /*dc40*/  LDGSTS.E [R4+0xc], desc[UR18][R148.64], P6 ;  /* 0x0000c00094047fae */ /* 0x000fe2000b121852 */
[----:B------:R-:W-:-:S05]  /*dc50*/  IMAD.WIDE R12, R0, 0x4, R12 ;  /* 0x00000004000c7825 */ /* 0x000fca00078e020c */
[----:B------:R1:W-:Y:S02]  /*dc60*/  LDGSTS.E [R4+0x400c], desc[UR18][R12.64], P6 ;  /* 0x0400c0000c047fae */ /* 0x0003e4000b121852 */
[C---:B-1----:R-:W-:Y:S02]  /*dc70*/  SHF.L.U32 R168, R169.reuse, 0x4, RZ ;  /* 0x00000004a9a87819 */ /* 0x042fe400000006ff */
[----:B------:R-:W-:Y:S02]  /*dc80*/  SEL R4, RZ, 0x4, !P2 ;  /* 0x00000004ff047807 */ /* 0x000fe40005000000 */
[----:B------:R-:W-:Y:S02]  /*dc90*/  LOP3.LUT R169, R169, 0x7f, RZ, 0xc0, !PT ;  /* 0x0000007fa9a97812 */ /* 0x000fe400078ec0ff */
[----:B------:R-:W-:Y:S02]  /*dca0*/  LOP3.LUT R150, R168, 0x70, RZ, 0xc0, !PT ;  /* 0x00000070a8967812 */ /* 0x000fe400078ec0ff */
[----:B------:R-:W-:-:S02]  /*dcb0*/  SEL R4, R4, RZ, !P0 ;  /* 0x000000ff04047207 */ /* 0x000fc40004000000 */
[----:B------:R-:W-:Y:S01]  /*dcc0*/  ISETP.GT.AND P2, PT, R3, 0x9, PT ;  /* 0x000000090300780c */ /* 0x000fe20003f44270 */
[----:B------:R-:W-:Y:S01]  /*dcd0*/  IMAD R150, R169, 0x80, R150 ;  /* 0x00000080a9967824 */ /* 0x000fe200078e0296 */
[----:B------:R-:W-:Y:S02]  /*dce0*/  ISETP.NE.U32.AND P6, PT, R4, RZ, PT ;  /* 0x000000ff0400720c */ /* 0x000fe40003fc5070 */
[----:B------:R-:W-:Y:S02]  /*dcf0*/  SEL R4, RZ, 0x4, !P2 ;  /* 0x00000004ff047807 */ /* 0x000fe40005000000 */
[----:B------:R-:W-:Y:S02]  /*dd00*/  SEL R5, R5, RZ, !P0 ;  /* 0x000000ff05057207 */ /* 0x000fe40004000000 */
[----:B------:R-:W-:Y:S02]  /*dd10*/  ISETP.GT.AND P2, PT, R3, 0xa, PT ;  /* 0x0000000a0300780c */ /* 0x000fe40003f44270 */
[----:B------:R-:W-:-:S02]  /*dd20*/  SEL R4, R4, RZ, !P0 ;  /* 0x000000ff04047207 */ /* 0x000fc40004000000 */
[----:B------:R-:W-:Y:S01]  /*dd30*/  LOP3.LUT R150, R150, 0x10, RZ, 0x3c, !PT ;  /* 0x0000001096967812 */ /* 0x000fe200078e3cff */
[C---:B--2---:R-:W-:Y:S01]  /*dd40*/  IMAD.WIDE R6, R0.reuse, 0x4, R6 ;  /* 0x0000000400067825 */ /* 0x044fe200078e0206 */
[----:B------:R-:W-:Y:S01]  /*dd50*/  ISETP.NE.U32.AND P1, PT, R5, RZ, PT ;  /* 0x000000ff0500720c */ /* 0x000fe20003f25070 */
[----:B------:R1:W-:Y:S01]  /*dd60*/  STL.64 [R1+0x7f8], R148 ;  /* 0x0007f89401007387 */ /* 0x0003e20000100a00 */
[----:B------:R-:W-:Y:S01]  /*dd70*/  SEL R5, RZ, 0x4, !P2 ;  /* 0x00000004ff057807 */ /* 0x000fe20005000000 */
[----:B---3--:R-:W-:Y:S01]  /*dd80*/  IMAD.WIDE R20, R0, 0x4, R20 ;  /* 0x0000000400147825 */ /* 0x008fe200078e0214 */
[----:B------:R-:W-:Y:S01]  /*dd90*/  ISETP.NE.U32.AND P2, PT, R4, RZ, PT ;  /* 0x000000ff0400720c */ /* 0x000fe20003f45070 */
[----:B------:R2:W-:Y:S02]  /*dda0*/  STL.64 [R1+0x7f0], R12 ;  /* 0x0007f00c01007387 */ /* 0x0005e40000100a00 */
[----:B------:R-:W-:Y:S02]  /*ddb0*/  VIADD R4, R150, UR5 ;  /* 0x0000000596047c36 */ /* 0x000fe40008000000 */
[----:B----4-:R-:W-:-:S03]  /*ddc0*/  IMAD.WIDE R8, R0, 0x4, R8 ;  /* 0x0000000400087825 */ /* 0x010fc600078e0208 */
[----:B------:R3:W-:Y:S04]  /*ddd0*/  LDGSTS.E [R4], desc[UR18][R6.64], P4 ;  /* 0x0000000006047fae */ /* 0x0007e8000a121852 */
[----:B-1----:R-:W4:Y:S04]  /*dde0*/  LDL.LU.64 R148, [R1+0x7c8] ;  /* 0x0007c80001947983 */ /* 0x002f280000300a00 */
[----:B--2---:R-:W2:Y:S04]  /*ddf0*/  LDL.LU.64 R12, [R1+0x7c0] ;  /* 0x0007c000010c7983 */ /* 0x004ea80000300a00 */
[----:B------:R1:W-:Y:S04]  /*de00*/  STL.64 [R1+0x7e8], R6 ;  /* 0x0007e80601007387 */ /* 0x0003e80000100a00 */
[----:B------:R3:W-:Y:S04]  /*de10*/  STL.64 [R1+0x7e0], R20 ;  /* 0x0007e01401007387 */ /* 0x0007e80000100a00 */
[----:B------:R3:W-:Y:S04]  /*de20*/  STL.64 [R1+0x7d8], R8 ;  /* 0x0007d80801007387 */ /* 0x0007e80000100a00 */
[----:B-1----:R-:W2:Y:S04]  /*de30*/  LDL.LU.64 R6, [R1+0x7b8] ;  /* 0x0007b80001067983 */ /* 0x002ea80000300a00 */
[----:B------:R1:W-:Y:S04]  /*de40*/  LDGSTS.E [R4+0x4000], desc[UR18][R20.64], P4 ;  /* 0x0400000014047fae */ /* 0x0003e8000a121852 */
[----:B------:R1:W-:Y:S01]  /*de50*/  LDGSTS.E [R4+0x4], desc[UR18][R8.64], P3 ;  /* 0x0000400008047fae */ /* 0x0003e20009921852 */
[----:B------:R-:W-:-:S05]  /*de60*/  IMAD.WIDE R16, R0, 0x4, R16 ;  /* 0x0000000400107825 */ /* 0x000fca00078e0210 */
[----:B------:R1:W-:Y:S04]  /*de70*/  STL.64 [R1+0x7d0], R16 ;  /* 0x0007d01001007387 */ /* 0x0003e80000100a00 */
[----:B---3--:R-:W3:Y:S04]  /*de80*/  LDL.LU.64 R20, [R1+0x7b0] ;  /* 0x0007b00001147983 */ /* 0x008ee80000300a00 */
[----:B------:R-:W3:Y:S04]  /*de90*/  LDL.LU.64 R8, [R1+0x7a8] ;  /* 0x0007a80001087983 */ /* 0x000ee80000300a00 */
[----:B------:R3:W-:Y:S04]  /*dea0*/  LDGSTS.E [R4+0x4004], desc[UR18][R16.64], P3 ;  /* 0x0400400010047fae */ /* 0x0007e80009921852 */
[----:B-1----:R-:W3:Y:S01]  /*deb0*/  LDL.LU.64 R16, [R1+0x7a0] ;  /* 0x0007a00001107983 */ /* 0x002ee20000300a00 */
[----:B----4-:R-:W-:-:S04]  /*dec0*/  IMAD.WIDE R148, R0, 0x4, R148 ;  /* 0x0000000400947825 */ /* 0x010fc800078e0294 */
[C---:B--2---:R-:W-:Y:S01]  /*ded0*/  IMAD.WIDE R12, R0.reuse, 0x4, R12 ;  /* 0x00000004000c7825 */ /* 0x044fe200078e020c */
[----:B------:R-:W-:Y:S04]  /*dee0*/  STL.64 [R1+0x7c8], R148 ;  /* 0x0007c89401007387 */ /* 0x000fe80000100a00 */
[----:B------:R1:W-:Y:S04]  /*def0*/  STL.64 [R1+0x7c0], R12 ;  /* 0x0007c00c01007387 */ /* 0x0003e80000100a00 */
[----:B------:R-:W-:Y:S04]  /*df00*/  LDGSTS.E [R4+0x8], desc[UR18][R148.64], P5 ;  /* 0x0000800094047fae */ /* 0x000fe8000a921852 */
[----:B------:R-:W-:Y:S01]  /*df10*/  LDGSTS.E [R4+0x4008], desc[UR18][R12.64], P5 ;  /* 0x040080000c047fae */ /* 0x000fe2000a921852 */
[----:B------:R-:W-:-:S05]  /*df20*/  IMAD.WIDE R6, R0, 0x4, R6 ;  /* 0x0000000400067825 */ /* 0x000fca00078e0206 */
[----:B------:R2:W-:Y:S04]  /*df30*/  STL.64 [R1+0x7b8], R6 ;  /* 0x0007b80601007387 */ /* 0x0005e80000100a00 */
[----:B------:R-:W-:Y:S01]  /*df40*/  LDGSTS.E [R4+0xc], desc[UR18][R6.64], P1 ;  /* 0x0000c00006047fae */ /* 0x000fe20008921852 */
[----:B---3--:R-:W-:-:S05]  /*df50*/  IMAD.WIDE R20, R0, 0x4, R20 ;  /* 0x0000000400147825 */ /* 0x008fca00078e0214 */
[----:B------:R3:W-:Y:S04]  /*df60*/  STL.64 [R1+0x7b0], R20 ;  /* 0x0007b01401007387 */ /* 0x0007e80000100a00 */
[----:B-1----:R-:W4:Y:S04]  /*df70*/  LDL.LU.64 R12, [R1+0x798] ;  /* 0x00079800010c7983 */ /* 0x002f280000300a00 */
[----:B--2---:R-:W2:Y:S01]  /*df80*/  LDL.LU.64 R6, [R1+0x790] ;  /* 0x0007900001067983 */ /* 0x004ea20000300a00 */
[----:B------:R-:W1:Y:S01]  /*df90*/  S2R R169, SR_TID.X ;  /* 0x0000000000a97919 */ /* 0x000e620000002100 */
[----:B------:R-:W-:-:S02]  /*dfa0*/  SEL R5, R5, RZ, !P0 ;  /* 0x000000ff05057207 */ /* 0x000fc40004000000 */
[----:B------:R3:W-:Y:S01]  /*dfb0*/  LDGSTS.E [R4+0x400c], desc[UR18][R20.64], P1 ;  /* 0x0400c00014047fae */ /* 0x0007e20008921852 */
[----:B------:R-:W-:Y:S02]  /*dfc0*/  ISETP.GT.AND P4, PT, R3, 0xb, PT ;  /* 0x0000000b0300780c */ /* 0x000fe40003f84270 */
[----:B------:R-:W-:Y:S02]  /*dfd0*/  ISETP.NE.U32.AND P3, PT, R5, RZ, PT ;  /* 0x000000ff0500720c */ /* 0x000fe40003f65070 */
[----:B------:R-:W-:Y:S01]  /*dfe0*/  SEL R5, RZ, 0x4, !P4 ;  /* 0x00000004ff057807 */ /* 0x000fe20006000000 */
[C---:B------:R-:W-:Y:S01]  /*dff0*/  IMAD.WIDE R8, R0.reuse, 0x4, R8 ;  /* 0x0000000400087825 */ /* 0x040fe200078e0208 */
[----:B------:R-:W-:Y:S02]  /*e000*/  ISETP.GT.AND P4, PT, R3, 0xc, PT ;  /* 0x0000000c0300780c */ /* 0x000fe40003f84270 */
[----:B------:R-:W-:Y:S01]  /*e010*/  SEL R150, R5, RZ, !P0 ;  /* 0x000000ff05967207 */ /* 0x000fe20004000000 */
[----:B------:R-:W-:-:S04]  /*e020*/  IMAD.WIDE R16, R0, 0x4, R16 ;  /* 0x0000000400107825 */ /* 0x000fc800078e0210 */
[C---:B-1----:R-:W-:Y:S01]  /*e030*/  IMAD.SHL.U32 R168, R169.reuse, 0x10, RZ ;  /* 0x00000010a9a87824 */ /* 0x042fe200078e00ff */
[----:B------:R-:W-:-:S04]  /*e040*/  LOP3.LUT R169, R169, 0x7f, RZ, 0xc0, !PT ;  /* 0x0000007fa9a97812 */ /* 0x000fc800078ec0ff */
[----:B---3--:R-:W-:-:S05]  /*e050*/  LOP3.LUT R20, R168, 0x70, RZ, 0xc0, !PT ;  /* 0x00000070a8147812 */ /* 0x008fca00078ec0ff */
[----:B------:R-:W-:Y:S01]  /*e060*/  IMAD R20, R169, 0x80, R20 ;  /* 0x00000080a9147824 */ /* 0x000fe200078e0214 */
[----:B------:R-:W-:-:S04]  /*e070*/  SEL R5, RZ, 0x4, !P4 ;  /* 0x00000004ff057807 */ /* 0x000fc80006000000 */
[----:B------:R-:W-:Y:S01]  /*e080*/  LOP3.LUT R20, R20, 0x20, RZ, 0x3c, !PT ;  /* 0x0000002014147812 */ /* 0x000fe200078e3cff */
[----:B------:R1:W-:Y:S01]  /*e090*/  STL.64 [R1+0x7a8], R8 ;  /* 0x0007a80801007387 */ /* 0x0003e20000100a00 */
[----:B------:R-:W-:-:S03]  /*e0a0*/  ISETP.NE.U32.AND P4, PT, R150, RZ, PT ;  /* 0x000000ff9600720c */ /* 0x000fc60003f85070 */
[----:B------:R-:W-:Y:S01]  /*e0b0*/  VIADD R4, R20, UR5 ;  /* 0x0000000514047c36 */ /* 0x000fe20008000000 */
[----:B------:R3:W-:Y:S01]  /*e0c0*/  STL.64 [R1+0x7a0], R16 ;  /* 0x0007a01001007387 */ /* 0x0007e20000100a00 */
[----:B------:R-:W-:-:S03]  /*e0d0*/  SEL R5, R5, RZ, !P0 ;  /* 0x000000ff05057207 */ /* 0x000fc60004000000 */
[----:B------:R-:W2:Y:S01]  /*e0e0*/  LDL.LU.64 R152, [R1+0x788] ;  /* 0x0007880001987983 */ /* 0x000ea20000300a00 */
[----:B------:R-:W-:-:S03]  /*e0f0*/  ISETP.GT.AND P1, PT, R3, 0xd, PT ;  /* 0x0000000d0300780c */ /* 0x000fc60003f24270 */
[----:B------:R-:W2:Y:S01]  /*e100*/  LDL.LU.64 R150, [R1+0x780] ;  /* 0x0007800001967983 */ /* 0x000ea20000300a00 */
[----:B------:R-:W-:-:S03]  /*e110*/  ISETP.NE.U32.AND P5, PT, R5, RZ, PT ;  /* 0x000000ff0500720c */ /* 0x000fc60003fa5070 */
[----:B------:R-:W-:Y:S01]  /*e120*/  LDGSTS.E [R4], desc[UR18][R8.64], P6 ;  /* 0x0000000008047fae */ /* 0x000fe2000b121852 */
[----:B------:R-:W-:-:S03]  /*e130*/  SEL R5, RZ, 0x4, !P1 ;  /* 0x00000004ff057807 */ /* 0x000fc60004800000 */
[----:B------:R-:W2:Y:S01]  /*e140*/  LDL.LU.64 R20, [R1+0x778] ;  /* 0x0007780001147983 */ /* 0x000ea20000300a00 */
[----:B------:R-:W-:-:S03]  /*e150*/  SEL R5, R5, RZ, !P0 ;  /* 0x000000ff05057207 */ /* 0x000fc60004000000 */
[----:B------:R3:W-:Y:S04]  /*e160*/  LDGSTS.E [R4+0x4000], desc[UR18][R16.64], P6 ;  /* 0x0400000010047fae */ /* 0x0007e8000b121852 */
[----:B-1----:R-:W2:Y:S01]  /*e170*/  LDL.LU.64 R8, [R1+0x770] ;  /* 0x0007700001087983 */ /* 0x002ea20000300a00 */
[----:B------:R-:W-:Y:S02]  /*e180*/  ISETP.GT.AND P1, PT, R3, 0xe, PT ;  /* 0x0000000e0300780c */ /* 0x000fe40003f24270 */
[----:B------:R-:W-:Y:S02]  /*e190*/  ISETP.NE.U32.AND P6, PT, R5, RZ, PT ;  /* 0x000000ff0500720c */ /* 0x000fe40003fc5070 */
[----:B------:R-:W-:Y:S02]  /*e1a0*/  SEL R5, RZ, 0x4, !P1 ;  /* 0x00000004ff057807 */ /* 0x000fe40004800000 */
[----:B------:R-:W-:-:S02]  /*e1b0*/  ISETP.GT.AND P1, PT, R3, 0xf, PT ;  /* 0x0000000f0300780c */ /* 0x000fc40003f24270 */
[----:B---3--:R-:W-:Y:S02]  /*e1c0*/  SEL R16, R5, RZ, !P0 ;  /* 0x000000ff05107207 */ /* 0x008fe40004000000 */
[----:B------:R-:W-:Y:S02]  /*e1d0*/  SEL R5, RZ, 0x4, !P1 ;  /* 0x00000004ff057807 */ /* 0x000fe40004800000 */
[----:B------:R-:W-:Y:S01]  /*e1e0*/  ISETP.NE.U32.AND P1, PT, R16, RZ, PT ;  /* 0x000000ff1000720c */ /* 0x000fe20003f25070 */
[----:B----4-:R-:W-:-:S04]  /*e1f0*/  IMAD.WIDE R12, R0, 0x4, R12 ;  /* 0x00000004000c7825 */ /* 0x010fc800078e020c */
[C---:B--2---:R-:W-:Y:S01]  /*e200*/  IMAD.WIDE R6, R0.reuse, 0x4, R6 ;  /* 0x0000000400067825 */ /* 0x044fe200078e0206 */
[----:B------:R1:W-:Y:S04]  /*e210*/  STL.64 [R1+0x798], R12 ;  /* 0x0007980c01007387 */ /* 0x0003e80000100a00 */
[----:B------:R-:W2:Y:S04]  /*e220*/  LDL.LU.64 R16, [R1+0x768] ;  /* 0x0007680001107983 */ /* 0x000ea80000300a00 */
[----:B------:R-:W-:Y:S04]  /*e230*/  LDGSTS.E [R4+0x4], desc[UR18][R12.64], P2 ;  /* 0x000040000c047fae */ /* 0x000fe80009121852 */
[----:B------:R3:W-:Y:S04]  /*e240*/  STL.64 [R1+0x790], R6 ;  /* 0x0007900601007387 */ /* 0x0007e80000100a00 */
[----:B------:R-:W-:Y:S04]  /*e250*/  LDGSTS.E [R4+0x4004], desc[UR18][R6.64], P2 ;  /* 0x0400400006047fae */ /* 0x000fe80009121852 */
[----:B-1----:R-:W4:Y:S04]  /*e260*/  LDL.LU.64 R12, [R1+0x760] ;  /* 0x00076000010c7983 */ /* 0x002f280000300a00 */
[----:B------:R-:W4:Y:S04]  /*e270*/  LDL.LU.64 R148, [R1+0x758] ;  /* 0x0007580001947983 */ /* 0x000f280000300a00 */
[----:B---3--:R-:W3:Y:S01]  /*e280*/  LDL.LU.64 R6, [R1+0x750] ;  /* 0x0007500001067983 */ /* 0x008ee20000300a00 */
[----:B------:R-:W1:Y:S01]  /*e290*/  S2R R169, SR_TID.X ;  /* 0x0000000000a97919 */ /* 0x000e620000002100 */
[----:B------:R-:W-:Y:S01]  /*e2a0*/  SEL R5, R5, RZ, !P0 ;  /* 0x000000ff05057207 */ /* 0x000fe20004000000 */
[----:B------:R-:W-:-:S04]  /*e2b0*/  IMAD.WIDE R152, R0, 0x4, R152 ;  /* 0x0000000400987825 */ /* 0x000fc800078e0298 */
[C---:B------:R-:W-:Y:S01]  /*e2c0*/  IMAD.WIDE R150, R0.reuse, 0x4, R150 ;  /* 0x0000000400967825 */ /* 0x040fe200078e0296 */
[----:B------:R-:W-:Y:S04]  /*e2d0*/  LDGSTS.E [R4+0x8], desc[UR18][R152.64], P3 ;  /* 0x0000800098047fae */ /* 0x000fe80009921852 */
[----:B------:R-:W-:Y:S01]  /*e2e0*/  LDGSTS.E [R4+0x4008], desc[UR18][R150.64], P3 ;  /* 0x0400800096047fae */ /* 0x000fe20009921852 */
[----:B------:R-:W-:Y:S01]  /*e2f0*/  IMAD.WIDE R20, R0, 0x4, R20 ;  /* 0x0000000400147825 */ /* 0x000fe200078e0214 */
[----:B------:R-:W-:-:S04]  /*e300*/  ISETP.GT.AND P3, PT, R3, 0x10, PT ;  /* 0x000000100300780c */ /* 0x000fc80003f64270 */
[----:B------:R-:W-:Y:S01]  /*e310*/  LDGSTS.E [R4+0xc], desc[UR18][R20.64], P4 ;  /* 0x0000c00014047fae */ /* 0x000fe2000a121852 */
[----:B------:R-:W-:-:S03]  /*e320*/  IMAD.WIDE R8, R0, 0x4, R8 ;  /* 0x0000000400087825 */ /* 0x000fc600078e0208 */
[----:B------:R-:W-:Y:S01]  /*e330*/  STL.64 [R1+0x788], R152 ;  /* 0x0007889801007387 */ /* 0x000fe20000100a00 */
[----:B-1----:R-:W-:-:S03]  /*e340*/  IMAD.SHL.U32 R168, R169, 0x10, RZ ;  /* 0x00000010a9a87824 */ /* 0x002fc600078e00ff */
[----:B------:R1:W-:Y:S01]  /*e350*/  LDGSTS.E [R4+0x400c], desc[UR18][R8.64], P4 ;  /* 0x0400c00008047fae */ /* 0x0003e2000a121852 */
[----:B------:R-:W-:Y:S02]  /*e360*/  ISETP.GT.AND P4, PT, R3, 0x11, PT ;  /* 0x000000110300780c */ /* 0x000fe40003f84270 */
[----:B------:R-:W-:Y:S01]  /*e370*/  LOP3.LUT R169, R169, 0x7f, RZ, 0xc0, !PT ;  /* 0x0000007fa9a97812 */ /* 0x000fe200078ec0ff */
[----:B------:R1:W-:Y:S02]  /*e380*/  STL.64 [R1+0x780], R150 ;  /* 0x0007809601007387 */ /* 0x0003e40000100a00 */
[----:B-1----:R-:W-:-:S04]  /*e390*/  SEL R4, RZ, 0x4, !P3 ;  /* 0x00000004ff047807 */ /* 0x002fc80005800000 */
[----:B------:R-:W-:Y:S02]  /*e3a0*/  SEL R4, R4, RZ, !P0 ;  /* 0x000000ff04047207 */ /* 0x000fe40004000000 */
[----:B------:R-:W-:Y:S02]  /*e3b0*/  LOP3.LUT R150, R168, 0x70, RZ, 0xc0, !PT ;  /* 0x00000070a8967812 */ /* 0x000fe400078ec0ff */
[----:B------:R-:W-:Y:S02]  /*e3c0*/  ISETP.NE.U32.AND P3, PT, R4, RZ, PT ;  /* 0x000000ff0400720c */ /* 0x000fe40003f65070 */
[----:B------:R-:W-:Y:S02]  /*e3d0*/  SEL R4, RZ, 0x4, !P4 ;  /* 0x00000004ff047807 */ /* 0x000fe40006000000 */
[----:B------:R-:W-:Y:S02]  /*e3e0*/  LEA R150, R169, R150, 0x7 ;  /* 0x00000096a9967211 */ /* 0x000fe400078e38ff */
[----:B------:R-:W-:-:S02]  /*e3f0*/  ISETP.GT.AND P4, PT, R3, 0x12, PT ;  /* 0x000000120300780c */ /* 0x000fc40003f84270 */
[----:B------:R-:W-:Y:S02]  /*e400*/  SEL R4, R4, RZ, !P0 ;  /* 0x000000ff04047207 */ /* 0x000fe40004000000 */
[----:B------:R-:W-:Y:S02]  /*e410*/  LOP3.LUT R150, R150, 0x30, RZ, 0x3c, !PT ;  /* 0x0000003096967812 */ /* 0x000fe400078e3cff */
[----:B------:R-:W-:Y:S01]  /*e420*/  ISETP.NE.U32.AND P2, PT, R5, RZ, PT ;  /* 0x000000ff0500720c */ /* 0x000fe20003f45070 */
[----:B------:R1:W-:Y:S01]  /*e430*/  STL.64 [R1+0x778], R20 ;  /* 0x0007781401007387 */ /* 0x0003e20000100a00 */
[----:B------:R-:W-:Y:S02]  /*e440*/  SEL R5, RZ, 0x4, !P4 ;  /* 0x00000004ff057807 */ /* 0x000fe40006000000 */
[----:B------:R-:W-:Y:S01]  /*e450*/  ISETP.NE.U32.AND P4, PT, R4, RZ, PT ;  /* 0x000000ff0400720c */ /* 0x000fe20003f85070 */
[----:B------:R1:W-:Y:S01]  /*e460*/  STL.64 [R1+0x770], R8 ;  /* 0x0007700801007387 */ /* 0x0003e20000100a00 */
[----:B------:R-:W-:-:S03]  /*e470*/  VIADD R4, R150, UR5 ;  /* 0x0000000596047c36 */ /* 0x000fc60008000000 */
[----:B-1----:R-:W3:Y:S04]  /*e480*/  LDL.LU.64 R20, [R1+0x748] ;  /* 0x0007480001147983 */ /* 0x002ee80000300a00 */
[----:B------:R-:W3:Y:S01]  /*e490*/  LDL.LU.64 R8, [R1+0x740] ;  /* 0x0007400001087983 */ /* 0x000ee20000300a00 */
[----:B--2---:R-:W-:-:S05]  /*e4a0*/  IMAD.WIDE R16, R0, 0x4, R16 ;  /* 0x0000000400107825 */ /* 0x004fca00078e0210 */
[----:B------:R1:W-:Y:S04]  /*e4b0*/  STL.64 [R1+0x768], R16 ;  /* 0x0007681001007387 */ /* 0x0003e80000100a00 */
[----:B------:R2:W-:Y:S01]  /*e4c0*/  LDGSTS.E [R4], desc[UR18][R16.64], P5 ;  /* 0x0000000010047fae */ /* 0x0005e2000a921852 */
[----:B----4-:R-:W-:-:S04]  /*e4d0*/  IMAD.WIDE R12, R0, 0x4, R12 ;  /* 0x00000004000c7825 */ /* 0x010fc800078e020c */
[C---:B------:R-:W-:Y:S01]  /*e4e0*/  IMAD.WIDE R148, R0.reuse, 0x4, R148 ;  /* 0x0000000400947825 */ /* 0x040fe200078e0294 */
[----:B------:R4:W-:Y:S03]  /*e4f0*/  STL.64 [R1+0x760], R12 ;  /* 0x0007600c01007387 */ /* 0x0009e60000100a00 */
[C---:B---3--:R-:W-:Y:S01]  /*e500*/  IMAD.WIDE R6, R0.reuse, 0x4, R6 ;  /* 0x0000000400067825 */ /* 0x048fe200078e0206 */
[----:B------:R-:W-:Y:S04]  /*e510*/  STL.64 [R1+0x758], R148 ;  /* 0x0007589401007387 */ /* 0x000fe80000100a00 */
[----:B-1----:R-:W2:Y:S04]  /*e520*/  LDL.LU.64 R16, [R1+0x738] ;  /* 0x0007380001107983 */ /* 0x002ea80000300a00 */
[----:B------:R1:W-:Y:S04]  /*e530*/  STL.64 [R1+0x750], R6 ;  /* 0x0007500601007387 */ /* 0x0003e80000100a00 */
[----:B------:R3:W-:Y:S04]  /*e540*/  LDGSTS.E [R4+0x4000], desc[UR18][R12.64], P5 ;  /* 0x040000000c047fae */ /* 0x0007e8000a921852 */
[----:B------:R-:W-:Y:S04]  /*e550*/  LDGSTS.E [R4+0x4], desc[UR18][R148.64], P6 ;  /* 0x0000400094047fae */ /* 0x000fe8000b121852 */
[----:B------:R-:W-:Y:S04]  /*e560*/  LDGSTS.E [R4+0x4004], desc[UR18][R6.64], P6 ;  /* 0x0400400006047fae */ /* 0x000fe8000b121852 */
[----:B----4-:R-:W3:Y:S04]  /*e570*/  LDL.LU.64 R12, [R1+0x730] ;  /* 0x00073000010c7983 */ /* 0x010ee80000300a00 */
[----:B-1----:R-:W4:Y:S04]  /*e580*/  LDL.LU.64 R6, [R1+0x728] ;  /* 0x0007280001067983 */ /* 0x002f280000300a00 */
[----:B------:R-:W4:Y:S01]  /*e590*/  LDL.LU.64 R150, [R1+0x720] ;  /* 0x0007200001967983 */ /* 0x000f220000300a00 */
[----:B------:R-:W-:-:S04]  /*e5a0*/  IMAD.WIDE R20, R0, 0x4, R20 ;  /* 0x0000000400147825 */ /* 0x000fc800078e0214 */
[C---:B------:R-:W-:Y:S01]  /*e5b0*/  IMAD.WIDE R8, R0.reuse, 0x4, R8 ;  /* 0x0000000400087825 */ /* 0x040fe200078e0208 */
[----:B------:R1:W-:Y:S04]  /*e5c0*/  STL.64 [R1+0x748], R20 ;  /* 0x0007481401007387 */ /* 0x0003e80000100a00 */
[----:B------:R1:W-:Y:S04]  /*e5d0*/  STL.64 [R1+0x740], R8 ;  /* 0x0007400801007387 */ /* 0x0003e80000100a00 */
[----:B------:R-:W-:Y:S04]  /*e5e0*/  LDGSTS.E [R4+0x8], desc[UR18][R20.64], P1 ;  /* 0x0000800014047fae */ /* 0x000fe80008921852 */
[----:B------:R-:W-:Y:S01]  /*e5f0*/  LDGSTS.E [R4+0x4008], desc[UR18][R8.64], P1 ;  /* 0x0400800008047fae */ /* 0x000fe20008921852 */
[----:B--2---:R-:W-:-:S05]  /*e600*/  IMAD.WIDE R16, R0, 0x4, R16 ;  /* 0x0000000400107825 */ /* 0x004fca00078e0210 */
[----:B------:R-:W-:Y:S01]  /*e610*/  STL.64 [R1+0x738], R16 ;  /* 0x0007381001007387 */ /* 0x000fe20000100a00 */
[----:B------:R-:W2:Y:S01]  /*e620*/  S2R R169, SR_TID.X ;  /* 0x0000000000a97919 */ /* 0x000ea20000002100 */
[----:B------:R-:W-:Y:S02]  /*e630*/  SEL R5, R5, RZ, !P0 ;  /* 0x000000ff05057207 */ /* 0x000fe40004000000 */
[----:B------:R-:W-:Y:S01]  /*e640*/  LDGSTS.E [R4+0xc], desc[UR18][R16.64], P2 ;  /* 0x0000c00010047fae */ /* 0x000fe20009121852 */
[----:B---3--:R-:W-:-:S05]  /*e650*/  IMAD.WIDE R12, R0, 0x4, R12 ;  /* 0x00000004000c7825 */ /* 0x008fca00078e020c */
[----:B------:R3:W-:Y:S04]  /*e660*/  STL.64 [R1+0x730], R12 ;  /* 0x0007300c01007387 */ /* 0x0007e80000100a00 */
[----:B-1----:R-:W4:Y:S04]  /*e670*/  LDL.LU.64 R20, [R1+0x718] ;  /* 0x0007180001147983 */ /* 0x002f280000300a00 */
[----:B------:R-:W4:Y:S01]  /*e680*/  LDL.LU.64 R8, [R1+0x710] ;  /* 0x0007100001087983 */ /* 0x000f220000300a00 */
[----:B------:R-:W-:-:S03]  /*e690*/  ISETP.GT.AND P5, PT, R3, 0x13, PT ;  /* 0x000000130300780c */ /* 0x000fc60003fa4270 */
[----:B------:R3:W-:Y:S01]  /*e6a0*/  LDGSTS.E [R4+0x400c], desc[UR18][R12.64], P2 ;  /* 0x0400c0000c047fae */ /* 0x0007e20009121852 */
[C---:B--2---:R-:W-:Y:S01]  /*e6b0*/  IMAD.SHL.U32 R168, R169.reuse, 0x10, RZ ;  /* 0x00000010a9a87824 */ /* 0x044fe200078e00ff */
[----:B------:R-:W-:Y:S02]  /*e6c0*/  LOP3.LUT R169, R169, 0x7f, RZ, 0xc0, !PT ;  /* 0x0000007fa9a97812 */ /* 0x000fe400078ec0ff */
[----:B------:R-:W-:Y:S02]  /*e6d0*/  ISETP.NE.U32.AND P6, PT, R5, RZ, PT ;  /* 0x000000ff0500720c */ /* 0x000fe40003fc5070 */
[----:B---3--:R-:W-:Y:S02]  /*e6e0*/  LOP3.LUT R12, R168, 0x70, RZ, 0xc0, !PT ;  /* 0x00000070a80c7812 */ /* 0x008fe400078ec0ff */
[----:B------:R-:W-:-:S03]  /*e6f0*/  SEL R5, RZ, 0x4, !P5 ;  /* 0x00000004ff057807 */ /* 0x000fc60006800000 */
[----:B------:R-:W-:Y:S01]  /*e700*/  IMAD R12, R169, 0x80, R12 ;  /* 0x00000080a90c7824 */ /* 0x000fe200078e020c */
[----:B------:R-:W-:Y:S01]  /*e710*/  ISETP.GT.AND P5, PT, R3, 0x14, PT ;  /* 0x000000140300780c */ /* 0x000fe20003fa4270 */
[----:B----4-:R-:W-:Y:S01]  /*e720*/  IMAD.WIDE R6, R0, 0x4, R6 ;  /* 0x0000000400067825 */ /* 0x010fe200078e0206 */
[----:B------:R-:W-:Y:S02]  /*e730*/  SEL R148, R5, RZ, !P0 ;  /* 0x000000ff05947207 */ /* 0x000fe40004000000 */
[----:B------:R-:W-:Y:S01]  /*e740*/  LOP3.LUT R12, R12, 0x40, RZ, 0x3c, !PT ;  /* 0x000000400c0c7812 */ /* 0x000fe200078e3cff */
[----:B------:R-:W-:Y:S01]  /*e750*/  IMAD.WIDE R150, R0, 0x4, R150 ;  /* 0x0000000400967825 */ /* 0x000fe200078e0296 */
[----:B------:R-:W-:Y:S01]  /*e760*/  SEL R5, RZ, 0x4, !P5 ;  /* 0x00000004ff057807 */ /* 0x000fe20006800000 */
[----:B------:R1:W-:Y:S01]  /*e770*/  STL.64 [R1+0x728], R6 ;  /* 0x0007280601007387 */ /* 0x0003e20000100a00 */
[----:B------:R-:W-:Y:S01]  /*e780*/  ISETP.NE.U32.AND P5, PT, R148, RZ, PT ;  /* 0x000000ff9400720c */ /* 0x000fe20003fa5070 */
[----:B------:R-:W-:-:S02]  /*e790*/  VIADD R4, R12, UR5 ;  /* 0x000000050c047c36 */ /* 0x000fc40008000000 */
[----:B------:R2:W-:Y:S04]  /*e7a0*/  STL.64 [R1+0x720], R150 ;  /* 0x0007209601007387 */ /* 0x0005e80000100a00 */
[----:B------:R-:W3:Y:S04]  /*e7b0*/  LDL.LU.64 R148, [R1+0x708] ;  /* 0x0007080001947983 */ /* 0x000ee80000300a00 */
[----:B------:R-:W4:Y:S04]  /*e7c0*/  LDL.LU.64 R16, [R1+0x700] ;  /* 0x0007000001107983 */ /* 0x000f280000300a00 */
[----:B------:R-:W-:Y:S04]  /*e7d0*/  LDGSTS.E [R4], desc[UR18][R6.64], P3 ;  /* 0x0000000006047fae */ /* 0x000fe80009921852 */
[----:B------:R-:W2:Y:S01]  /*e7e0*/  LDL.LU.64 R12, [R1+0x6f8] ;  /* 0x0006f800010c7983 */ /* 0x000ea20000300a00 */
[----:B------:R-:W-:-:S03]  /*e7f0*/  IMAD.WIDE R20, R0, 0x4, R20 ;  /* 0x0000000400147825 */ /* 0x000fc600078e0214 */
[----:B-1----:R-:W2:Y:S01]  /*e800*/  LDL.LU.64 R6, [R1+0x6f0] ;  /* 0x0006f00001067983 */ /* 0x002ea20000300a00 */
[----:B------:R-:W-:-:S03]  /*e810*/  IMAD.WIDE R8, R0, 0x4, R8 ;  /* 0x0000000400087825 */ /* 0x000fc600078e0208 */
[----:B------:R1:W-:Y:S04]  /*e820*/  STL.64 [R1+0x718], R20 ;  /* 0x0007181401007387 */ /* 0x0003e80000100a00 */
[----:B------:R1:W-:Y:S04]  /*e830*/  STL.64 [R1+0x710], R8 ;  /* 0x0007100801007387 */ /* 0x0003e80000100a00 */
[----:B------:R-:W2:Y:S01]  /*e840*/  LDL.LU.64 R152, [R1+0x6e8] ;  /* 0x0006e80001987983 */ /* 0x000ea20000300a00 */
[----:B------:R-:W1:Y:S01]  /*e850*/  S2R R169, SR_TID.X ;  /* 0x0000000000a97919 */ /* 0x000e620000002100 */
[----:B------:R-:W-:-:S02]  /*e860*/  SEL R5, R5, RZ, !P0 ;  /* 0x000000ff05057207 */ /* 0x000fc40004000000 */
[----:B------:R-:W-:Y:S01]  /*e870*/  ISETP.GT.AND P2, PT, R3, 0x15, PT ;  /* 0x000000150300780c */ /* 0x000fe20003f44270 */
[----:B------:R2:W-:Y:S01]  /*e880*/  LDGSTS.E [R4+0x4000], desc[UR18][R150.64], P3 ;  /* 0x0400000096047fae */ /* 0x0005e20009921852 */
[----:B------:R-:W-:Y:S02]  /*e890*/  ISETP.NE.U32.AND P1, PT, R5, RZ, PT ;  /* 0x000000ff0500720c */ /* 0x000fe40003f25070 */
[----:B------:R-:W-:Y:S01]  /*e8a0*/  SEL R5, RZ, 0x4, !P2 ;  /* 0x00000004ff057807 */ /* 0x000fe20005000000 */
[----:B------:R-:W-:Y:S01]  /*e8b0*/  LDGSTS.E [R4+0x4], desc[UR18][R20.64], P4 ;  /* 0x0000400014047fae */ /* 0x000fe2000a121852 */
[----:B------:R-:W-:Y:S02]  /*e8c0*/  ISETP.GT.AND P2, PT, R3, 0x16, PT ;  /* 0x000000160300780c */ /* 0x000fe40003f44270 */
[----:B------:R-:W-:Y:S01]  /*e8d0*/  SEL R5, R5, RZ, !P0 ;  /* 0x000000ff05057207 */ /* 0x000fe20004000000 */
[----:B------:R-:W-:Y:S03]  /*e8e0*/  LDGSTS.E [R4+0x4004], desc[UR18][R8.64], P4 ;  /* 0x0400400008047fae */ /* 0x000fe6000a121852 */
[----:B------:R-:W-:-:S02]  /*e8f0*/  ISETP.NE.U32.AND P3, PT, R5, RZ, PT ;  /* 0x000000ff0500720c */ /* 0x000fc40003f65070 */
[----:B------:R-:W-:Y:S01]  /*e900*/  SEL R5, RZ, 0x4, !P2 ;  /* 0x00000004ff057807 */ /* 0x000fe20005000000 */
[----:B---3--:R-:W-:-:S04]  /*e910*/  IMAD.WIDE R148, R0, 0x4, R148 ;  /* 0x0000000400947825 */ /* 0x008fc800078e0294 */
[C---:B----4-:R-:W-:Y:S01]  /*e920*/  IMAD.WIDE R16, R0.reuse, 0x4, R16 ;  /* 0x0000000400107825 */ /* 0x050fe200078e0210 */
[----:B------:R-:W-:Y:S01]  /*e930*/  LDGSTS.E [R4+0x8], desc[UR18][R148.64], P6 ;  /* 0x0000800094047fae */ /* 0x000fe2000b121852 */
[----:B------:R-:W-:Y:S02]  /*e940*/  ISETP.GT.AND P2, PT, R3, 0x17, PT ;  /* 0x000000170300780c */ /* 0x000fe40003f44270 */
[----:B--2---:R-:W-:Y:S01]  /*e950*/  SEL R150, R5, RZ, !P0 ;  /* 0x000000ff05967207 */ /* 0x004fe20004000000 */
[----:B------:R-:W-:Y:S01]  /*e960*/  LDGSTS.E [R4+0x4008], desc[UR18][R16.64], P6 ;  /* 0x0400800010047fae */ /* 0x000fe2000b121852 */
[----:B------:R-:W-:-:S03]  /*e970*/  IMAD.WIDE R12, R0, 0x4, R12 ;  /* 0x00000004000c7825 */ /* 0x000fc600078e020c */
[----:B-1----:R-:W2:Y:S01]  /*e980*/  LDL.LU.64 R20, [R1+0x6e0] ;  /* 0x0006e00001147983 */ /* 0x002ea20000300a00 */
[----:B------:R-:W-:Y:S01]  /*e990*/  ISETP.GT.AND P6, PT, R3, 0x18, PT ;  /* 0x000000180300780c */ /* 0x000fe20003fc4270 */
[----:B------:R-:W-:Y:S02]  /*e9a0*/  IMAD.SHL.U32 R168, R169, 0x10, RZ ;  /* 0x00000010a9a87824 */ /* 0x000fe400078e00ff */
[----:B------:R-:W3:Y:S01]  /*e9b0*/  LDL.LU.64 R8, [R1+0x6d8] ;  /* 0x0006d80001087983 */ /* 0x000ee20000300a00 */
[----:B------:R-:W-:-:S03]  /*e9c0*/  SEL R5, RZ, 0x4, !P2 ;  /* 0x00000004ff057807 */ /* 0x000fc60005000000 */
[----:B------:R1:W-:Y:S01]  /*e9d0*/  STL.64 [R1+0x708], R148 ;  /* 0x0007089401007387 */ /* 0x0003e20000100a00 */
[----:B------:R-:W-:-:S03]  /*e9e0*/  ISETP.NE.U32.AND P2, PT, R150, RZ, PT ;  /* 0x000000ff9600720c */ /* 0x000fc60003f45070 */
[----:B------:R-:W-:Y:S04]  /*e9f0*/  LDGSTS.E [R4+0xc], desc[UR18][R12.64], P5 ;  /* 0x0000c0000c047fae */ /* 0x000fe8000a921852 */
[----:B------:R4:W-:Y:S01]  /*ea00*/  STL.64 [R1+0x700], R16 ;  /* 0x0007001001007387 */ /* 0x0009e20000100a00 */
[----:B------:R-:W-:-:S03]  /*ea10*/  LOP3.LUT R169, R169, 0x7f, RZ, 0xc0, !PT ;  /* 0x0000007fa9a97812 */ /* 0x000fc600078ec0ff */
[----:B------:R-:W-:Y:S04]  /*ea20*/  STL.64 [R1+0x6f8], R12 ;  /* 0x0006f80c01007387 */ /* 0x000fe80000100a00 */
[----:B------:R-:W3:Y:S01]  /*ea30*/  LDL.LU.64 R150, [R1+0x6d0] ;  /* 0x0006d00001967983 */ /* 0x000ee20000300a00 */
[----:B------:R-:W-:-:S04]  /*ea40*/  SEL R5, R5, RZ, !P0 ;  /* 0x000000ff05057207 */ /* 0x000fc80004000000 */
[----:B------:R-:W-:Y:S01]  /*ea50*/  ISETP.NE.U32.AND P4, PT, R5, RZ, PT ;  /* 0x000000ff0500720c */ /* 0x000fe20003f85070 */
[----:B------:R-:W-:-:S05]  /*ea60*/  IMAD.WIDE R6, R0, 0x4, R6 ;  /* 0x0000000400067825 */ /* 0x000fca00078e0206 */
[----:B------:R4:W-:Y:S04]  /*ea70*/  LDGSTS.E [R4+0x400c], desc[UR18][R6.64], P5 ;  /* 0x0400c00006047fae */ /* 0x0009e8000a921852 */
[----:B------:R4:W-:Y:S01]  /*ea80*/  STL.64 [R1+0x6f0], R6 ;  /* 0x0006f00601007387 */ /* 0x0009e20000100a00 */
[----:B------:R-:W-:-:S03]  /*ea90*/  IMAD.WIDE R152, R0, 0x4, R152 ;  /* 0x0000000400987825 */ /* 0x000fc600078e0298 */
[----:B-1----:R-:W3:Y:S01]  /*eaa0*/  LDL.LU.64 R148, [R1+0x6c8] ;  /* 0x0006c80001947983 */ /* 0x002ee20000300a00 */
[----:B----4-:R-:W-:-:S03]  /*eab0*/  SEL R4, RZ, 0x4, !P6 ;  /* 0x00000004ff047807 */ /* 0x010fc60007000000 */
[----:B------:R-:W4:Y:S01]  /*eac0*/  LDL.LU.64 R16, [R1+0x6c0] ;  /* 0x0006c00001107983 */ /* 0x000f220000300a00 */
[----:B------:R-:W-:Y:S02]  /*ead0*/  ISETP.GT.AND P6, PT, R3, 0x19, PT ;  /* 0x000000190300780c */ /* 0x000fe40003fc4270 */
[----:B------:R-:W-:Y:S01]  /*eae0*/  LOP3.LUT R6, R168, 0x70, RZ, 0xc0, !PT ;  /* 0x00000070a8067812 */ /* 0x000fe200078ec0ff */
[----:B------:R-:W4:Y:S01]  /*eaf0*/  LDL.LU.64 R12, [R1+0x6b8] ;  /* 0x0006b800010c7983 */ /* 0x000f220000300a00 */
[----:B------:R-:W-:-:S03]  /*eb00*/  SEL R4, R4, RZ, !P0 ;  /* 0x000000ff04047207 */ /* 0x000fc60004000000 */
[----:B------:R-:W-:Y:S01]  /*eb10*/  IMAD R6, R169, 0x80, R6 ;  /* 0x00000080a9067824 */ /* 0x000fe200078e0206 */
[----:B------:R-:W-:Y:S02]  /*eb20*/  ISETP.NE.U32.AND P5, PT, R4, RZ, PT ;  /* 0x000000ff0400720c */ /* 0x000fe40003fa5070 */
[----:B------:R-:W-:Y:S02]  /*eb30*/  SEL R4, RZ, 0x4, !P6 ;  /* 0x00000004ff047807 */ /* 0x000fe40007000000 */
[----:B------:R-:W-:Y:S02]  /*eb40*/  ISETP.GT.AND P6, PT, R3, 0x1a, PT ;  /* 0x0000001a0300780c */ /* 0x000fe40003fc4270 */
[----:B------:R-:W-:Y:S02]  /*eb50*/  SEL R4, R4, RZ, !P0 ;  /* 0x000000ff04047207 */ /* 0x000fe40004000000 */
[----:B------:R-:W-:Y:S02]  /*eb60*/  LOP3.LUT R6, R6, 0x50, RZ, 0x3c, !PT ;  /* 0x0000005006067812 */ /* 0x000fe400078e3cff */
[----:B------:R-:W-:Y:S01]  /*eb70*/  SEL R5, RZ, 0x4, !P6 ;  /* 0x00000004ff057807 */ /* 0x000fe20007000000 */
[----:B------:R-:W-:Y:S01]  /*eb80*/  STL.64 [R1+0x6e8], R152 ;  /* 0x0006e89801007387 */ /* 0x000fe20000100a00 */
[----:B------:R-:W-:-:S02]  /*eb90*/  ISETP.NE.U32.AND P6, PT, R4, RZ, PT ;  /* 0x000000ff0400720c */ /* 0x000fc40003fc5070 */
[----:B------:R-:W-:Y:S02]  /*eba0*/  IADD3 R4, R6, UR5, RZ ;  /* 0x0000000506047c10 */ /* 0x000fe4000fffe0ff */
[----:B------:R-:W4:Y:S04]  /*ebb0*/  LDL.LU.64 R6, [R1+0x6b0] ;  /* 0x0006b00001067983 */ /* 0x000f280000300a00 */
[----:B------:R-:W-:Y:S01]  /*ebc0*/  LDGSTS.E [R4], desc[UR18][R152.64], P1 ;  /* 0x0000000098047fae */ /* 0x000fe20008921852 */
[----:B--2---:R-:W-:-:S04]  /*ebd0*/  IMAD.WIDE R20, R0, 0x4, R20 ;  /* 0x0000000400147825 */ /* 0x004fc800078e0214 */
[C---:B---3--:R-:W-:Y:S01]  /*ebe0*/  IMAD.WIDE R8, R0.reuse, 0x4, R8 ;  /* 0x0000000400087825 */ /* 0x048fe200078e0208 */
[----:B------:R1:W-:Y:S04]  /*ebf0*/  STL.64 [R1+0x6e0], R20 ;  /* 0x0006e01401007387 */ /* 0x0003e80000100a00 */
[----:B------:R2:W-:Y:S04]  /*ec00*/  STL.64 [R1+0x6d8], R8 ;  /* 0x0006d80801007387 */ /* 0x0005e80000100a00 */
[----:B------:R-:W-:Y:S04]  /*ec10*/  LDGSTS.E [R4+0x4000], desc[UR18][R20.64], P1 ;  /* 0x0400000014047fae */ /* 0x000fe80008921852 */
[----:B------:R-:W-:Y:S01]  /*ec20*/  LDGSTS.E [R4+0x4], desc[UR18][R8.64], P3 ;  /* 0x0000400008047fae */ /* 0x000fe20009921852 */
[----:B------:R-:W-:-:S05]  /*ec30*/  IMAD.WIDE R150, R0, 0x4, R150 ;  /* 0x0000000400967825 */ /* 0x000fca00078e0296 */
[----:B------:R-:W-:Y:S04]  /*ec40*/  STL.64 [R1+0x6d0], R150 ;  /* 0x0006d09601007387 */ /* 0x000fe80000100a00 */
[----:B-1----:R-:W3:Y:S04]  /*ec50*/  LDL.LU.64 R20, [R1+0x6a8] ;  /* 0x0006a80001147983 */ /* 0x002ee80000300a00 */
[----:B--2---:R-:W2:Y:S04]  /*ec60*/  LDL.LU.64 R8, [R1+0x6a0] ;  /* 0x0006a00001087983 */ /* 0x004ea80000300a00 */
[----:B------:R-:W-:Y:S01]  /*ec70*/  LDGSTS.E [R4+0x4004], desc[UR18][R150.64], P3 ;  /* 0x0400400096047fae */ /* 0x000fe20009921852 */
[----:B------:R-:W-:-:S04]  /*ec80*/  IMAD.WIDE R148, R0, 0x4, R148 ;  /* 0x0000000400947825 */ /* 0x000fc800078e0294 */
[C---:B----4-:R-:W-:Y:S01]  /*ec90*/  IMAD.WIDE R16, R0.reuse, 0x4, R16 ;  /* 0x0000000400107825 */ /* 0x050fe200078e0210 */
[----:B------:R-:W-:Y:S03]  /*eca0*/  STL.64 [R1+0x6c8], R148 ;  /* 0x0006c89401007387 */ /* 0x000fe60000100a00 */
[C---:B------:R-:W-:Y:S01]  /*ecb0*/  IMAD.WIDE R12, R0.reuse, 0x4, R12 ;  /* 0x00000004000c7825 */ /* 0x040fe200078e020c */
[----:B------:R1:W-:Y:S04]  /*ecc0*/  STL.64 [R1+0x6c0], R16 ;  /* 0x0006c01001007387 */ /* 0x0003e80000100a00 */
[----:B------:R-:W-:Y:S04]  /*ecd0*/  LDGSTS.E [R4+0x8], desc[UR18][R148.64], P2 ;  /* 0x0000800094047fae */ /* 0x000fe80009121852 */
[----:B------:R4:W-:Y:S04]  /*ece0*/  STL.64 [R1+0x6b8], R12 ;  /* 0x0006b80c01007387 */ /* 0x0009e80000100a00 */
[----:B------:R-:W-:Y:S04]  /*ecf0*/  LDGSTS.E [R4+0x4008], desc[UR18][R16.64], P2 ;  /* 0x0400800010047fae */ /* 0x000fe80009121852 */
[----:B------:R-:W-:Y:S01]  /*ed00*/  LDGSTS.E [R4+0xc], desc[UR18][R12.64], P4 ;  /* 0x0000c0000c047fae */ /* 0x000fe2000a121852 */
[----:B------:R-:W-:-:S05]  /*ed10*/  IMAD.WIDE R6, R0, 0x4, R6 ;  /* 0x0000000400067825 */ /* 0x000fca00078e0206 */
[----:B------:R3:W-:Y:S04]  /*ed20*/  STL.64 [R1+0x6b0], R6 ;  /* 0x0006b00601007387 */ /* 0x0007e80000100a00 */
[----:B-1----:R-:W2:Y:S04]  /*ed30*/  LDL.LU.64 R16, [R1+0x698] ;  /* 0x0006980001107983 */ /* 0x002ea80000300a00 */
[----:B----4-:R-:W4:Y:S01]  /*ed40*/  LDL.LU.64 R12, [R1+0x690] ;  /* 0x00069000010c7983 */ /* 0x010f220000300a00 */
[----:B------:R-:W1:Y:S03]  /*ed50*/  S2R R169, SR_TID.X ;  /* 0x0000000000a97919 */ /* 0x000e660000002100 */
[----:B------:R3:W-:Y:S01]  /*ed60*/  LDGSTS.E [R4+0x400c], desc[UR18][R6.64], P4 ;  /* 0x0400c00006047fae */ /* 0x0007e2000a121852 */
[----:B------:R-:W-:-:S02]  /*ed70*/  SEL R5, R5, RZ, !P0 ;  /* 0x000000ff05057207 */ /* 0x000fc40004000000 */
[----:B------:R-:W-:Y:S02]  /*ed80*/  ISETP.GT.AND P1, PT, R3, 0x1b, PT ;  /* 0x0000001b0300780c */ /* 0x000fe40003f24270 */
[----:B------:R-:W-:Y:S01]  /*ed90*/  ISETP.NE.U32.AND P3, PT, R5, RZ, PT ;  /* 0x000000ff0500720c */ /* 0x000fe20003f65070 */
[C---:B-1----:R-:W-:Y:S01]  /*eda0*/  IMAD.SHL.U32 R168, R169.reuse, 0x10, RZ ;  /* 0x00000010a9a87824 */ /* 0x042fe200078e00ff */
[----:B------:R-:W-:-:S04]  /*edb0*/  LOP3.LUT R169, R169, 0x7f, RZ, 0xc0, !PT ;  /* 0x0000007fa9a97812 */ /* 0x000fc800078ec0ff */
[----:B---3--:R-:W-:-:S05]  /*edc0*/  LOP3.LUT R6, R168, 0x70, RZ, 0xc0, !PT ;  /* 0x00000070a8067812 */ /* 0x008fca00078ec0ff */
[----:B------:R-:W-:Y:S02]  /*edd0*/  IMAD R6, R169, 0x80, R6 ;  /* 0x00000080a9067824 */ /* 0x000fe400078e0206 */
[----:B------:R-:W1:Y:S01]  /*ede0*/  S2R R169, SR_TID.X ;  /* 0x0000000000a97919 */ /* 0x000e620000002100 */
[----:B------:R-:W-:Y:S02]  /*edf0*/  SEL R5, RZ, 0x4, !P1 ;  /* 0x00000004ff057807 */ /* 0x000fe40004800000 */
[----:B------:R-:W-:Y:S02]  /*ee00*/  ISETP.GT.AND P1, PT, R3, 0x1c, PT ;  /* 0x0000001c0300780c */ /* 0x000fe40003f24270 */
[----:B------:R-:W-:Y:S02]  /*ee10*/  SEL R150, R5, RZ, !P0 ;  /* 0x000000ff05967207 */ /* 0x000fe40004000000 */
[----:B------:R-:W-:Y:S02]  /*ee20*/  SEL R5, RZ, 0x4, !P1 ;  /* 0x00000004ff057807 */ /* 0x000fe40004800000 */
[----:B------:R-:W-:-:S02]  /*ee30*/  LOP3.LUT R6, R6, 0x60, RZ, 0x3c, !PT ;  /* 0x0000006006067812 */ /* 0x000fc400078e3cff */
[----:B------:R-:W-:Y:S02]  /*ee40*/  SEL R5, R5, RZ, !P0 ;  /* 0x000000ff05057207 */ /* 0x000fe40004000000 */
[----:B------:R-:W-:Y:S01]  /*ee50*/  ISETP.GT.AND P4, PT, R3, 0x1d, PT ;  /* 0x0000001d0300780c */ /* 0x000fe20003f84270 */
[----:B------:R-:W-:Y:S01]  /*ee60*/  IMAD.WIDE R20, R0, 0x4, R20 ;  /* 0x0000000400147825 */ /* 0x000fe200078e0214 */
[----:B------:R-:W-:-:S03]  /*ee70*/  ISETP.NE.U32.AND P2, PT, R5, RZ, PT ;  /* 0x000000ff0500720c */ /* 0x000fc60003f45070 */
[----:B------:R-:W-:Y:S01]  /*ee80*/  VIADD R4, R6, UR5 ;  /* 0x0000000506047c36 */ /* 0x000fe20008000000 */
[----:B------:R-:W-:Y:S01]  /*ee90*/  SEL R5, RZ, 0x4, !P4 ;  /* 0x00000004ff057807 */ /* 0x000fe20006000000 */
[----:B--2---:R-:W-:Y:S01]  /*eea0*/  IMAD.WIDE R8, R0, 0x4, R8 ;  /* 0x0000000400087825 */ /* 0x004fe200078e0208 */
[----:B------:R-:W-:Y:S02]  /*eeb0*/  ISETP.GT.AND P4, PT, R3, 0x1e, PT ;  /* 0x0000001e0300780c */ /* 0x000fe40003f84270 */
[----:B------:R-:W-:Y:S01]  /*eec0*/  LDGSTS.E [R4], desc[UR18][R20.64], P5 ;  /* 0x0000000014047fae */ /* 0x000fe2000a921852 */
[----:B------:R-:W-:-:S03]  /*eed0*/  SEL R6, R5, RZ, !P0 ;  /* 0x000000ff05067207 */ /* 0x000fc60004000000 */
[----:B------:R2:W-:Y:S01]  /*eee0*/  LDGSTS.E [R4+0x4000], desc[UR18][R8.64], P5 ;  /* 0x0400000008047fae */ /* 0x0005e2000a921852 */
[----:B------:R-:W-:Y:S02]  /*eef0*/  ISETP.GT.AND P5, PT, R3, 0x1f, PT ;  /* 0x0000001f0300780c */ /* 0x000fe40003fa4270 */
[----:B------:R-:W-:Y:S02]  /*ef00*/  SEL R5, RZ, 0x4, !P4 ;  /* 0x00000004ff057807 */ /* 0x000fe40006000000 */
[----:B-1----:R-:W-:Y:S02]  /*ef10*/  LOP3.LUT R7, R169, 0x1f, RZ, 0xc0, !PT ;  /* 0x0000001fa9077812 */ /* 0x002fe400078ec0ff */
[----:B------:R-:W-:Y:S01]  /*ef20*/  ISETP.NE.U32.AND P4, PT, R6, RZ, PT ;  /* 0x000000ff0600720c */ /* 0x000fe20003f85070 */
[----:B------:R-:W-:Y:S01]  /*ef30*/  STL.64 [R1+0x6a8], R20 ;  /* 0x0006a81401007387 */ /* 0x000fe20000100a00 */
[----:B------:R-:W-:Y:S02]  /*ef40*/  SEL R6, RZ, 0x4, !P5 ;  /* 0x00000004ff067807 */ /* 0x000fe40006800000 */
[----:B------:R-:W-:Y:S01]  /*ef50*/  ISETP.GE.AND P5, PT, R7, R3, PT ;  /* 0x000000030700720c */ /* 0x000fe20003fa6270 */
[----:B------:R2:W-:Y:S01]  /*ef60*/  STL.64 [R1+0x6a0], R8 ;  /* 0x0006a00801007387 */ /* 0x0005e20000100a00 */
[----:B------:R-:W-:-:S02]  /*ef70*/  SEL R7, R5, RZ, !P0 ;  /* 0x000000ff05077207 */ /* 0x000fc40004000000 */
[----:B------:R-:W-:Y:S02]  /*ef80*/  ISETP.NE.U32.AND P1, PT, R150, RZ, PT ;  /* 0x000000ff9600720c */ /* 0x000fe40003f25070 */
[----:B------:R-:W-:Y:S02]  /*ef90*/  SEL R5, RZ, 0x4, P5 ;  /* 0x00000004ff057807 */ /* 0x000fe40002800000 */
[----:B------:R-:W-:Y:S02]  /*efa0*/  ISETP.NE.U32.AND P5, PT, R7, RZ, PT ;  /* 0x000000ff0700720c */ /* 0x000fe40003fa5070 */
[----:B--2---:R-:W-:Y:S02]  /*efb0*/  SEL R8, R6, RZ, !P0 ;  /* 0x000000ff06087207 */ /* 0x004fe40004000000 */
[----:B------:R-:W-:Y:S02]  /*efc0*/  SEL R5, R5, RZ, !P0 ;  /* 0x000000ff05057207 */ /* 0x000fe40004000000 */
[----:B------:R-:W-:Y:S01]  /*efd0*/  ISETP.NE.U32.AND P0, PT, R8, RZ, PT ;  /* 0x000000ff0800720c */ /* 0x000fe20003f05070 */
[----:B------:R-:W-:-:S04]  /*efe0*/  IMAD.WIDE R16, R0, 0x4, R16 ;  /* 0x0000000400107825 */ /* 0x000fc800078e0210 */
[----:B----4-:R-:W-:Y:S01]  /*eff0*/  IMAD.WIDE R12, R0, 0x4, R12 ;  /* 0x00000004000c7825 */ /* 0x010fe200078e020c */
[----:B------:R1:W-:Y:S04]  /*f000*/  STL.64 [R1+0x698], R16 ;  /* 0x0006981001007387 */ /* 0x0003e80000100a00 */
[----:B------:R-:W2:Y:S04]  /*f010*/  LDL.LU.64 R168, [R1+0x688] ;  /* 0x0006880001a87983 */ /* 0x000ea80000300a00 */
[----:B------:R3:W-:Y:S04]  /*f020*/  STL.64 [R1+0x690], R12 ;  /* 0x0006900c01007387 */ /* 0x0007e80000100a00 */
[----:B------:R-:W4:Y:S04]  /*f030*/  LDL.LU.64 R150, [R1+0x680] ;  /* 0x0006800001967983 */ /* 0x000f280000300a00 */
[----:B------:R-:W4:Y:S04]  /*f040*/  LDL.LU.64 R148, [R1+0x678] ;  /* 0x0006780001947983 */ /* 0x000f280000300a00 */
[----:B------:R-:W4:Y:S04]  /*f050*/  LDL.LU.64 R6, [R1+0x670] ;  /* 0x0006700001067983 */ /* 0x000f280000300a00 */
[----:B------:R-:W4:Y:S04]  /*f060*/  LDL.LU.64 R164, [R1+0x668] ;  /* 0x0006680001a47983 */ /* 0x000f280000300a00 */
[----:B------:R-:W4:Y:S04]  /*f070*/  LDL.LU.64 R160, [R1+0x660] ;  /* 0x0006600001a07983 */ /* 0x000f280000300a00 */
[----:B------:R-:W4:Y:S04]  /*f080*/  LDL.LU.64 R156, [R1+0x658] ;  /* 0x00065800019c7983 */ /* 0x000f280000300a00 */
[----:B------:R-:W4:Y:S04]  /*f090*/  LDL.LU.64 R152, [R1+0x650] ;  /* 0x0006500001987983 */ /* 0x000f280000300a00 */
[----:B------:R-:W4:Y:S04]  /*f0a0*/  LDL.LU.64 R20, [R1+0x648] ;  /* 0x0006480001147983 */ /* 0x000f280000300a00 */
[----:B------:R-:W-:Y:S04]  /*f0b0*/  LDGSTS.E [R4+0x4], desc[UR18][R16.64], P6 ;  /* 0x0000400010047fae */ /* 0x000fe8000b121852 */
[----:B------:R-:W-:Y:S04]  /*f0c0*/  LDGSTS.E [R4+0x4004], desc[UR18][R12.64], P6 ;  /* 0x040040000c047fae */ /* 0x000fe8000b121852 */
[----:B-1----:R-:W4:Y:S04]  /*f0d0*/  LDL.LU.64 R16, [R1+0x640] ;  /* 0x0006400001107983 */ /* 0x002f280000300a00 */
[----:B---3--:R-:W3:Y:S04]  /*f0e0*/  LDL.LU.64 R12, [R1+0x638] ;  /* 0x00063800010c7983 */ /* 0x008ee80000300a00 */
[----:B------:R-:W3:Y:S01]  /*f0f0*/  LDL.LU.64 R8, [R1+0x630] ;  /* 0x0006300001087983 */ /* 0x000ee20000300a00 */
[----:B------:R-:W-:-:S02]  /*f100*/  ISETP.NE.U32.AND P6, PT, R5, RZ, PT ;  /* 0x000000ff0500720c */ /* 0x000fc40003fc5070 */
[----:B------:R-:W1:Y:S01]  /*f110*/  S2R R5, SR_TID.X ;  /* 0x0000000000057919 */ /* 0x000e620000002100 */
[----:B--2---:R-:W-:-:S05]  /*f120*/  IMAD.WIDE R168, R0, 0x4, R168 ;  /* 0x0000000400a87825 */ /* 0x004fca00078e02a8 */
[----:B------:R-:W-:Y:S01]  /*f130*/  LDGSTS.E [R4+0x8], desc[UR18][R168.64], P3 ;  /* 0x00008000a8047fae */ /* 0x000fe20009921852 */
[----:B----4-:R-:W-:-:S04]  /*f140*/  IMAD.WIDE R150, R0, 0x4, R150 ;  /* 0x0000000400967825 */ /* 0x010fc800078e0296 */
[C---:B------:R-:W-:Y:S01]  /*f150*/  IMAD.WIDE R148, R0.reuse, 0x4, R148 ;  /* 0x0000000400947825 */ /* 0x040fe200078e0294 */
[----:B------:R-:W-:Y:S03]  /*f160*/  LDGSTS.E [R4+0x4008], desc[UR18][R150.64], P3 ;  /* 0x0400800096047fae */ /* 0x000fe60009921852 */
[----:B------:R-:W-:Y:S01]  /*f170*/  IMAD.WIDE R6, R0, 0x4, R6 ;  /* 0x0000000400067825 */ /* 0x000fe200078e0206 */
[----:B------:R-:W-:Y:S04]  /*f180*/  LDGSTS.E [R4+0xc], desc[UR18][R148.64], P1 ;  /* 0x0000c00094047fae */ /* 0x000fe80008921852 */
[----:B------:R1:W-:Y:S02]  /*f190*/  LDGSTS.E [R4+0x400c], desc[UR18][R6.64], P1 ;  /* 0x0400c00006047fae */ /* 0x0003e40008921852 */
[C---:B-1----:R-:W-:Y:S01]  /*f1a0*/  IMAD.SHL.U32 R4, R5.reuse, 0x10, RZ ;  /* 0x0000001005047824 */ /* 0x042fe200078e00ff */
[----:B------:R-:W-:-:S04]  /*f1b0*/  LOP3.LUT R5, R5, 0x7f, RZ, 0xc0, !PT ;  /* 0x0000007f05057812 */ /* 0x000fc800078ec0ff */
[----:B------:R-:W-:Y:S01]  /*f1c0*/  LOP3.LUT R4, R4, 0x70, RZ, 0xc0, !PT ;  /* 0x0000007004047812 */ /* 0x000fe200078ec0ff */
[----:B------:R1:W-:Y:S04]  /*f1d0*/  STL.64 [R1+0x688], R168 ;  /* 0x000688a801007387 */ /* 0x0003e80000100a00 */
[----:B------:R-:W-:Y:S02]  /*f1e0*/  IMAD R4, R5, 0x80, R4 ;  /* 0x0000008005047824 */ /* 0x000fe400078e0204 */
[----:B------:R-:W-:-:S03]  /*f1f0*/  IMAD.WIDE R164, R0, 0x4, R164 ;  /* 0x0000000400a47825 */ /* 0x000fc600078e02a4 */
[----:B------:R-:W-:Y:S01]  /*f200*/  LOP3.LUT R4, R4, 0x70, RZ, 0x3c, !PT ;  /* 0x0000007004047812 */ /* 0x000fe200078e3cff */
[----:B-1----:R-:W2:Y:S01]  /*f210*/  LDL.LU.64 R168, [R1+0xa08] ;  /* 0x000a080001a87983 */ /* 0x002ea20000300a00 */
[----:B------:R-:W-:-:S03]  /*f220*/  IMAD.WIDE R160, R0, 0x4, R160 ;  /* 0x0000000400a07825 */ /* 0x000fc600078e02a0 */
[----:B------:R1:W-:Y:S01]  /*f230*/  STL.64 [R1+0x680], R150 ;  /* 0x0006809601007387 */ /* 0x0003e20000100a00 */
[----:B------:R-:W-:-:S03]  /*f240*/  IMAD.WIDE R156, R0, 0x4, R156 ;  /* 0x00000004009c7825 */ /* 0x000fc600078e029c */
[----:B------:R4:W-:Y:S01]  /*f250*/  STL.64 [R1+0x678], R148 ;  /* 0x0006789401007387 */ /* 0x0009e20000100a00 */
[----:B------:R-:W-:-:S03]  /*f260*/  IMAD.WIDE R152, R0, 0x4, R152 ;  /* 0x0000000400987825 */ /* 0x000fc600078e0298 */
[----:B------:R3:W-:Y:S01]  /*f270*/  STL.64 [R1+0x670], R6 ;  /* 0x0006700601007387 */ /* 0x0007e20000100a00 */
[----:B------:R-:W-:-:S03]  /*f280*/  IMAD.WIDE R20, R0, 0x4, R20 ;  /* 0x0000000400147825 */ /* 0x000fc600078e0214 */
[----:B-1----:R-:W2:Y:S01]  /*f290*/  LDL.LU.64 R150, [R1+0x628] ;  /* 0x0006280001967983 */ /* 0x002ea20000300a00 */
[----:B------:R-:W-:-:S03]  /*f2a0*/  VIADD R4, R4, UR5 ;  /* 0x0000000504047c36 */ /* 0x000fc60008000000 */
[----:B----4-:R-:W4:Y:S01]  /*f2b0*/  LDL.LU.64 R148, [R1+0x618] ;  /* 0x0006180001947983 */ /* 0x010f220000300a00 */
[----:B------:R-:W-:-:S03]  /*f2c0*/  IMAD.WIDE R16, R0, 0x4, R16 ;  /* 0x0000000400107825 */ /* 0x000fc600078e0210 */
[----:B---3--:R-:W3:Y:S04]  /*f2d0*/  LDL.LU.64 R6, [R1+0x608] ;  /* 0x0006080001067983 */ /* 0x008ee80000300a00 */
[----:B------:R-:W5:Y:S01]  /*f2e0*/  LDL.LU R5, [R1+0xa00] ;  /* 0x000a000001057983 */ /* 0x000f620000300800 */
[----:B------:R-:W-:-:S03]  /*f2f0*/  IMAD.WIDE R12, R0, 0x4, R12 ;  /* 0x00000004000c7825 */ /* 0x000fc600078e020c */
[----:B------:R1:W-:Y:S04]  /*f300*/  STL.64 [R1+0x668], R164 ;  /* 0x000668a401007387 */ /* 0x0003e80000100a00 */
[----:B------:R1:W-:Y:S01]  /*f310*/  STL.64 [R1+0x660], R160 ;  /* 0x000660a001007387 */ /* 0x0003e20000100a00 */
[----:B------:R-:W-:-:S03]  /*f320*/  IMAD.WIDE R8, R0, 0x4, R8 ;  /* 0x0000000400087825 */ /* 0x000fc600078e0208 */
[----:B------:R1:W-:Y:S04]  /*f330*/  STL.64 [R1+0x658], R156 ;  /* 0x0006589c01007387 */ /* 0x0003e80000100a00 */
[----:B------:R1:W-:Y:S04]  /*f340*/  STL.64 [R1+0x650], R152 ;  /* 0x0006509801007387 */ /* 0x0003e80000100a00 */
[----:B------:R1:W-:Y:S04]  /*f350*/  STL.64 [R1+0x648], R20 ;  /* 0x0006481401007387 */ /* 0x0003e80000100a00 */
[----:B------:R-:W-:Y:S04]  /*f360*/  LDGSTS.E [R4], desc[UR18][R164.64], P2 ;  /* 0x00000000a4047fae */ /* 0x000fe80009121852 */
[----:B------:R-:W-:Y:S04]  /*f370*/  LDGSTS.E [R4+0x4000], desc[UR18][R160.64], P2 ;  /* 0x04000000a0047fae */ /* 0x000fe80009121852 */
[----:B------:R-:W-:Y:S04]  /*f380*/  LDGSTS.E [R4+0x4], desc[UR18][R156.64], P4 ;  /* 0x000040009c047fae */ /* 0x000fe8000a121852 */
[----:B-1----:R-:W3:Y:S04]  /*f390*/  LDL.LU.64 R164, [R1+0x9f8] ;  /* 0x0009f80001a47983 */ /* 0x002ee80000300a00 */
[----:B------:R1:W-:Y:S04]  /*f3a0*/  STL.64 [R1+0x640], R16 ;  /* 0x0006401001007387 */ /* 0x0003e80000100a00 */
[----:B------:R-:W3:Y:S04]  /*f3b0*/  LDL.LU.64 R160, [R1+0x9f0] ;  /* 0x0009f00001a07983 */ /* 0x000ee80000300a00 */
[----:B------:R1:W-:Y:S04]  /*f3c0*/  STL.64 [R1+0x638], R12 ;  /* 0x0006380c01007387 */ /* 0x0003e80000100a00 */
[----:B------:R-:W3:Y:S04]  /*f3d0*/  LDL.LU.64 R156, [R1+0x9e8] ;  /* 0x0009e800019c7983 */ /* 0x000ee80000300a00 */
[----:B------:R1:W-:Y:S04]  /*f3e0*/  STL.64 [R1+0x630], R8 ;  /* 0x0006300801007387 */ /* 0x0003e80000100a00 */
[----:B------:R-:W-:Y:S04]  /*f3f0*/  LDGSTS.E [R4+0x4004], desc[UR18][R152.64], P4 ;  /* 0x0400400098047fae */ /* 0x000fe8000a121852 */
[----:B------:R-:W-:Y:S04]  /*f400*/  LDGSTS.E [R4+0x8], desc[UR18][R20.64], P5 ;  /* 0x0000800014047fae */ /* 0x000fe8000a921852 */
[----:B------:R-:W-:Y:S04]  /*f410*/  LDGSTS.E [R4+0x4008], desc[UR18][R16.64], P5 ;  /* 0x0400800010047fae */ /* 0x000fe8000a921852 */
[----:B------:R-:W3:Y:S04]  /*f420*/  LDL.LU.64 R152, [R1+0x9e0] ;  /* 0x0009e00001987983 */ /* 0x000ee80000300a00 */
[----:B------:R-:W3:Y:S04]  /*f430*/  LDL.LU.64 R20, [R1+0x9d8] ;  /* 0x0009d80001147983 */ /* 0x000ee80000300a00 */
[----:B-1----:R-:W3:Y:S04]  /*f440*/  LDL.LU.64 R16, [R1+0x9d0] ;  /* 0x0009d00001107983 */ /* 0x002ee80000300a00 */
[----:B------:R-:W-:Y:S04]  /*f450*/  LDGSTS.E [R4+0xc], desc[UR18][R12.64], P0 ;  /* 0x0000c0000c047fae */ /* 0x000fe80008121852 */
[----:B------:R1:W-:Y:S01]  /*f460*/  LDGSTS.E [R4+0x400c], desc[UR18][R8.64], P0 ;  /* 0x0400c00008047fae */ /* 0x0003e20008121852 */
[----:B------:R-:W-:-:S03]  /*f470*/  IMAD.WIDE R250, R2, 0x4, R250 ;  /* 0x0000000402fa7825 */ /* 0x000fc600078e02fa */
[----:B------:R-:W0:Y:S04]  /*f480*/  LDGDEPBAR ;  /* 0x00000000000079af */ /* 0x000e280000000000 */
[----:B------:R-:W3:Y:S04]  /*f490*/  LDL.LU.64 R12, [R1+0x9c8] ;  /* 0x0009c800010c7983 */ /* 0x000ee80000300a00 */
[----:B------:R-:W3:Y:S04]  /*f4a0*/  LDL.LU.64 R8, [R1+0x9c0] ;  /* 0x0009c00001087983 */ /* 0x000ee80000300a00 */
[----:B------:R-:W1:Y:S01]  /*f4b0*/  LDL R4, [R1+0x840] ;  /* 0x0008400001047983 */ /* 0x000e620000100800 */
[----:B------:R-:W-:-:S04]  /*f4c0*/  IMAD.WIDE R246, R2, 0x4, R246 ;  /* 0x0000000402f67825 */ /* 0x000fc800078e02f6 */
        /* <DEDUP_REMOVED lines=27> */
[----:B--2---:R-:W-:-:S04]  /*f680*/  IMAD.WIDE R150, R2, 0x4, R150 ;  /* 0x0000000402967825 */ /* 0x004fc800078e0296 */
[----:B----4-:R-:W-:-:S04]  /*f690*/  IMAD.WIDE R148, R2, 0x4, R148 ;  /* 0x0000000402947825 */ /* 0x010fc800078e0294 */
[----:B---3--:R-:W-:Y:S01]  /*f6a0*/  IMAD.WIDE R6, R2, 0x4, R6 ;  /* 0x0000000402067825 */ /* 0x008fe200078e0206 */
[----:B------:R-:W-:Y:S04]  /*f6b0*/  STL.64 [R1+0x628], R150 ;  /* 0x0006289601007387 */ /* 0x000fe80000100a00 */
[----:B------:R2:W-:Y:S04]  /*f6c0*/  STL.64 [R1+0x618], R148 ;  /* 0x0006189401007387 */ /* 0x0005e80000100a00 */
[----:B------:R3:W-:Y:S01]  /*f6d0*/  STL.64 [R1+0x608], R6 ;  /* 0x0006080601007387 */ /* 0x0007e20000100a00 */
[----:B-1----:R-:W-:-:S05]  /*f6e0*/  IADD3 R4, R4, UR5, RZ ;  /* 0x0000000504047c10 */ /* 0x002fca000fffe0ff */
[----:B------:R-:W-:Y:S04]  /*f6f0*/  LDGSTS.E [R4+0x10000], desc[UR18][R150.64], P6 ;  /* 0x1000000096047fae */ /* 0x000fe8000b121852 */
[----:B------:R1:W-:Y:S04]  /*f700*/  LDGSTS.E [R4+0x10400], desc[UR18][R148.64], P6 ;  /* 0x1040000094047fae */ /* 0x0003e8000b121852 */
[----:B------:R4:W-:Y:S04]  /*f710*/  LDGSTS.E [R4+0x10800], desc[UR18][R6.64], P6 ;  /* 0x1080000006047fae */ /* 0x0009e8000b121852 */
        /* <DEDUP_REMOVED lines=26> */
[----:B--2---:R-:W1:Y:S04]  /*f8c0*/  LDL.LU.64 R148, [R1+0x620] ;  /* 0x0006200001947983 */ /* 0x004e680000300a00 */
[----:B------:R-:W-:Y:S04]  /*f8d0*/  LDGSTS.E [R4+0x17400], desc[UR18][R18.64], P6 ;  /* 0x1740000012047fae */ /* 0x000fe8000b121852 */
[----:B------:R-:W2:Y:S04]  /*f8e0*/  LDL.LU.64 R150, [R1+0x610] ;  /* 0x0006100001967983 */ /* 0x000ea80000300a00 */
[----:B------:R-:W-:Y:S04]  /*f8f0*/  LDGSTS.E [R4+0x17800], desc[UR18][R14.64], P6 ;  /* 0x178000000e047fae */ /* 0x000fe8000b121852 */
[----:B---3--:R-:W4:Y:S04]  /*f900*/  LDL.LU.64 R6, [R1+0x600] ;  /* 0x0006000001067983 */ /* 0x008f280000300a00 */
[----:B------:R3:W-:Y:S04]  /*f910*/  LDGSTS.E [R4+0x17c00], desc[UR18][R10.64], P6 ;  /* 0x17c000000a047fae */ /* 0x0007e8000b121852 */
[----:B------:R-:W3:Y:S01]  /*f920*/  LDL R4, [R1+0x988] ;  /* 0x0009880001047983 */ /* 0x000ee20000100800 */
        /* <DEDUP_REMOVED lines=29> */
[----:B-1----:R-:W-:-:S04]  /*fb00*/  IMAD.WIDE R148, R2, 0x4, R148 ;  /* 0x0000000402947825 */ /* 0x002fc800078e0294 */
[----:B--2---:R-:W-:-:S04]  /*fb10*/  IMAD.WIDE R150, R2, 0x4, R150 ;  /* 0x0000000402967825 */ /* 0x004fc800078e0296 */
[----:B----4-:R-:W-:-:S04]  /*fb20*/  IMAD.WIDE R6, R2, 0x4, R6 ;  /* 0x0000000402067825 */ /* 0x010fc800078e0206 */
[----:B---3--:R-:W-:-:S05]  /*fb30*/  VIADD R4, R4, UR5 ;  /* 0x0000000504047c36 */ /* 0x008fca0008000000 */
[----:B------:R1:W-:Y:S04]  /*fb40*/  LDGSTS.E [R4+0x10200], desc[UR18][R148.64], P6 ;  /* 0x1020000094047fae */ /* 0x0003e8000b121852 */
        /* <DEDUP_REMOVED lines=25> */
[----:B------:R2:W-:Y:S04]  /*fce0*/  STL.64 [R1+0x620], R148 ;  /* 0x0006209401007387 */ /* 0x0005e80000100a00 */
[----:B------:R1:W-:Y:S04]  /*fcf0*/  LDGSTS.E [R4+0x16a00], desc[UR18][R156.64], P6 ;  /* 0x16a000009c047fae */ /* 0x0003e8000b121852 */
[----:B------:R3:W-:Y:S04]  /*fd00*/  STL.64 [R1+0x610], R150 ;  /* 0x0006109601007387 */ /* 0x0007e80000100a00 */
[----:B------:R1:W-:Y:S04]  /*fd10*/  LDGSTS.E [R4+0x16e00], desc[UR18][R152.64], P6 ;  /* 0x16e0000098047fae */ /* 0x0003e8000b121852 */
[----:B------:R4:W-:Y:S04]  /*fd20*/  STL.64 [R1+0x600], R6 ;  /* 0x0006000601007387 */ /* 0x0009e80000100a00 */
[----:B------:R1:W-:Y:S04]  /*fd30*/  LDGSTS.E [R4+0x17200], desc[UR18][R20.64], P6 ;  /* 0x1720000014047fae */ /* 0x0003e8000b121852 */
[----:B--2---:R1:W5:Y:S04]  /*fd40*/  LDL.LU.64 R148, [R1+0x9b8] ;  /* 0x0009b80001947983 */ /* 0x0043680000300a00 */
[----:B------:R1:W-:Y:S04]  /*fd50*/  LDGSTS.E [R4+0x17600], desc[UR18][R16.64], P6 ;  /* 0x1760000010047fae */ /* 0x0003e8000b121852 */
[----:B---3--:R1:W5:Y:S04]  /*fd60*/  LDL.LU.64 R150, [R1+0x9b0] ;  /* 0x0009b00001967983 */ /* 0x0083680000300a00 */
[----:B------:R1:W-:Y:S04]  /*fd70*/  LDGSTS.E [R4+0x17a00], desc[UR18][R12.64], P6 ;  /* 0x17a000000c047fae */ /* 0x0003e8000b121852 */
[----:B----4-:R1:W5:Y:S04]  /*fd80*/  LDL.LU.64 R6, [R1+0x9a8] ;  /* 0x0009a80001067983 */ /* 0x0103680000300a00 */
[----:B------:R1:W-:Y:S01]  /*fd90*/  LDGSTS.E [R4+0x17e00], desc[UR18][R8.64], P6 ;  /* 0x17e0000008047fae */ /* 0x0003e2000b121852 */
[----:B------:R-:W-:-:S03]  /*fda0*/  VIADD R252, R252, 0x1 ;  /* 0x00000001fcfc7836 */ /* 0x000fc60000000000 */
[----:B------:R-:W0:Y:S04]  /*fdb0*/  LDGDEPBAR ;  /* 0x00000000000079af */ /* 0x000e280000000000 */
[----:B------:R-:W2:Y:S01]  /*fdc0*/  LDL R4, [R1+0x844] ;  /* 0x0008440001047983 */ /* 0x000ea20000100800 */
[----:B------:R-:W-:Y:S01]  /*fdd0*/  VIADD R3, R3, 0xffffffe0 ;  /* 0xffffffe003037836 */ /* 0x000fe20000000000 */
[----:B--2---:R-:W-:-:S13]  /*fde0*/  ISETP.NE.U32.AND P0, PT, R4, R252, PT ;  /* 0x000000fc0400720c */ /* 0x004fda0003f05070 */
[----:B-1----:R-:W-:Y:S05]  /*fdf0*/  @P0 BRA `(.L_x_1) ;  /* 0xffffffa8008c0947 */ /* 0x002fea000383ffff */
.L_x_0:
[----:B------:R-:W2:Y:S01]  /*fe00*/  LDL.LU R9, [R1+0x854] ;  /* 0x0008540001097983 */ /* 0x000ea20000300800 */
[----:B------:R-:W-:-:S04]  /*fe10*/  DEPBAR.LE SB0, 0x0 ;  /* 0x000080000000791a */ /* 0x000fc80000000000 */
[----:B------:R-:W3:Y:S01]  /*fe20*/  LDL.LU R3, [R1+0x850] ;  /* 0x0008500001037983 */ /* 0x000ee20000300800 */
[----:B------:R-:W1:Y:S01]  /*fe30*/  S2R R4, SR_TID.X ;  /* 0x0000000000047919 */ /* 0x000e620000002100 */
[----:B------:R-:W4:Y:S01]  /*fe40*/  S2R R252, SR_TID.X ;  /* 0x0000000000fc7919 */ /* 0x000f220000002100 */
[----:B------:R-:W-:Y:S01]  /*fe50*/  IMAD.MOV.U32 R10, RZ, RZ, R24 ;  /* 0x000000ffff0a7224 */ /* 0x000fe200078e0018 */
[----:B------:R-:W-:Y:S01]  /*fe60*/  ULDC UR5, c[0x0][0x22c] ;  /* 0x00008b0000057ab9 */ /* 0x000fe20000000800 */
[----:B------:R-:W-:Y:S01]  /*fe70*/  IMAD.MOV.U32 R11, RZ, RZ, R26 ;  /* 0x000000ffff0b7224 */ /* 0x000fe200078e001a */
[----:B------:R-:W3:Y:S01]  /*fe80*/  LDL.LU R12, [R1+0x400] ;  /* 0x00040000010c7983 */ /* 0x000ee20000300800 */
[----:B------:R-:W-:Y:S01]  /*fe90*/  IMAD.MOV.U32 R158, RZ, RZ, R121 ;  /* 0x000000ffff9e7224 */ /* 0x000fe200078e0079 */
[----:B------:R-:W-:Y:S01]  /*fea0*/  MOV R159, R123 ;  /* 0x0000007b009f7202 */ /* 0x000fe20000000f00 */
[----:B------:R-:W-:Y:S01]  /*feb0*/  IMAD.MOV.U32 R154, RZ, RZ, R124 ;  /* 0x000000ffff9a7224 */ /* 0x000fe200078e007c */
[----:B------:R-:W3:Y:S01]  /*fec0*/  LDL.LU R13, [R1+0x408] ;  /* 0x00040800010d7983 */ /* 0x000ee20000300800 */
        /* <DEDUP_REMOVED lines=9> */
[----:B------:R-:W-:Y:S01]  /*ff60*/  ULDC.64 UR26, c[0x0][0x228] ;  /* 0x00008a00001a7ab9 */ /* 0x000fe20000000a00 */
[----:B------:R-:W-:Y:S01]  /*ff70*/  IMAD.MOV.U32 R191, RZ, RZ, R135 ;  /* 0x000000ffffbf7224 */ /* 0x000fe200078e0087 */
[----:B------:R-:W-:Y:S01]  /*ff80*/  ULDC UR28, c[0x0][0x248] ;  /* 0x00009200001c7ab9 */ /* 0x000fe20000000800 */
[----:B------:R-:W-:Y:S01]  /*ff90*/  IMAD.MOV.U32 R202, RZ, RZ, R137 ;  /* 0x000000ffffca7224 */ /* 0x000fe200078e0089 */
[----:B------:R-:W-:Y:S01]  /*ffa0*/  ULDC.64 UR22, c[0x0][0x228] ;  /* 0x00008a0000167ab9 */ /* 0x000fe20000000a00 */
[----:B------:R-:W-:Y:S01]  /*ffb0*/  IMAD.MOV.U32 R203, RZ, RZ, R139 ;  /* 0x000000ffffcb7224 */ /* 0x000fe200078e008b */
[----:B------:R-:W-:Y:S01]  /*ffc0*/  ULDC.64 UR24, c[0x0][0x228] ;  /* 0x00008a0000187ab9 */ /* 0x000fe20000000a00 */
[----:B------:R-:W-:Y:S01]  /*ffd0*/  IMAD.MOV.U32 R214, RZ, RZ, R141 ;  /* 0x000000ffffd67224 */ /* 0x000fe200078e008d */
[----:B------:R-:W-:Y:S01]  /*ffe0*/  ULDC.64 UR16, c[0x0][0x228] ;  /* 0x00008a0000107ab9 */ /* 0x000fe20000000a00 */
[----:B------:R-:W-:Y:S01]  /*fff0*/  IMAD.MOV.U32 R215, RZ, RZ, R143 ;  /* 0x000000ffffd77224 */ /* 0x000fe200078e008f */
[----:B------:R-:W-:Y:S01]  /*10000*/  ULDC.64 UR20, c[0x0][0x228] ;  /* 0x00008a0000147ab9 */ /* 0x000fe20000000a00 */
[C---:B-1----:R-:W-:Y:S01]  /*10010*/  IMAD.SHL.U32 R8, R4.reuse, 0x10, RZ ;  /* 0x0000001004087824 */ /* 0x042fe200078e00ff */
[----:B------:R-:W-:Y:S01]  /*10020*/  ULDC.64 UR12, c[0x0][0x228] ;  /* 0x00008a00000c7ab9 */ /* 0x000fe20000000a00 */
[----:B------:R-:W-:Y:S01]  /*10030*/  IMAD.SHL.U32 R0, R4, 0x40, RZ ;  /* 0x0000004004007824 */ /* 0x000fe200078e00ff */
[----:B------:R-:W-:Y:S01]  /*10040*/  ULDC.64 UR14, c[0x0][0x228] ;  /* 0x00008a00000e7ab9 */ /* 0x000fe20000000a00 */
[----:B------:R-:W-:Y:S01]  /*10050*/  IMAD.MOV.U32 R222, RZ, RZ, R145 ;  /* 0x000000ffffde7224 */ /* 0x000fe200078e0091 */
[----:B------:R-:W-:Y:S01]  /*10060*/  LOP3.LUT R2, R8, 0xf0, RZ, 0xc0, !PT ;  /* 0x000000f008027812 */ /* 0x000fe200078ec0ff */
[----:B------:R-:W-:Y:S01]  /*10070*/  IMAD.MOV.U32 R223, RZ, RZ, R147 ;  /* 0x000000ffffdf7224 */ /* 0x000fe200078e0093 */
[----:B------:R-:W-:Y:S01]  /*10080*/  LOP3.LUT R0, R0, 0x400, RZ, 0xc0, !PT ;  /* 0x0000040000007812 */ /* 0x000fe200078ec0ff */
[----:B------:R-:W3:Y:S01]  /*10090*/  LDL.LU R8, [R1] ;  /* 0x0000000001087983 */ /* 0x000ee20000300800 */
[----:B----4-:R-:W-:Y:S01]  /*100a0*/  LOP3.LUT R252, R252, 0x60, RZ, 0xc0, !PT ;  /* 0x00000060fcfc7812 */ /* 0x010fe200078ec0ff */
[----:B-----5:R-:W-:Y:S01]  /*100b0*/  IMAD.MOV.U32 R226, RZ, RZ, R148 ;  /* 0x000000ffffe27224 */ /* 0x020fe200078e0094 */
[----:B------:R-:W-:Y:S01]  /*100c0*/  IADD3 R0, R0, UR7, R2 ;  /* 0x0000000700007c10 */ /* 0x000fe2000fffe002 */
[----:B------:R-:W-:Y:S01]  /*100d0*/  IMAD.MOV.U32 R227, RZ, RZ, R150 ;  /* 0x000000ffffe37224 */ /* 0x000fe200078e0096 */
[----:B------:R-:W-:Y:S01]  /*100e0*/  ULDC.64 UR10, c[0x0][0x228] ;  /* 0x00008a00000a7ab9 */ /* 0x000fe20000000a00 */
[----:B------:R-:W-:Y:S01]  /*100f0*/  ULDC.64 UR8, c[0x0][0x228] ;  /* 0x00008a0000087ab9 */ /* 0x000fe20000000a00 */
[----:B------:R-:W-:Y:S01]  /*10100*/  ULDC UR6, c[0x0][0x22c] ;  /* 0x00008b0000067ab9 */ /* 0x000fe20000000800 */
[----:B------:R-:W-:Y:S01]  /*10110*/  IMAD R0, R252, 0x8, R0 ;  /* 0x00000008fc007824 */ /* 0x000fe200078e0200 */
[----:B------:R-:W-:Y:S01]  /*10120*/  BAR.SYNC.DEFER_BLOCKING 0x0 ;  /* 0x0000000000007b1d */ /* 0x000fe20000010000 */
[----:B------:R-:W-:-:S04]  /*10130*/  LOP3.LUT R4, R4, 0x7f, RZ, 0xc0, !PT ;  /* 0x0000007f04047812 */ /* 0x000fc800078ec0ff */
[----:B------:R-:W-:-:S03]  /*10140*/  LEA R251, R4, UR7, 0x4 ;  /* 0x0000000704fb7c11 */ /* 0x000fc6000f8e20ff */
[----:B------:R-:W1:Y:S01]  /*10150*/  LDC R4, c[0x0][0x244] ;  /* 0x00009100ff047b82 */ /* 0x000e620000000800 */
[----:B--2---:R-:W-:Y:S02]  /*10160*/  ISETP.GE.AND P2, PT, R5, R9, PT ;  /* 0x000000090500720c */ /* 0x004fe40003f46270 */
[----:B------:R-:W2:Y:S04]  /*10170*/  LDL.LU R9, [R1+0x8] ;  /* 0x0000080001097983 */ /* 0x000ea80000300800 */
[----:B---3--:R-:W-:Y:S01]  /*10180*/  STSM.16.M88.4 [R0], R12 ;  /* 0x0000000c00007844 */ /* 0x008fe20000000200 */
[----:B------:R-:W-:Y:S06]  /*10190*/  BAR.SYNC.DEFER_BLOCKING 0x0 ;  /* 0x0000000000007b1d */ /* 0x000fec0000010000 */
[----:B------:R-:W3:Y:S02]  /*101a0*/  LDS.128 R12, [R251] ;  /* 0x00000000fb0c7984 */ /* 0x000ee40000000c00 */
[----:B------:R-:W-:Y:S06]  /*101b0*/  BAR.SYNC.DEFER_BLOCKING 0x0 ;  /* 0x0000000000007b1d */ /* 0x000fec0000010000 */
[----:B---3--:R3:W-:Y:S04]  /*101c0*/  STL.64 [R1+0x600], R12 ;  /* 0x0006000c01007387 */ /* 0x0087e80000100a00 */
[----:B------:R4:W-:Y:S04]  /*101d0*/  STL.64 [R1+0x608], R14 ;  /* 0x0006080e01007387 */ /* 0x0009e80000100a00 */
[----:B---3--:R-:W3:Y:S04]  /*101e0*/  LDL.LU R12, [R1+0x404] ;  /* 0x00040400010c7983 */ /* 0x008ee80000300800 */
[----:B------:R-:W3:Y:S04]  /*101f0*/  LDL.LU R13, [R1+0x40c] ;  /* 0x00040c00010d7983 */ /* 0x000ee80000300800 */
[----:B----4-:R-:W3:Y:S04]  /*10200*/  LDL.LU R14, [R1+0x204] ;  /* 0x00020400010e7983 */ /* 0x010ee80000300800 */
[----:B------:R-:W3:Y:S04]  /*10210*/  LDL.LU R15, [R1+0x20c] ;  /* 0x00020c00010f7983 */ /* 0x000ee80000300800 */
[----:B--2---:R2:W-:Y:S01]  /*10220*/  STSM.16.M88.4 [R0], R8 ;  /* 0x0000000800007844 */ /* 0x0045e20000000200 */
[----:B------:R-:W-:Y:S06]  /*10230*/  BAR.SYNC.DEFER_BLOCKING 0x0 ;  /* 0x0000000000007b1d */ /* 0x000fec0000010000 */
[----:B--2---:R-:W2:Y:S04]  /*10240*/  LDL.LU R8, [R1+0x4] ;  /* 0x0000040001087983 */ /* 0x004ea80000300800 */
[----:B------:R-:W2:Y:S04]  /*10250*/  LDL.LU R9, [R1+0xc] ;  /* 0x00000c0001097983 */ /* 0x000ea80000300800 */
[----:B------:R-:W4:Y:S01]  /*10260*/  LDS.128 R16, [R251] ;  /* 0x00000000fb107984 */ /* 0x000f220000000c00 */
[----:B------:R-:W-:Y:S06]  /*10270*/  BAR.SYNC.DEFER_BLOCKING 0x0 ;  /* 0x0000000000007b1d */ /* 0x000fec0000010000 */
[----:B---3--:R-:W-:Y:S02]  /*10280*/  STSM.16.M88.4 [R0], R12 ;  /* 0x0000000c00007844 */ /* 0x008fe40000000200 */
[----:B------:R-:W-:Y:S06]  /*10290*/  BAR.SYNC.DEFER_BLOCKING 0x0 ;  /* 0x0000000000007b1d */ /* 0x000fec0000010000 */
[----:B------:R-:W3:Y:S04]  /*102a0*/  LDS.128 R12, [R251] ;  /* 0x00000000fb0c7984 */ /* 0x000ee80000000c00 */
[----:B----4-:R-:W-:Y:S04]  /*102b0*/  STL [R1+0x4], R17 ;  /* 0x0000041101007387 */ /* 0x010fe80000100800 */
[----:B------:R-:W-:Y:S04]  /*102c0*/  STL.64 [R1+0x8], R18 ;  /* 0x0000081201007387 */ /* 0x000fe80000100a00 */
[----:B---3--:R3:W-:Y:S04]  /*102d0*/  STL.64 [R1+0x400], R12 ;  /* 0x0004000c01007387 */ /* 0x0087e80000100a00 */
[----:B------:R4:W-:Y:S04]  /*102e0*/  STL.64 [R1+0x408], R14 ;  /* 0x0004080e01007387 */ /* 0x0009e80000100a00 */
[----:B---3--:R-:W3:Y:S04]  /*102f0*/  LDL.LU R12, [R1+0x410] ;  /* 0x00041000010c7983 */ /* 0x008ee80000300800 */
[----:B------:R-:W3:Y:S04]  /*10300*/  LDL.LU R13, [R1+0x418] ;  /* 0x00041800010d7983 */ /* 0x000ee80000300800 */
[----:B----4-:R-:W3:Y:S04]  /*10310*/  LDL.LU R14, [R1+0x210] ;  /* 0x00021000010e7983 */ /* 0x010ee80000300800 */
[----:B------:R-:W3:Y:S01]  /*10320*/  LDL.LU R15, [R1+0x218] ;  /* 0x00021800010f7983 */ /* 0x000ee20000300800 */
[----:B------:R-:W-:Y:S01]  /*10330*/  BAR.SYNC.DEFER_BLOCKING 0x0 ;  /* 0x0000000000007b1d */ /* 0x000fe20000010000 */
[----:B------:R-:W-:Y:S01]  /*10340*/  IMAD.MOV.U32 R10, RZ, RZ, R25 ;  /* 0x000000ffff0a7224 */ /* 0x000fe200078e0019 */
[----:B------:R-:W-:Y:S01]  /*10350*/  MOV R11, R27 ;  /* 0x0000001b000b7202 */ /* 0x000fe20000000f00 */
[----:B------:R-:W-:-:S04]  /*10360*/  IMAD.MOV.U32 R250, RZ, RZ, R16 ;  /* 0x000000fffffa7224 */ /* 0x000fc800078e0010 */
[----:B--2---:R2:W-:Y:S01]  /*10370*/  STSM.16.M88.4 [R0], R8 ;  /* 0x0000000800007844 */ /* 0x0045e20000000200 */
[----:B------:R-:W-:Y:S06]  /*10380*/  BAR.SYNC.DEFER_BLOCKING 0x0 ;  /* 0x0000000000007b1d */ /* 0x000fec0000010000 */
[----:B--2---:R-:W2:Y:S04]  /*10390*/  LDL.LU R8, [R1+0x10] ;  /* 0x0000100001087983 */ /* 0x004ea80000300800 */
[----:B------:R-:W2:Y:S04]  /*103a0*/  LDL.LU R9, [R1+0x18] ;  /* 0x0000180001097983 */ /* 0x000ea80000300800 */
[----:B------:R-:W4:Y:S01]  /*103b0*/  LDS.128 R16, [R251] ;  /* 0x00000000fb107984 */ /* 0x000f220000000c00 */
[----:B------:R-:W-:Y:S06]  /*103c0*/  BAR.SYNC.DEFER_BLOCKING 0x0 ;  /* 0x0000000000007b1d */ /* 0x000fec0000010000 */
[----:B----4-:R-:W-:Y:S04]  /*103d0*/  STL.64 [R1+0x200], R16 ;  /* 0x0002001001007387 */ /* 0x010fe80000100a00 */
[----:B------:R-:W-:Y:S04]  /*103e0*/  STL.64 [R1+0x208], R18 ;  /* 0x0002081201007387 */ /* 0x000fe80000100a00 */
[----:B---3--:R-:W-:Y:S01]  /*103f0*/  STSM.16.M88.4 [R0], R12 ;  /* 0x0000000c00007844 */ /* 0x008fe20000000200 */
[----:B------:R-:W-:Y:S06]  /*10400*/  BAR.SYNC.DEFER_BLOCKING 0x0 ;  /* 0x0000000000007b1d */ /* 0x000fec0000010000 */
[----:B------:R-:W3:Y:S04]  /*10410*/  LDS.128 R12, [R251] ;  /* 0x00000000fb0c7984 */ /* 0x000ee80000000c00 */
[----:B---3--:R3:W-:Y:S04]  /*10420*/  STL.64 [R1+0x610], R12 ;  /* 0x0006100c01007387 */ /* 0x0087e80000100a00 */
[----:B------:R4:W-:Y:S04]  /*10430*/  STL.64 [R1+0x618], R14 ;  /* 0x0006180e01007387 */ /* 0x0009e80000100a00 */
[----:B---3--:R-:W3:Y:S04]  /*10440*/  LDL.LU R12, [R1+0x414] ;  /* 0x00041400010c7983 */ /* 0x008ee80000300800 */
[----:B------:R-:W3:Y:S04]  /*10450*/  LDL.LU R13, [R1+0x41c] ;  /* 0x00041c00010d7983 */ /* 0x000ee80000300800 */
[----:B----4-:R-:W3:Y:S04]  /*10460*/  LDL.LU R14, [R1+0x214] ;  /* 0x00021400010e7983 */ /* 0x010ee80000300800 */
[----:B------:R-:W3:Y:S01]  /*10470*/  LDL.LU R15, [R1+0x21c] ;  /* 0x00021c00010f7983 */ /* 0x000ee20000300800 */
[----:B------:R-:W-:Y:S01]  /*10480*/  BAR.SYNC.DEFER_BLOCKING 0x0 ;  /* 0x0000000000007b1d */ /* 0x000fe20000010000 */
[----:B------:R-:W-:-:S02]  /*10490*/  IMAD.MOV.U32 R10, RZ, RZ, R28 ;  /* 0x000000ffff0a7224 */ /* 0x000fc400078e001c */
[----:B------:R-:W-:-:S05]  /*104a0*/  IMAD.MOV.U32 R11, RZ, RZ, R30 ;  /* 0x000000ffff0b7224 */ /* 0x000fca00078e001e */
        /* <DEDUP_REMOVED lines=39> */
[----:B------:R-:W-:-:S05]  /*10720*/  MOV R11, R34 ;  /* 0x00000022000b7202 */ /* 0x000fca0000000f00 */
        /* <DEDUP_REMOVED lines=78> */
[----:B------:R-:W-:Y:S01]  /*10c10*/  MOV R10, R40 ;  /* 0x00000028000a7202 */ /* 0x000fe20000000f00 */
        /* <DEDUP_REMOVED lines=511> */
[----:B------:R-:W3:Y:S02]  /*12c10*/  LDS.128 R16, [R251] ;  /* 0x00000000fb107984 */ /* 0x000ee40000000c00 */
[----:B---3--:R-:W-:-:S02]  /*12c20*/  IMAD.MOV.U32 R252, RZ, RZ, R19 ;  /* 0x000000fffffc7224 */ /* 0x008fc400078e0013 */
[----:B------:R-:W-:Y:S04]  /*12c30*/  STL.64 [R1+0x710], R16 ;  /* 0x0007101001007387 */ /* 0x000fe80000100a00 */
[----:B------:R-:W-:Y:S04]  /*12c40*/  STL [R1+0x718], R18 ;  /* 0x0007181201007387 */ /* 0x000fe80000100800 */
[----:B------:R-:W-:Y:S04]  /*12c50*/  STL [R1+0x9a8], R252 ;  /* 0x0009a8fc01007387 */ /* 0x000fe80000100800 */
[----:B------:R-:W3:Y:S04]  /*12c60*/  LDL.LU R12, [R1+0x514] ;  /* 0x00051400010c7983 */ /* 0x000ee80000300800 */
[----:B------:R-:W3:Y:S04]  /*12c70*/  LDL.LU R13, [R1+0x51c] ;  /* 0x00051c00010d7983 */ /* 0x000ee80000300800 */
[----:B------:R-:W3:Y:S04]  /*12c80*/  LDL.LU R14, [R1+0x314] ;  /* 0x00031400010e7983 */ /* 0x000ee80000300800 */
        /* <DEDUP_REMOVED lines=10> */
[----:B----4-:R-:W-:Y:S04]  /*12d30*/  STL [R1+0x9b8], R244 ;  /* 0x0009b8f401007387 */ /* 0x010fe80000100800 */
[----:B------:R-:W-:Y:S04]  /*12d40*/  STL [R1+0x9b4], R245 ;  /* 0x0009b4f501007387 */ /* 0x000fe80000100800 */
[----:B------:R-:W-:Y:S04]  /*12d50*/  STL [R1+0x9b0], R246 ;  /* 0x0009b0f601007387 */ /* 0x000fe80000100800 */
[----:B------:R-:W-:Y:S04]  /*12d60*/  STL [R1+0x9ac], R247 ;  /* 0x0009acf701007387 */ /* 0x000fe80000100800 */
[----:B---3--:R-:W-:Y:S01]  /*12d70*/  STSM.16.M88.4 [R0], R12 ;  /* 0x0000000c00007844 */ /* 0x008fe20000000200 */
[----:B------:R-:W-:Y:S06]  /*12d80*/  BAR.SYNC.DEFER_BLOCKING 0x0 ;  /* 0x0000000000007b1d */ /* 0x000fec0000010000 */
[----:B------:R-:W3:Y:S04]  /*12d90*/  LDS.128 R240, [R251] ;  /* 0x00000000fbf07984 */ /* 0x000ee80000000c00 */
[----:B---3--:R-:W-:Y:S04]  /*12da0*/  STL [R1+0x9c8], R240 ;  /* 0x0009c8f001007387 */ /* 0x008fe80000100800 */
[----:B------:R-:W-:Y:S04]  /*12db0*/  STL [R1+0x9c4], R241 ;  /* 0x0009c4f101007387 */ /* 0x000fe80000100800 */
[----:B------:R-:W-:Y:S04]  /*12dc0*/  STL [R1+0x9c0], R242 ;  /* 0x0009c0f201007387 */ /* 0x000fe80000100800 */
[----:B------:R-:W-:Y:S04]  /*12dd0*/  STL [R1+0x9bc], R243 ;  /* 0x0009bcf301007387 */ /* 0x000fe80000100800 */
[----:B------:R-:W3:Y:S04]  /*12de0*/  LDL.LU R16, [R1+0x520] ;  /* 0x0005200001107983 */ /* 0x000ee80000300800 */
[----:B------:R-:W3:Y:S04]  /*12df0*/  LDL.LU R17, [R1+0x528] ;  /* 0x0005280001117983 */ /* 0x000ee80000300800 */
[----:B------:R-:W3:Y:S04]  /*12e00*/  LDL.LU R18, [R1+0x320] ;  /* 0x0003200001127983 */ /* 0x000ee80000300800 */
[----:B------:R-:W3:Y:S04]  /*12e10*/  LDL.LU R19, [R1+0x328] ;  /* 0x0003280001137983 */ /* 0x000ee80000300800 */
[----:B------:R-:W4:Y:S04]  /*12e20*/  LDL.LU R12, [R1+0x120] ;  /* 0x00012000010c7983 */ /* 0x000f280000300800 */
[----:B------:R-:W4:Y:S01]  /*12e30*/  LDL.LU R13, [R1+0x128] ;  /* 0x00012800010d7983 */ /* 0x000f220000300800 */
[----:B------:R-:W-:Y:S01]  /*12e40*/  BAR.SYNC.DEFER_BLOCKING 0x0 ;  /* 0x0000000000007b1d */ /* 0x000fe20000010000 */
[----:B------:R-:W-:Y:S01]  /*12e50*/  IMAD.MOV.U32 R10, RZ, RZ, R93 ;  /* 0x000000ffff0a7224 */ /* 0x000fe200078e005d */
[----:B------:R-:W-:-:S05]  /*12e60*/  MOV R11, R95 ;  /* 0x0000005f000b7202 */ /* 0x000fca0000000f00 */
[----:B--2---:R-:W-:Y:S01]  /*12e70*/  STSM.16.M88.4 [R0], R8 ;  /* 0x0000000800007844 */ /* 0x004fe20000000200 */
[----:B------:R-:W-:Y:S06]  /*12e80*/  BAR.SYNC.DEFER_BLOCKING 0x0 ;  /* 0x0000000000007b1d */ /* 0x000fec0000010000 */
[----:B------:R-:W2:Y:S02]  /*12e90*/  LDS.128 R236, [R251] ;  /* 0x00000000fbec7984 */ /* 0x000ea40000000c00 */
[----:B------:R-:W-:Y:S01]  /*12ea0*/  BAR.SYNC.DEFER_BLOCKING 0x0 ;  /* 0x0000000000007b1d */ /* 0x000fe20000010000 */
[----:B------:R-:W-:-:S02]  /*12eb0*/  IMAD.MOV.U32 R14, RZ, RZ, R96 ;  /* 0x000000ffff0e7224 */ /* 0x000fc400078e0060 */
[----:B------:R-:W-:-:S03]  /*12ec0*/  IMAD.MOV.U32 R15, RZ, RZ, R98 ;  /* 0x000000ffff0f7224 */ /* 0x000fc600078e0062 */
[----:B--2---:R-:W-:Y:S04]  /*12ed0*/  STL [R1+0x9d8], R236 ;  /* 0x0009d8ec01007387 */ /* 0x004fe80000100800 */
[----:B------:R-:W-:Y:S04]  /*12ee0*/  STL [R1+0x9d4], R237 ;  /* 0x0009d4ed01007387 */ /* 0x000fe80000100800 */
[----:B------:R-:W-:Y:S04]  /*12ef0*/  STL [R1+0x9d0], R238 ;  /* 0x0009d0ee01007387 */ /* 0x000fe80000100800 */
[----:B------:R-:W-:Y:S04]  /*12f00*/  STL [R1+0x9cc], R239 ;  /* 0x0009ccef01007387 */ /* 0x000fe80000100800 */
[----:B---3--:R-:W-:Y:S01]  /*12f10*/  STSM.16.M88.4 [R0], R16 ;  /* 0x0000001000007844 */ /* 0x008fe20000000200 */
[----:B------:R-:W-:Y:S06]  /*12f20*/  BAR.SYNC.DEFER_BLOCKING 0x0 ;  /* 0x0000000000007b1d */ /* 0x000fec0000010000 */
[----:B------:R-:W2:Y:S02]  /*12f30*/  LDS.128 R8, [R251] ;  /* 0x00000000fb087984 */ /* 0x000ea40000000c00 */
[----:B------:R-:W-:Y:S06]  /*12f40*/  BAR.SYNC.DEFER_BLOCKING 0x0 ;  /* 0x0000000000007b1d */ /* 0x000fec0000010000 */
[----:B----4-:R3:W-:Y:S02]  /*12f50*/  STSM.16.M88.4 [R0], R12 ;  /* 0x0000000c00007844 */ /* 0x0107e40000000200 */
[----:B------:R-:W-:Y:S06]  /*12f60*/  BAR.SYNC.DEFER_BLOCKING 0x0 ;  /* 0x0000000000007b1d */ /* 0x000fec0000010000 */
[----:B---3--:R-:W3:Y:S04]  /*12f70*/  LDL.LU R12, [R1+0x524] ;  /* 0x00052400010c7983 */ /* 0x008ee80000300800 */
[----:B------:R-:W3:Y:S04]  /*12f80*/  LDL.LU R13, [R1+0x52c] ;  /* 0x00052c00010d7983 */ /* 0x000ee80000300800 */
[----:B------:R-:W3:Y:S04]  /*12f90*/  LDL.LU R14, [R1+0x324] ;  /* 0x00032400010e7983 */ /* 0x000ee80000300800 */
[----:B------:R-:W3:Y:S04]  /*12fa0*/  LDL.LU R15, [R1+0x32c] ;  /* 0x00032c00010f7983 */ /* 0x000ee80000300800 */
[----:B------:R-:W4:Y:S04]  /*12fb0*/  LDL.LU R32, [R1+0x124] ;  /* 0x0001240001207983 */ /* 0x000f280000300800 */
[----:B------:R-:W4:Y:S04]  /*12fc0*/  LDL.LU R33, [R1+0x12c] ;  /* 0x00012c0001217983 */ /* 0x000f280000300800 */
[----:B------:R-:W2:Y:S04]  /*12fd0*/  LDL.LU R36, [R1+0x530] ;  /* 0x0005300001247983 */ /* 0x000ea80000300800 */
[----:B------:R-:W2:Y:S04]  /*12fe0*/  LDL.LU R37, [R1+0x538] ;  /* 0x0005380001257983 */ /* 0x000ea80000300800 */
[----:B------:R-:W2:Y:S04]  /*12ff0*/  LDL.LU R38, [R1+0x330] ;  /* 0x0003300001267983 */ /* 0x000ea80000300800 */
[----:B------:R-:W2:Y:S04]  /*13000*/  LDL.LU R39, [R1+0x338] ;  /* 0x0003380001277983 */ /* 0x000ea80000300800 */
[----:B------:R-:W2:Y:S04]  /*13010*/  LDL.LU R28, [R1+0x130] ;  /* 0x00013000011c7983 */ /* 0x000ea80000300800 */
[----:B------:R-:W2:Y:S04]  /*13020*/  LDL.LU R29, [R1+0x138] ;  /* 0x00013800011d7983 */ /* 0x000ea80000300800 */
[----:B------:R-:W1:Y:S01]  /*13030*/  LDS.128 R24, [R251] ;  /* 0x00000000fb187984 */ /* 0x000e620000000c00 */
[----:B------:R-:W-:Y:S01]  /*13040*/  BAR.SYNC.DEFER_BLOCKING 0x0 ;  /* 0x0000000000007b1d */ /* 0x000fe20000010000 */
[----:B------:R-:W-:-:S02]  /*13050*/  IMAD.MOV.U32 R34, RZ, RZ, R97 ;  /* 0x000000ffff227224 */ /* 0x000fc400078e0061 */
[----:B------:R-:W-:Y:S02]  /*13060*/  IMAD.MOV.U32 R35, RZ, RZ, R99 ;  /* 0x000000ffff237224 */ /* 0x000fe400078e0063 */
[----:B------:R-:W-:Y:S02]  /*13070*/  IMAD.MOV.U32 R30, RZ, RZ, R100 ;  /* 0x000000ffff1e7224 */ /* 0x000fe400078e0064 */
[----:B------:R-:W-:Y:S01]  /*13080*/  IMAD.MOV.U32 R31, RZ, RZ, R102 ;  /* 0x000000ffff1f7224 */ /* 0x000fe200078e0066 */
[----:B---3--:R-:W-:Y:S01]  /*13090*/  STSM.16.M88.4 [R0], R12 ;  /* 0x0000000c00007844 */ /* 0x008fe20000000200 */
[----:B------:R-:W-:Y:S06]  /*130a0*/  BAR.SYNC.DEFER_BLOCKING 0x0 ;  /* 0x0000000000007b1d */ /* 0x000fec0000010000 */
[----:B------:R-:W3:Y:S02]  /*130b0*/  LDS.128 R20, [R251] ;  /* 0x00000000fb147984 */ /* 0x000ee40000000c00 */
[----:B------:R-:W-:Y:S06]  /*130c0*/  BAR.SYNC.DEFER_BLOCKING 0x0 ;  /* 0x0000000000007b1d */ /* 0x000fec0000010000 */
[----:B----4-:R-:W-:Y:S02]  /*130d0*/  STSM.16.M88.4 [R0], R32 ;  /* 0x0000002000007844 */ /* 0x010fe40000000200 */
[----:B------:R-:W-:Y:S06]  /*130e0*/  BAR.SYNC.DEFER_BLOCKING 0x0 ;  /* 0x0000000000007b1d */ /* 0x000fec0000010000 */
[----:B------:R-:W4:Y:S02]  /*130f0*/  LDS.128 R16, [R251] ;  /* 0x00000000fb107984 */ /* 0x000f240000000c00 */
[----:B------:R-:W-:Y:S06]  /*13100*/  BAR.SYNC.DEFER_BLOCKING 0x0 ;  /* 0x0000000000007b1d */ /* 0x000fec0000010000 */
[----:B--2---:R-:W-:Y:S02]  /*13110*/  STSM.16.M88.4 [R0], R36 ;  /* 0x0000002400007844 */ /* 0x004fe40000000200 */
[----:B------:R-:W-:Y:S06]  /*13120*/  BAR.SYNC.DEFER_BLOCKING 0x0 ;  /* 0x0000000000007b1d */ /* 0x000fec0000010000 */
[----:B------:R-:W2:Y:S02]  /*13130*/  LDS.128 R12, [R251] ;  /* 0x00000000fb0c7984 */ /* 0x000ea40000000c00 */
[----:B------:R-:W-:Y:S06]  /*13140*/  BAR.SYNC.DEFER_BLOCKING 0x0 ;  /* 0x0000000000007b1d */ /* 0x000fec0000010000 */
[----:B------:R1:W-:Y:S02]  /*13150*/  STSM.16.M88.4 [R0], R28 ;  /* 0x0000001c00007844 */ /* 0x0003e40000000200 */
[----:B------:R-:W-:Y:S06]  /*13160*/  BAR.SYNC.DEFER_BLOCKING 0x0 ;  /* 0x0000000000007b1d */ /* 0x000fec0000010000 */
[----:B-1----:R-:W3:Y:S04]  /*13170*/  LDL.LU R28, [R1+0x534] ;  /* 0x00053400011c7983 */ /* 0x002ee80000300800 */
        /* <DEDUP_REMOVED lines=13> */
[----:B------:R-:W-:Y:S01]  /*13250*/  MOV R34, R101 ;  /* 0x0000006500227202 */ /* 0x000fe20000000f00 */
[----:B------:R-:W-:-:S02]  /*13260*/  IMAD.MOV.U32 R35, RZ, RZ, R103 ;  /* 0x000000ffff237224 */ /* 0x000fc400078e0067 */
        /* <DEDUP_REMOVED lines=31> */
[----:B------:R-:W-:Y:S01]  /*13460*/  IMAD.MOV.U32 R67, RZ, RZ, R107 ;  /* 0x000000ffff437224 */ /* 0x000fe200078e006b */
[----:B------:R-:W-:Y:S01]  /*13470*/  MOV R63, R110 ;  /* 0x0000006e003f7202 */ /* 0x000fe20000000f00 */
[----:B------:R-:W-:Y:S01]  /*13480*/  IMAD.MOV.U32 R62, RZ, RZ, R108 ;  /* 0x000000ffff3e7224 */ /* 0x000fe200078e006c */
[----:B---3--:R-:W-:Y:S02]  /*13490*/  STSM.16.M88.4 [R0], R44 ;  /* 0x0000002c00007844 */ /* 0x008fe40000000200 */
        /* <DEDUP_REMOVED lines=122> */
[----:B------:R-:W-:Y:S06]  /*13c40*/  BAR.SYNC.DEFER_BLOCKING 0x0 ;  /* 0x0000000000007b1d */ /* 0x000fec0000010000 */
        /* <DEDUP_REMOVED lines=20> */
[----:B------:R-:W1:Y:S01]  /*13d90*/  LDS.128 R160, [R251] ;  /* 0x00000000fba07984 */ /* 0x000e620000000c00 */
[----:B------:R-:W-:Y:S06]  /*13da0*/  BAR.SYNC.DEFER_BLOCKING 0x0 ;  /* 0x0000000000007b1d */ /* 0x000fec0000010000 */
[----:B------:R-:W2:Y:S04]  /*13db0*/  LDL.LU R124, [R1+0x5a0] ;  /* 0x0005a000017c7983 */ /* 0x000ea80000300800 */
[----:B------:R-:W2:Y:S04]  /*13dc0*/  LDL.LU R125, [R1+0x5a8] ;  /* 0x0005a800017d7983 */ /* 0x000ea80000300800 */
[----:B------:R-:W2:Y:S04]  /*13dd0*/  LDL.LU R126, [R1+0x3a0] ;  /* 0x0003a000017e7983 */ /* 0x000ea80000300800 */
[----:B------:R-:W2:Y:S04]  /*13de0*/  LDL.LU R127, [R1+0x3a8] ;  /* 0x0003a800017f7983 */ /* 0x000ea80000300800 */
[----:B---3--:R-:W-:Y:S01]  /*13df0*/  STSM.16.M88.4 [R0], R152 ;  /* 0x0000009800007844 */ /* 0x008fe20000000200 */
[----:B------:R-:W-:Y:S06]  /*13e00*/  BAR.SYNC.DEFER_BLOCKING 0x0 ;  /* 0x0000000000007b1d */ /* 0x000fec0000010000 */
[----:B------:R-:W3:Y:S02]  /*13e10*/  LDS.128 R156, [R251] ;  /* 0x00000000fb9c7984 */ /* 0x000ee40000000c00 */
[----:B------:R-:W-:Y:S06]  /*13e20*/  BAR.SYNC.DEFER_BLOCKING 0x0 ;  /* 0x0000000000007b1d */ /* 0x000fec0000010000 */
[----:B----4-:R4:W-:Y:S02]  /*13e30*/  STSM.16.M88.4 [R0], R164 ;  /* 0x000000a400007844 */ /* 0x0109e40000000200 */
[----:B------:R-:W-:Y:S06]  /*13e40*/  BAR.SYNC.DEFER_BLOCKING 0x0 ;  /* 0x0000000000007b1d */ /* 0x000fec0000010000 */
[----:B----4-:R-:W4:Y:S04]  /*13e50*/  LDL.LU R164, [R1+0x1a0] ;  /* 0x0001a00001a47983 */ /* 0x010f280000300800 */
[----:B------:R-:W4:Y:S04]  /*13e60*/  LDL.LU R165, [R1+0x1a8] ;  /* 0x0001a80001a57983 */ /* 0x000f280000300800 */
[----:B------:R-:W3:Y:S01]  /*13e70*/  LDS.128 R152, [R251] ;  /* 0x00000000fb987984 */ /* 0x000ee20000000c00 */
[----:B------:R-:W-:Y:S06]  /*13e80*/  BAR.SYNC.DEFER_BLOCKING 0x0 ;  /* 0x0000000000007b1d */ /* 0x000fec0000010000 */
[----:B--2---:R-:W-:Y:S02]  /*13e90*/  STSM.16.M88.4 [R0], R124 ;  /* 0x0000007c00007844 */ /* 0x004fe40000000200 */
[----:B------:R-:W-:Y:S01]  /*13ea0*/  BAR.SYNC.DEFER_BLOCKING 0x0 ;  /* 0x0000000000007b1d */ /* 0x000fe20000010000 */
[----:B------:R-:W-:-:S02]  /*13eb0*/  IMAD.MOV.U32 R166, RZ, RZ, R128 ;  /* 0x000000ffffa67224 */ /* 0x000fc400078e0080 */
[----:B------:R-:W-:-:S03]  /*13ec0*/  IMAD.MOV.U32 R167, RZ, RZ, R130 ;  /* 0x000000ffffa77224 */ /* 0x000fc600078e0082 */
[----:B------:R-:W2:Y:S02]  /*13ed0*/  LDS.128 R124, [R251] ;  /* 0x00000000fb7c7984 */ /* 0x000ea40000000c00 */
[----:B------:R-:W-:Y:S06]  /*13ee0*/  BAR.SYNC.DEFER_BLOCKING 0x0 ;  /* 0x0000000000007b1d */ /* 0x000fec0000010000 */
[----:B----4-:R4:W-:Y:S02]  /*13ef0*/  STSM.16.M88.4 [R0], R164 ;  /* 0x000000a400007844 */ /* 0x0109e40000000200 */
[----:B------:R-:W-:Y:S06]  /*13f00*/  BAR.SYNC.DEFER_BLOCKING 0x0 ;  /* 0x0000000000007b1d */ /* 0x000fec0000010000 */
[----:B----4-:R-:W4:Y:S04]  /*13f10*/  LDL.LU R164, [R1+0x5a4] ;  /* 0x0005a40001a47983 */ /* 0x010f280000300800 */
[----:B------:R-:W4:Y:S04]  /*13f20*/  LDL.LU R165, [R1+0x5ac] ;  /* 0x0005ac0001a57983 */ /* 0x000f280000300800 */
[----:B------:R-:W4:Y:S04]  /*13f30*/  LDL.LU R166, [R1+0x3a4] ;  /* 0x0003a40001a67983 */ /* 0x000f280000300800 */
[----:B------:R-:W4:Y:S04]  /*13f40*/  LDL.LU R167, [R1+0x3ac] ;  /* 0x0003ac0001a77983 */ /* 0x000f280000300800 */
[----:B------:R-:W3:Y:S04]  /*13f50*/  LDL.LU R176, [R1+0x1a4] ;  /* 0x0001a40001b07983 */ /* 0x000ee80000300800 */
[----:B------:R-:W3:Y:S04]  /*13f60*/  LDL.LU R177, [R1+0x1ac] ;  /* 0x0001ac0001b17983 */ /* 0x000ee80000300800 */
[----:B------:R-:W2:Y:S01]  /*13f70*/  LDS.128 R172, [R251] ;  /* 0x00000000fbac7984 */ /* 0x000ea20000000c00 */
[----:B------:R-:W-:Y:S06]  /*13f80*/  BAR.SYNC.DEFER_BLOCKING 0x0 ;  /* 0x0000000000007b1d */ /* 0x000fec0000010000 */
[----:B------:R-:W2:Y:S04]  /*13f90*/  LDL.LU R128, [R1+0x5b0] ;  /* 0x0005b00001807983 */ /* 0x000ea80000300800 */
[----:B------:R-:W2:Y:S04]  /*13fa0*/  LDL.LU R129, [R1+0x5b8] ;  /* 0x0005b80001817983 */ /* 0x000ea80000300800 */
[----:B------:R-:W2:Y:S04]  /*13fb0*/  LDL.LU R130, [R1+0x3b0] ;  /* 0x0003b00001827983 */ /* 0x000ea80000300800 */
[----:B------:R-:W2:Y:S04]  /*13fc0*/  LDL.LU R131, [R1+0x3b8] ;  /* 0x0003b80001837983 */ /* 0x000ea80000300800 */
[----:B----4-:R-:W-:Y:S01]  /*13fd0*/  STSM.16.M88.4 [R0], R164 ;  /* 0x000000a400007844 */ /* 0x010fe20000000200 */
[----:B------:R-:W-:Y:S06]  /*13fe0*/  BAR.SYNC.DEFER_BLOCKING 0x0 ;  /* 0x0000000000007b1d */ /* 0x000fec0000010000 */
[----:B------:R-:W4:Y:S02]  /*13ff0*/  LDS.128 R168, [R251] ;  /* 0x00000000fba87984 */ /* 0x000f240000000c00 */
[----:B------:R-:W-:Y:S06]  /*14000*/  BAR.SYNC.DEFER_BLOCKING 0x0 ;  /* 0x0000000000007b1d */ /* 0x000fec0000010000 */
[----:B---3--:R3:W-:Y:S02]  /*14010*/  STSM.16.M88.4 [R0], R176 ;  /* 0x000000b000007844 */ /* 0x0087e40000000200 */
[----:B------:R-:W-:Y:S06]  /*14020*/  BAR.SYNC.DEFER_BLOCKING 0x0 ;  /* 0x0000000000007b1d */ /* 0x000fec0000010000 */
[----:B---3--:R-:W3:Y:S04]  /*14030*/  LDL.LU R176, [R1+0x1b0] ;  /* 0x0001b00001b07983 */ /* 0x008ee80000300800 */
[----:B------:R-:W3:Y:S04]  /*14040*/  LDL.LU R177, [R1+0x1b8] ;  /* 0x0001b80001b17983 */ /* 0x000ee80000300800 */
[----:B------:R-:W4:Y:S01]  /*14050*/  LDS.128 R164, [R251] ;  /* 0x00000000fba47984 */ /* 0x000f220000000c00 */
[----:B------:R-:W-:Y:S06]  /*14060*/  BAR.SYNC.DEFER_BLOCKING 0x0 ;  /* 0x0000000000007b1d */ /* 0x000fec0000010000 */
[----:B--2---:R-:W-:Y:S02]  /*14070*/  STSM.16.M88.4 [R0], R128 ;  /* 0x0000008000007844 */ /* 0x004fe40000000200 */
[----:B------:R-:W-:Y:S01]  /*14080*/  BAR.SYNC.DEFER_BLOCKING 0x0 ;  /* 0x0000000000007b1d */ /* 0x000fe20000010000 */
[----:B------:R-:W-:-:S02]  /*14090*/  IMAD.MOV.U32 R178, RZ, RZ, R132 ;  /* 0x000000ffffb27224 */ /* 0x000fc400078e0084 */
[----:B------:R-:W-:-:S03]  /*140a0*/  IMAD.MOV.U32 R179, RZ, RZ, R134 ;  /* 0x000000ffffb37224 */ /* 0x000fc600078e0086 */
[----:B------:R-:W2:Y:S02]  /*140b0*/  LDS.128 R128, [R251] ;  /* 0x00000000fb807984 */ /* 0x000ea40000000c00 */
[----:B------:R-:W-:Y:S06]  /*140c0*/  BAR.SYNC.DEFER_BLOCKING 0x0 ;  /* 0x0000000000007b1d */ /* 0x000fec0000010000 */
[----:B---3--:R3:W-:Y:S02]  /*140d0*/  STSM.16.M88.4 [R0], R176 ;  /* 0x000000b000007844 */ /* 0x0087e40000000200 */
[----:B------:R-:W-:Y:S06]  /*140e0*/  BAR.SYNC.DEFER_BLOCKING 0x0 ;  /* 0x0000000000007b1d */ /* 0x000fec0000010000 */
[----:B---3--:R-:W3:Y:S04]  /*140f0*/  LDL.LU R176, [R1+0x5b4] ;  /* 0x0005b40001b07983 */ /* 0x008ee80000300800 */
[----:B------:R-:W3:Y:S04]  /*14100*/  LDL.LU R177, [R1+0x5bc] ;  /* 0x0005bc0001b17983 */ /* 0x000ee80000300800 */
[----:B------:R-:W3:Y:S04]  /*14110*/  LDL.LU R178, [R1+0x3b4] ;  /* 0x0003b40001b27983 */ /* 0x000ee80000300800 */
[----:B------:R-:W3:Y:S04]  /*14120*/  LDL.LU R179, [R1+0x3bc] ;  /* 0x0003bc0001b37983 */ /* 0x000ee80000300800 */
[----:B------:R-:W4:Y:S04]  /*14130*/  LDL.LU R188, [R1+0x1b4] ;  /* 0x0001b40001bc7983 */ /* 0x000f280000300800 */
[----:B------:R-:W4:Y:S04]  /*14140*/  LDL.LU R189, [R1+0x1bc] ;  /* 0x0001bc0001bd7983 */ /* 0x000f280000300800 */
[----:B------:R-:W2:Y:S01]  /*14150*/  LDS.128 R184, [R251] ;  /* 0x00000000fbb87984 */ /* 0x000ea20000000c00 */
        /* <DEDUP_REMOVED lines=17> */
[----:B------:R-:W-:Y:S01]  /*14270*/  IMAD.MOV.U32 R190, RZ, RZ, R136 ;  /* 0x000000ffffbe7224 */ /* 0x000fe200078e0088 */
[----:B------:R-:W-:-:S04]  /*14280*/  MOV R191, R138 ;  /* 0x0000008a00bf7202 */ /* 0x000fc80000000f00 */
        /* <DEDUP_REMOVED lines=54> */
[----:B------:R-:W3:Y:S04]  /*145f0*/  LDL.LU R216, [R1+0x5e4] ;  /* 0x0005e40001d87983 */ /* 0x000ee80000300800 */
[----:B------:R-:W3:Y:S04]  /*14600*/  LDL.LU R217, [R1+0x5ec] ;  /* 0x0005ec0001d97983 */ /* 0x000ee80000300800 */
[----:B------:R-:W3:Y:S04]  /*14610*/  LDL.LU R218, [R1+0x3e4] ;  /* 0x0003e40001da7983 */ /* 0x000ee80000300800 */
[----:B------:R-:W3:Y:S04]  /*14620*/  LDL.LU R219, [R1+0x3ec] ;  /* 0x0003ec0001db7983 */ /* 0x000ee80000300800 */
[----:B------:R-:W3:Y:S04]  /*14630*/  LDL.LU R220, [R1+0x1e4] ;  /* 0x0001e40001dc7983 */ /* 0x000ee80000300800 */
[----:B------:R-:W3:Y:S01]  /*14640*/  LDL.LU R221, [R1+0x1ec] ;  /* 0x0001ec0001dd7983 */ /* 0x000ee20000300800 */
[----:B------:R-:W-:Y:S01]  /*14650*/  MOV R214, R144 ;  /* 0x0000009000d67202 */ /* 0x000fe20000000f00 */
[----:B------:R-:W-:-:S02]  /*14660*/  IMAD.MOV.U32 R215, RZ, RZ, R146 ;  /* 0x000000ffffd77224 */ /* 0x000fc400078e0092 */
[----:B------:R-:W3:Y:S04]  /*14670*/  LDL.LU R144, [R1+0x5f0] ;  /* 0x0005f00001907983 */ /* 0x000ee80000300800 */
[----:B------:R-:W3:Y:S04]  /*14680*/  LDL.LU R145, [R1+0x5f8] ;  /* 0x0005f80001917983 */ /* 0x000ee80000300800 */
[----:B------:R-:W3:Y:S04]  /*14690*/  LDL.LU R146, [R1+0x3f0] ;  /* 0x0003f00001927983 */ /* 0x000ee80000300800 */
[----:B------:R-:W3:Y:S04]  /*146a0*/  LDL.LU R147, [R1+0x3f8] ;  /* 0x0003f80001937983 */ /* 0x000ee80000300800 */
[----:B------:R-:W3:Y:S04]  /*146b0*/  LDL.LU R224, [R1+0x1f0] ;  /* 0x0001f00001e07983 */ /* 0x000ee80000300800 */
[----:B------:R-:W3:Y:S04]  /*146c0*/  LDL.LU R225, [R1+0x1f8] ;  /* 0x0001f80001e17983 */ /* 0x000ee80000300800 */
[----:B------:R-:W1:Y:S01]  /*146d0*/  LDS.128 R200, [R251] ;  /* 0x00000000fbc87984 */ /* 0x000e620000000c00 */
[----:B------:R-:W-:Y:S06]  /*146e0*/  BAR.SYNC.DEFER_BLOCKING 0x0 ;  /* 0x0000000000007b1d */ /* 0x000fec0000010000 */
[----:B--2---:R-:W-:Y:S02]  /*146f0*/  STSM.16.M88.4 [R0], R140 ;  /* 0x0000008c00007844 */ /* 0x004fe40000000200 */
[----:B------:R-:W-:Y:S06]  /*14700*/  BAR.SYNC.DEFER_BLOCKING 0x0 ;  /* 0x0000000000007b1d */ /* 0x000fec0000010000 */
[----:B------:R-:W2:Y:S02]  /*14710*/  LDS.128 R140, [R251] ;  /* 0x00000000fb8c7984 */ /* 0x000ea40000000c00 */
[----:B------:R-:W-:Y:S06]  /*14720*/  BAR.SYNC.DEFER_BLOCKING 0x0 ;  /* 0x0000000000007b1d */ /* 0x000fec0000010000 */
[----:B----4-:R-:W-:Y:S02]  /*14730*/  STSM.16.M88.4 [R0], R212 ;  /* 0x000000d400007844 */ /* 0x010fe40000000200 */
[----:B------:R-:W-:Y:S06]  /*14740*/  BAR.SYNC.DEFER_BLOCKING 0x0 ;  /* 0x0000000000007b1d */ /* 0x000fec0000010000 */
[----:B------:R-:W4:Y:S02]  /*14750*/  LDS.128 R212, [R251] ;  /* 0x00000000fbd47984 */ /* 0x000f240000000c00 */
[----:B------:R-:W-:Y:S06]  /*14760*/  BAR.SYNC.DEFER_BLOCKING 0x0 ;  /* 0x0000000000007b1d */ /* 0x000fec0000010000 */
[----:B---3--:R-:W-:Y:S02]  /*14770*/  STSM.16.M88.4 [R0], R216 ;  /* 0x000000d800007844 */ /* 0x008fe40000000200 */
[----:B------:R-:W-:Y:S06]  /*14780*/  BAR.SYNC.DEFER_BLOCKING 0x0 ;  /* 0x0000000000007b1d */ /* 0x000fec0000010000 */
[----:B------:R-:W3:Y:S02]  /*14790*/  LDS.128 R216, [R251] ;  /* 0x00000000fbd87984 */ /* 0x000ee40000000c00 */
[----:B------:R-:W-:Y:S06]  /*147a0*/  BAR.SYNC.DEFER_BLOCKING 0x0 ;  /* 0x0000000000007b1d */ /* 0x000fec0000010000 */
[----:B------:R-:W-:Y:S02]  /*147b0*/  STSM.16.M88.4 [R0], R220 ;  /* 0x000000dc00007844 */ /* 0x000fe40000000200 */
[----:B------:R-:W-:Y:S06]  /*147c0*/  BAR.SYNC.DEFER_BLOCKING 0x0 ;  /* 0x0000000000007b1d */ /* 0x000fec0000010000 */
[----:B------:R-:W3:Y:S02]  /*147d0*/  LDS.128 R220, [R251] ;  /* 0x00000000fbdc7984 */ /* 0x000ee40000000c00 */
[----:B------:R-:W-:Y:S06]  /*147e0*/  BAR.SYNC.DEFER_BLOCKING 0x0 ;  /* 0x0000000000007b1d */ /* 0x000fec0000010000 */
[----:B------:R-:W-:Y:S02]  /*147f0*/  STSM.16.M88.4 [R0], R144 ;  /* 0x0000009000007844 */ /* 0x000fe40000000200 */
[----:B------:R-:W-:Y:S06]  /*14800*/  BAR.SYNC.DEFER_BLOCKING 0x0 ;  /* 0x0000000000007b1d */ /* 0x000fec0000010000 */
[----:B------:R-:W3:Y:S02]  /*14810*/  LDS.128 R144, [R251] ;  /* 0x00000000fb907984 */ /* 0x000ee40000000c00 */
[----:B------:R-:W-:Y:S06]  /*14820*/  BAR.SYNC.DEFER_BLOCKING 0x0 ;  /* 0x0000000000007b1d */ /* 0x000fec0000010000 */
[----:B------:R1:W-:Y:S02]  /*14830*/  STSM.16.M88.4 [R0], R224 ;  /* 0x000000e000007844 */ /* 0x0003e40000000200 */
[----:B------:R-:W-:Y:S06]  /*14840*/  BAR.SYNC.DEFER_BLOCKING 0x0 ;  /* 0x0000000000007b1d */ /* 0x000fec0000010000 */
[----:B-1----:R-:W2:Y:S04]  /*14850*/  LDL.LU R224, [R1+0x5f4] ;  /* 0x0005f40001e07983 */ /* 0x002ea80000300800 */
[----:B------:R-:W2:Y:S04]  /*14860*/  LDL.LU R225, [R1+0x5fc] ;  /* 0x0005fc0001e17983 */ /* 0x000ea80000300800 */
[----:B------:R-:W2:Y:S04]  /*14870*/  LDL.LU R226, [R1+0x3f4] ;  /* 0x0003f40001e27983 */ /* 0x000ea80000300800 */
[----:B------:R-:W2:Y:S04]  /*14880*/  LDL.LU R227, [R1+0x3fc] ;  /* 0x0003fc0001e37983 */ /* 0x000ea80000300800 */
[----:B------:R-:W1:Y:S01]  /*14890*/  LDS.128 R228, [R251] ;  /* 0x00000000fbe47984 */ /* 0x000e620000000c00 */
[----:B------:R-:W-:Y:S06]  /*148a0*/  BAR.SYNC.DEFER_BLOCKING 0x0 ;  /* 0x0000000000007b1d */ /* 0x000fec0000010000 */
[----:B--2---:R2:W-:Y:S04]  /*148b0*/  STSM.16.M88.4 [R0], R224 ;  /* 0x000000e000007844 */ /* 0x0045e80000000200 */
[----:B--2---:R-:W2:Y:S04]  /*148c0*/  LDL.LU R224, [R1+0x1f4] ;  /* 0x0001f40001e07983 */ /* 0x004ea80000300800 */
[----:B------:R-:W2:Y:S01]  /*148d0*/  LDL.LU R225, [R1+0x1fc] ;  /* 0x0001fc0001e17983 */ /* 0x000ea20000300800 */
[----:B------:R-:W-:Y:S01]  /*148e0*/  MOV R226, R149 ;  /* 0x0000009500e27202 */ /* 0x000fe20000000f00 */
[----:B------:R-:W-:Y:S01]  /*148f0*/  IMAD.MOV.U32 R227, RZ, RZ, R151 ;  /* 0x000000ffffe37224 */ /* 0x000fe200078e0097 */
[----:B------:R-:W-:Y:S06]  /*14900*/  BAR.SYNC.DEFER_BLOCKING 0x0 ;  /* 0x0000000000007b1d */ /* 0x000fec0000010000 */
[----:B------:R-:W4:Y:S04]  /*14910*/  LDL.LU R239, [R1+0x200] ;  /* 0x0002000001ef7983 */ /* 0x000f280000300800 */
[----:B------:R-:W3:Y:S04]  /*14920*/  LDL.LU R238, [R1+0x604] ;  /* 0x0006040001ee7983 */ /* 0x000ee80000300800 */
[----:B------:R-:W3:Y:S04]  /*14930*/  LDL.LU R237, [R1+0x4] ;  /* 0x0000040001ed7983 */ /* 0x000ee80000300800 */
[----:B------:R-:W3:Y:S04]  /*14940*/  LDL.LU R236, [R1+0x404] ;  /* 0x0004040001ec7983 */ /* 0x000ee80000300800 */
[----:B------:R-:W1:Y:S01]  /*14950*/  LDS.128 R148, [R251] ;  /* 0x00000000fb947984 */ /* 0x000e620000000c00 */
[----:B------:R-:W-:Y:S06]  /*14960*/  BAR.SYNC.DEFER_BLOCKING 0x0 ;  /* 0x0000000000007b1d */ /* 0x000fec0000010000 */
[----:B------:R-:W3:Y:S04]  /*14970*/  LDL.LU R243, [R1+0x204] ;  /* 0x0002040001f37983 */ /* 0x000ee80000300800 */
        /* <DEDUP_REMOVED lines=8> */
[----:B--2---:R2:W-:Y:S04]  /*14a00*/  STSM.16.M88.4 [R0], R224 ;  /* 0x000000e000007844 */ /* 0x0045e80000000200 */
[----:B--2---:R-:W2:Y:S01]  /*14a10*/  LDL.LU R0, [R1+0x600] ;  /* 0x0006000001007983 */ /* 0x004ea20000300800 */
[----:B------:R-:W-:Y:S01]  /*14a20*/  BAR.SYNC.DEFER_BLOCKING 0x0 ;  /* 0x0000000000007b1d */ /* 0x000fe20000010000 */
[----:B------:R-:W-:Y:S01]  /*14a30*/  ISETP.GE.AND P4, PT, R6, R3, PT ;  /* 0x000000030600720c */ /* 0x000fe20003f86270 */
[C---:B------:R-:W-:Y:S01]  /*14a40*/  VIADD R3, R5.reuse, 0x2 ;  /* 0x0000000205037836 */ /* 0x040fe20000000000 */
[----:B------:R-:W-:-:S04]  /*14a50*/  IADD3 R2, R5, 0x1, RZ ;  /* 0x0000000105027810 */ /* 0x000fc80007ffe0ff */
[----:B------:R-:W-:Y:S01]  /*14a60*/  ISETP.GE.AND P1, PT, R3, UR5, PT ;  /* 0x0000000503007c0c */ /* 0x000fe2000bf26270 */
[C---:B------:R-:W-:Y:S01]  /*14a70*/  VIADD R3, R5.reuse, 0x4 ;  /* 0x0000000405037836 */ /* 0x040fe20000000000 */
[----:B------:R-:W-:Y:S01]  /*14a80*/  ISETP.GE.AND P0, PT, R2, UR4, PT ;  /* 0x0000000402007c0c */ /* 0x000fe2000bf06270 */
[----:B------:R-:W-:Y:S01]  /*14a90*/  VIADD R2, R5, 0x3 ;  /* 0x0000000305027836 */ /* 0x000fe20000000000 */
[----:B------:R-:W-:Y:S01]  /*14aa0*/  ULDC UR5, c[0x0][0x22c] ;  /* 0x00008b0000057ab9 */ /* 0x000fe20000000800 */
[----:B------:R-:W-:Y:S01]  /*14ab0*/  ULDC UR4, c[0x0][0x22c] ;  /* 0x00008b0000047ab9 */ /* 0x000fe20000000800 */
[----:B------:R-:W-:Y:S01]  /*14ac0*/  ISETP.GE.AND P5, PT, R3, UR5, PT ;  /* 0x0000000503007c0c */ /* 0x000fe2000bfa6270 */
[----:B------:R-:W-:Y:S01]  /*14ad0*/  IMAD R3, R6, R4, RZ ;  /* 0x0000000406037224 */ /* 0x000fe200078e02ff */
[----:B------:R-:W-:Y:S01]  /*14ae0*/  ISETP.GE.AND P3, PT, R2, UR4, PT ;  /* 0x0000000402007c0c */ /* 0x000fe2000bf66270 */
[----:B------:R-:W-:Y:S02]  /*14af0*/  ULDC.64 UR4, c[0x0][0x220] ;  /* 0x0000880000047ab9 */ /* 0x000fe40000000a00 */
[----:B------:R-:W-:Y:S01]  /*14b00*/  IMAD R4, R4, 0x80, R3 ;  /* 0x0000008004047824 */ /* 0x000fe200078e0203 */
[----:B------:R-:W-:-:S02]  /*14b10*/  LEA R2, P6, R3, UR4, 0x2 ;  /* 0x0000000403027c11 */ /* 0x000fc4000f8c10ff */
[----:B------:R-:W-:Y:S02]  /*14b20*/  ISETP.LT.AND P4, PT, R5, UR27, !P4 ;  /* 0x0000001b05007c0c */ /* 0x000fe4000e781270 */
[----:B------:R-:W-:Y:S02]  /*14b30*/  LEA.HI.X.SX32 R3, R3, UR5, 0x2, P6 ;  /* 0x0000000503037c11 */ /* 0x000fe4000b0f16ff */
[C---:B------:R-:W-:Y:S01]  /*14b40*/  LEA R232, P6, R4.reuse, UR4, 0x2 ;  /* 0x0000000404e87c11 */ /* 0x040fe2000f8c10ff */
[----:B------:R-:W-:Y:S01]  /*14b50*/  ULDC UR4, c[0x0][0x22c] ;  /* 0x00008b0000047ab9 */ /* 0x000fe20000000800 */
[----:B------:R-:W-:Y:S02]  /*14b60*/  ISETP.LT.AND P2, PT, R7, UR22, !P2 ;  /* 0x0000001607007c0c */ /* 0x000fe4000d741270 */
[----:B------:R-:W-:Y:S01]  /*14b70*/  LEA.HI.X.SX32 R233, R4, UR5, 0x2, P6 ;  /* 0x0000000504e97c11 */ /* 0x000fe2000b0f16ff */
[----:B------:R-:W-:-:S04]  /*14b80*/  IMAD R4, R5, UR28, RZ ;  /* 0x0000001c05047c24 */ /* 0x000fc8000f8e02ff */
[----:B------:R-:W-:-:S04]  /*14b90*/  IMAD.WIDE R248, R4, 0x4, R2 ;  /* 0x0000000404f87825 */ /* 0x000fc800078e0202 */
[----:B------:R-:W-:-:S04]  /*14ba0*/  IMAD.WIDE R234, R4, 0x4, R232 ;  /* 0x0000000404ea7825 */ /* 0x000fc800078e02e8 */
[----:B------:R-:W-:-:S04]  /*14bb0*/  VIADD R4, R4, UR28 ;  /* 0x0000001c04047c36 */ /* 0x000fc80008000000 */
[----:B------:R-:W-:-:S04]  /*14bc0*/  IMAD.WIDE R224, R4, 0x4, R2 ;  /* 0x0000000404e07825 */ /* 0x000fc800078e0202 */
[----:B------:R-:W-:Y:S01]  /*14bd0*/  IMAD.WIDE R226, R4, 0x4, R232 ;  /* 0x0000000404e27825 */ /* 0x000fe200078e02e8 */
[----:B--2---:R2:W-:Y:S04]  /*14be0*/  @P4 STG.E desc[UR18][R248.64], R0 ;  /* 0x00000000f8004986 */ /* 0x0045e8000c101912 */
[----:B------:R1:W-:Y:S01]  /*14bf0*/  @P2 STG.E desc[UR18][R234.64], R250 ;  /* 0x000000faea002986 */ /* 0x0003e2000c101912 */
[----:B--2---:R-:W-:-:S05]  /*14c00*/  VIADD R0, R5, 0x5 ;  /* 0x0000000505007836 */ /* 0x004fca0000000000 */
[----:B------:R-:W-:Y:S01]  /*14c10*/  ISETP.GE.AND P2, PT, R0, UR4, PT ;  /* 0x0000000400007c0c */ /* 0x000fe2000bf46270 */
[----:B------:R-:W-:Y:S01]  /*14c20*/  VIADD R0, R4, UR28 ;  /* 0x0000001c04007c36 */ /* 0x000fe20008000000 */
[C---:B------:R-:W-:Y:S01]  /*14c30*/  ISETP.LT.AND P4, PT, R6.reuse, UR24, !P0 ;  /* 0x0000001806007c0c */ /* 0x040fe2000c781270 */
[----:B------:R-:W2:Y:S01]  /*14c40*/  LDL.LU R4, [R1+0x400] ;  /* 0x0004000001047983 */ /* 0x000ea20000300800 */
[C---:B------:R-:W-:Y:S02]  /*14c50*/  ISETP.LT.AND P0, PT, R7.reuse, UR16, !P0 ;  /* 0x0000001007007c0c */ /* 0x040fe4000c701270 */
[----:B------:R-:W-:Y:S01]  /*14c60*/  ISETP.LT.AND P6, PT, R6, UR20, !P1 ;  /* 0x0000001406007c0c */ /* 0x000fe2000cfc1270 */
[C---:B-1----:R-:W-:Y:S01]  /*14c70*/  IMAD.WIDE R234, R0.reuse, 0x4, R2 ;  /* 0x0000000400ea7825 */ /* 0x042fe200078e0202 */
[----:B------:R-:W-:Y:S01]  /*14c80*/  ISETP.LT.AND P1, PT, R7, UR12, !P1 ;  /* 0x0000000c07007c0c */ /* 0x000fe2000cf21270 */
[----:B------:R-:W-:Y:S01]  /*14c90*/  ULDC UR4, c[0x0][0x22c] ;  /* 0x00008b0000047ab9 */ /* 0x000fe20000000800 */
[----:B------:R-:W-:Y:S01]  /*14ca0*/  ULDC UR12, c[0x0][0x228] ;  /* 0x00008a00000c7ab9 */ /* 0x000fe20000000800 */
[----:B------:R-:W-:Y:S01]  /*14cb0*/  VIADD R250, R5, 0x6 ;  /* 0x0000000605fa7836 */ /* 0x000fe20000000000 */
[----:B------:R-:W-:Y:S01]  /*14cc0*/  ULDC UR16, c[0x0][0x228] ;  /* 0x00008a0000107ab9 */ /* 0x000fe20000000800 */
[----:B------:R-:W-:-:S02]  /*14cd0*/  IMAD.WIDE R248, R0, 0x4, R232 ;  /* 0x0000000400f87825 */ /* 0x000fc400078e02e8 */
[----:B--2---:R1:W-:Y:S01]  /*14ce0*/  @P4 STG.E desc[UR18][R224.64], R4 ;  /* 0x00000004e0004986 */ /* 0x0043e2000c101912 */
[----:B------:R-:W-:Y:S01]  /*14cf0*/  ISETP.GE.AND P4, PT, R250, UR4, PT ;  /* 0x00000004fa007c0c */ /* 0x000fe2000bf86270 */
[----:B------:R-:W-:Y:S02]  /*14d00*/  ULDC.64 UR4, c[0x0][0x228] ;  /* 0x00008a0000047ab9 */ /* 0x000fe40000000a00 */
[----:B----4-:R2:W-:Y:S04]  /*14d10*/  @P0 STG.E desc[UR18][R226.64], R239 ;  /* 0x000000efe2000986 */ /* 0x0105e8000c101912 */
[----:B---3--:R3:W-:Y:S01]  /*14d20*/  @P6 STG.E desc[UR18][R234.64], R238 ;  /* 0x000000eeea006986 */ /* 0x0087e2000c101912 */
[----:B------:R-:W-:Y:S02]  /*14d30*/  ISETP.LT.AND P6, PT, R6, UR4, !P5 ;  /* 0x0000000406007c0c */ /* 0x000fe4000efc1270 */
[----:B-1----:R-:W-:Y:S01]  /*14d40*/  IADD3 R4, R0, UR28, RZ ;  /* 0x0000001c00047c10 */ /* 0x002fe2000fffe0ff */
[----:B------:R1:W-:Y:S01]  /*14d50*/  @P1 STG.E desc[UR18][R248.64], R237 ;  /* 0x000000edf8001986 */ /* 0x0003e2000c101912 */
[----:B------:R-:W-:Y:S01]  /*14d60*/  ISETP.LT.AND P1, PT, R6, UR14, !P3 ;  /* 0x0000000e06007c0c */ /* 0x000fe2000df21270 */
[----:B------:R-:W-:Y:S01]  /*14d70*/  VIADD R224, R5, 0x7 ;  /* 0x0000000705e07836 */ /* 0x000fe20000000000 */
[C---:B------:R-:W-:Y:S01]  /*14d80*/  ISETP.LT.AND P3, PT, R7.reuse, UR10, !P3 ;  /* 0x0000000a07007c0c */ /* 0x040fe2000df61270 */
[C---:B------:R-:W-:Y:S01]  /*14d90*/  VIADD R0, R4.reuse, UR28 ;  /* 0x0000001c04007c36 */ /* 0x040fe20008000000 */
[----:B------:R-:W-:Y:S01]  /*14da0*/  ISETP.LT.AND P5, PT, R7, UR8, !P5 ;  /* 0x0000000807007c0c */ /* 0x000fe2000efa1270 */
[----:B--2---:R-:W-:Y:S01]  /*14db0*/  IMAD.WIDE R226, R4, 0x4, R232 ;  /* 0x0000000404e27825 */ /* 0x004fe200078e02e8 */
[----:B------:R-:W-:Y:S01]  /*14dc0*/  ISETP.GE.AND P0, PT, R224, UR6, PT ;  /* 0x00000006e0007c0c */ /* 0x000fe2000bf06270 */
[----:B------:R-:W-:Y:S01]  /*14dd0*/  ULDC.64 UR6, c[0x0][0x228] ;  /* 0x00008a0000067ab9 */ /* 0x000fe20000000a00 */
[----:B------:R-:W-:Y:S01]  /*14de0*/  ULDC UR8, c[0x0][0x228] ;  /* 0x00008a0000087ab9 */ /* 0x000fe20000000800 */
[--C-:B------:R-:W-:Y:S01]  /*14df0*/  IMAD.WIDE R224, R4, 0x4, R2.reuse ;  /* 0x0000000404e07825 */ /* 0x100fe200078e0202 */
[----:B------:R-:W-:Y:S01]  /*14e00*/  ULDC UR4, c[0x0][0x22c] ;  /* 0x00008b0000047ab9 */ /* 0x000fe20000000800 */
[----:B------:R-:W-:Y:S01]  /*14e10*/  ULDC UR10, c[0x0][0x228] ;  /* 0x00008a00000a7ab9 */ /* 0x000fe20000000800 */
[----:B------:R-:W-:Y:S01]  /*14e20*/  ULDC UR14, c[0x0][0x228] ;  /* 0x00008a00000e7ab9 */ /* 0x000fe20000000800 */
[C---:B---3--:R-:W-:Y:S01]  /*14e30*/  IMAD.WIDE R234, R0.reuse, 0x4, R2 ;  /* 0x0000000400ea7825 */ /* 0x048fe200078e0202 */
[----:B------:R2:W-:Y:S03]  /*14e40*/  @P1 STG.E desc[UR18][R224.64], R236 ;  /* 0x000000ece0001986 */ /* 0x0005e6000c101912 */
[----:B-1----:R-:W-:Y:S01]  /*14e50*/  IMAD.WIDE R248, R0, 0x4, R232 ;  /* 0x0000000400f87825 */ /* 0x002fe200078e02e8 */
[----:B------:R1:W-:Y:S04]  /*14e60*/  @P3 STG.E desc[UR18][R226.64], R243 ;  /* 0x000000f3e2003986 */ /* 0x0003e8000c101912 */
[----:B------:R3:W-:Y:S01]  /*14e70*/  @P6 STG.E desc[UR18][R234.64], R242 ;  /* 0x000000f2ea006986 */ /* 0x0007e2000c101912 */
[C---:B------:R-:W-:Y:S01]  /*14e80*/  ISETP.LT.AND P6, PT, R6.reuse, UR26, !P4 ;  /* 0x0000001a06007c0c */ /* 0x040fe2000e7c1270 */
[----:B------:R-:W-:Y:S01]  /*14e90*/  ULDC.64 UR26, c[0x0][0x228] ;  /* 0x00008a00001a7ab9 */ /* 0x000fe20000000a00 */
[C---:B------:R-:W-:Y:S01]  /*14ea0*/  VIADD R250, R5.reuse, 0x8 ;  /* 0x0000000805fa7836 */ /* 0x040fe20000000000 */
[----:B------:R4:W-:Y:S01]  /*14eb0*/  @P5 STG.E desc[UR18][R248.64], R241 ;  /* 0x000000f1f8005986 */ /* 0x0009e2000c101912 */
[----:B------:R-:W-:Y:S01]  /*14ec0*/  ISETP.LT.AND P5, PT, R6, UR26, !P2 ;  /* 0x0000001a06007c0c */ /* 0x000fe2000d7a1270 */
[----:B--2---:R-:W-:Y:S01]  /*14ed0*/  VIADD R224, R5, 0x9 ;  /* 0x0000000905e07836 */ /* 0x004fe20000000000 */
[C---:B------:R-:W-:Y:S01]  /*14ee0*/  ISETP.LT.AND P2, PT, R7.reuse, UR6, !P2 ;  /* 0x0000000607007c0c */ /* 0x040fe2000d741270 */
[----:B------:R-:W-:Y:S01]  /*14ef0*/  VIADD R4, R0, UR28 ;  /* 0x0000001c00047c36 */ /* 0x000fe20008000000 */
[----:B------:R-:W-:Y:S01]  /*14f00*/  ISETP.LT.AND P4, PT, R7, UR8, !P4 ;  /* 0x0000000807007c0c */ /* 0x000fe2000e781270 */
[----:B------:R-:W-:Y:S01]  /*14f10*/  ULDC UR6, c[0x0][0x228] ;  /* 0x00008a0000067ab9 */ /* 0x000fe20000000800 */
[----:B------:R-:W-:Y:S01]  /*14f20*/  ISETP.GE.AND P1, PT, R250, UR4, PT ;  /* 0x00000004fa007c0c */ /* 0x000fe2000bf26270 */
[----:B------:R-:W-:Y:S01]  /*14f30*/  ULDC UR4, c[0x0][0x22c] ;  /* 0x00008b0000047ab9 */ /* 0x000fe20000000800 */
[----:B------:R-:W-:Y:S01]  /*14f40*/  VIADD R0, R4, UR28 ;  /* 0x0000001c04007c36 */ /* 0x000fe20008000000 */
[----:B------:R-:W-:Y:S01]  /*14f50*/  ISETP.GE.AND P3, PT, R224, UR4, PT ;  /* 0x00000004e0007c0c */ /* 0x000fe2000bf66270 */
[----:B------:R-:W-:Y:S01]  /*14f60*/  IMAD.WIDE R224, R4, 0x4, R2 ;  /* 0x0000000404e07825 */ /* 0x000fe200078e0202 */
[----:B------:R-:W-:Y:S01]  /*14f70*/  ULDC UR4, c[0x0][0x22c] ;  /* 0x00008b0000047ab9 */ /* 0x000fe20000000800 */
[----:B------:R-:W-:-:S02]  /*14f80*/  ULDC UR8, c[0x0][0x228] ;  /* 0x00008a0000087ab9 */ /* 0x000fc40000000800 */
[----:B-1----:R-:W-:Y:S01]  /*14f90*/  IMAD.WIDE R226, R4, 0x4, R232 ;  /* 0x0000000404e27825 */ /* 0x002fe200078e02e8 */
[----:B------:R1:W-:Y:S03]  /*14fa0*/  @P5 STG.E desc[UR18][R224.64], R240 ;  /* 0x000000f0e0005986 */ /* 0x0003e6000c101912 */
[C---:B---3--:R-:W-:Y:S01]  /*14fb0*/  IMAD.WIDE R234, R0.reuse, 0x4, R2 ;  /* 0x0000000400ea7825 */ /* 0x048fe200078e0202 */
[----:B------:R2:W-:Y:S03]  /*14fc0*/  @P2 STG.E desc[UR18][R226.64], R247 ;  /* 0x000000f7e2002986 */ /* 0x0005e6000c101912 */
[----:B----4-:R-:W-:Y:S01]  /*14fd0*/  IMAD.WIDE R248, R0, 0x4, R232 ;  /* 0x0000000400f87825 */ /* 0x010fe200078e02e8 */
[----:B------:R-:W-:Y:S03]  /*14fe0*/  @P6 STG.E desc[UR18][R234.64], R246 ;  /* 0x000000f6ea006986 */ /* 0x000fe6000c101912 */
[C---:B------:R-:W-:Y:S01]  /*14ff0*/  VIADD R250, R5.reuse, 0xa ;  /* 0x0000000a05fa7836 */ /* 0x040fe20000000000 */
[----:B------:R-:W-:Y:S01]  /*15000*/  @P4 STG.E desc[UR18][R248.64], R245 ;  /* 0x000000f5f8004986 */ /* 0x000fe2000c101912 */
[----:B------:R-:W-:Y:S01]  /*15010*/  ISETP.LT.AND P4, PT, R6, UR6, !P0 ;  /* 0x0000000606007c0c */ /* 0x000fe2000c781270 */
[----:B------:R-:W-:Y:S01]  /*15020*/  VIADD R4, R0, UR28 ;  /* 0x0000001c00047c36 */ /* 0x000fe20008000000 */
[----:B-1----:R-:W-:Y:S01]  /*15030*/  IADD3 R224, R5, 0xb, RZ ;  /* 0x0000000b05e07810 */ /* 0x002fe20007ffe0ff */
[----:B------:R-:W-:Y:S01]  /*15040*/  ULDC UR6, c[0x0][0x228] ;  /* 0x00008a0000067ab9 */ /* 0x000fe20000000800 */
[----:B------:R-:W-:Y:S01]  /*15050*/  ISETP.GE.AND P5, PT, R250, UR4, PT ;  /* 0x00000004fa007c0c */ /* 0x000fe2000bfa6270 */
[----:B------:R-:W-:-:S02]  /*15060*/  ULDC UR4, c[0x0][0x22c] ;  /* 0x00008b0000047ab9 */ /* 0x000fc40000000800 */
[----:B------:R-:W-:Y:S01]  /*15070*/  ISETP.GE.AND P2, PT, R224, UR4, PT ;  /* 0x00000004e0007c0c */ /* 0x000fe2000bf46270 */
[----:B------:R-:W-:Y:S01]  /*15080*/  IMAD.WIDE R224, R4, 0x4, R2 ;  /* 0x0000000404e07825 */ /* 0x000fe200078e0202 */
[C---:B------:R-:W-:Y:S01]  /*15090*/  ISETP.LT.AND P0, PT, R7.reuse, UR8, !P0 ;  /* 0x0000000807007c0c */ /* 0x040fe2000c701270 */
[----:B------:R-:W-:Y:S01]  /*150a0*/  ULDC UR4, c[0x0][0x22c] ;  /* 0x00008b0000047ab9 */ /* 0x000fe20000000800 */
[----:B------:R-:W-:Y:S01]  /*150b0*/  ISETP.LT.AND P6, PT, R6, UR10, !P1 ;  /* 0x0000000a06007c0c */ /* 0x000fe2000cfc1270 */
[C---:B------:R-:W-:Y:S01]  /*150c0*/  VIADD R0, R4.reuse, UR28 ;  /* 0x0000001c04007c36 */ /* 0x040fe20008000000 */
[----:B------:R1:W-:Y:S01]  /*150d0*/  @P4 STG.E desc[UR18][R224.64], R244 ;  /* 0x000000f4e0004986 */ /* 0x0003e2000c101912 */
[----:B--2---:R-:W-:Y:S01]  /*150e0*/  IMAD.WIDE R226, R4, 0x4, R232 ;  /* 0x0000000404e27825 */ /* 0x004fe200078e02e8 */
[----:B------:R-:W-:Y:S01]  /*150f0*/  ULDC UR8, c[0x0][0x228] ;  /* 0x00008a0000087ab9 */ /* 0x000fe20000000800 */
[----:B------:R-:W-:Y:S01]  /*15100*/  ULDC UR10, c[0x0][0x228] ;  /* 0x00008a00000a7ab9 */ /* 0x000fe20000000800 */
[----:B------:R-:W2:Y:S04]  /*15110*/  LDL.LU R4, [R1+0x10] ;  /* 0x0000100001047983 */ /* 0x000ea80000300800 */
[----:B-1----:R-:W3:Y:S01]  /*15120*/  LDL.LU R225, [R1+0x610] ;  /* 0x0006100001e17983 */ /* 0x002ee20000300800 */
[----:B------:R-:W-:Y:S01]  /*15130*/  ISETP.LT.AND P1, PT, R7, UR12, !P1 ;  /* 0x0000000c07007c0c */ /* 0x000fe2000cf21270 */
[C---:B------:R-:W-:Y:S01]  /*15140*/  IMAD.WIDE R234, R0.reuse, 0x4, R2 ;  /* 0x0000000400ea7825 */ /* 0x040fe200078e0202 */
[----:B------:R-:W-:Y:S01]  /*15150*/  ULDC UR12, c[0x0][0x228] ;  /* 0x00008a00000c7ab9 */ /* 0x000fe20000000800 */
[----:B------:R-:W4:Y:S02]  /*15160*/  LDL.LU R239, [R1+0x210] ;  /* 0x0002100001ef7983 */ /* 0x000f240000300800 */
[----:B------:R-:W-:-:S02]  /*15170*/  IMAD.WIDE R248, R0, 0x4, R232 ;  /* 0x0000000400f87825 */ /* 0x000fc400078e02e8 */
[----:B------:R-:W4:Y:S02]  /*15180*/  LDL.LU R238, [R1+0x614] ;  /* 0x0006140001ee7983 */ /* 0x000f240000300800 */
[C---:B------:R-:W-:Y:S02]  /*15190*/  VIADD R250, R5.reuse, 0xc ;  /* 0x0000000c05fa7836 */ /* 0x040fe40000000000 */
[----:B------:R-:W4:Y:S01]  /*151a0*/  LDL.LU R237, [R1+0x14] ;  /* 0x0000140001ed7983 */ /* 0x000f220000300800 */
[----:B------:R-:W-:-:S03]  /*151b0*/  VIADD R224, R5, 0xd ;  /* 0x0000000d05e07836 */ /* 0x000fc60000000000 */
[----:B------:R-:W4:Y:S04]  /*151c0*/  LDL.LU R236, [R1+0x414] ;  /* 0x0004140001ec7983 */ /* 0x000f280000300800 */
[----:B------:R1:W-:Y:S04]  /*151d0*/  @P0 STG.E desc[UR18][R226.64], R252 ;  /* 0x000000fce2000986 */ /* 0x0003e8000c101912 */
[----:B------:R-:W4:Y:S01]  /*151e0*/  LDL.LU R243, [R1+0x214] ;  /* 0x0002140001f37983 */ /* 0x000f220000300800 */
[----:B------:R-:W-:Y:S01]  /*151f0*/  ISETP.GE.AND P4, PT, R250, UR4, PT ;  /* 0x00000004fa007c0c */ /* 0x000fe2000bf86270 */
[----:B------:R-:W-:-:S02]  /*15200*/  ULDC UR4, c[0x0][0x22c] ;  /* 0x00008b0000047ab9 */ /* 0x000fc40000000800 */
[----:B------:R-:W4:Y:S04]  /*15210*/  LDL.LU R242, [R1+0x618] ;  /* 0x0006180001f27983 */ /* 0x000f280000300800 */
[----:B------:R-:W4:Y:S04]  /*15220*/  LDL.LU R241, [R1+0x18] ;  /* 0x0000180001f17983 */ /* 0x000f280000300800 */
[----:B------:R-:W4:Y:S01]  /*15230*/  LDL.LU R240, [R1+0x418] ;  /* 0x0004180001f07983 */ /* 0x000f220000300800 */
[----:B------:R-:W-:Y:S01]  /*15240*/  ISETP.GE.AND P0, PT, R224, UR4, PT ;  /* 0x00000004e0007c0c */ /* 0x000fe2000bf06270 */
[----:B------:R-:W-:-:S02]  /*15250*/  ULDC UR4, c[0x0][0x22c] ;  /* 0x00008b0000047ab9 */ /* 0x000fc40000000800 */
[----:B------:R-:W4:Y:S04]  /*15260*/  LDL.LU R247, [R1+0x218] ;  /* 0x0002180001f77983 */ /* 0x000f280000300800 */
[----:B------:R-:W4:Y:S04]  /*15270*/  LDL.LU R246, [R1+0x61c] ;  /* 0x00061c0001f67983 */ /* 0x000f280000300800 */
[----:B------:R-:W4:Y:S04]  /*15280*/  LDL.LU R245, [R1+0x1c] ;  /* 0x00001c0001f57983 */ /* 0x000f280000300800 */
[----:B------:R-:W4:Y:S04]  /*15290*/  LDL.LU R244, [R1+0x41c] ;  /* 0x00041c0001f47983 */ /* 0x000f280000300800 */
[----:B-1----:R-:W4:Y:S04]  /*152a0*/  LDL.LU R252, [R1+0x21c] ;  /* 0x00021c0001fc7983 */ /* 0x002f280000300800 */
[----:B---3--:R-:W-:Y:S04]  /*152b0*/  @P6 STG.E desc[UR18][R234.64], R225 ;  /* 0x000000e1ea006986 */ /* 0x008fe8000c101912 */
[----:B--2---:R1:W-:Y:S02]  /*152c0*/  @P1 STG.E desc[UR18][R248.64], R4 ;  /* 0x00000004f8001986 */ /* 0x0043e4000c101912 */
[----:B-1----:R-:W-:-:S04]  /*152d0*/  VIADD R4, R0, UR28 ;  /* 0x0000001c00047c36 */ /* 0x002fc80008000000 */
[C---:B------:R-:W-:Y:S02]  /*152e0*/  VIADD R0, R4.reuse, UR28 ;  /* 0x0000001c04007c36 */ /* 0x040fe40008000000 */
[----:B------:R-:W-:-:S04]  /*152f0*/  IMAD.WIDE R224, R4, 0x4, R2 ;  /* 0x0000000404e07825 */ /* 0x000fc800078e0202 */
[----:B------:R-:W-:Y:S02]  /*15300*/  IMAD.WIDE R226, R4, 0x4, R232 ;  /* 0x0000000404e27825 */ /* 0x000fe400078e02e8 */
[----:B------:R-:W2:Y:S01]  /*15310*/  LDL.LU R4, [R1+0x410] ;  /* 0x0004100001047983 */ /* 0x000ea20000300800 */
[C---:B------:R-:W-:Y:S02]  /*15320*/  ISETP.LT.AND P1, PT, R6.reuse, UR6, !P3 ;  /* 0x0000000606007c0c */ /* 0x040fe4000df21270 */
[----:B------:R-:W-:Y:S01]  /*15330*/  ISETP.LT.AND P6, PT, R6, UR10, !P5 ;  /* 0x0000000a06007c0c */ /* 0x000fe2000efc1270 */
[C---:B------:R-:W-:Y:S01]  /*15340*/  IMAD.WIDE R234, R0.reuse, 0x4, R2 ;  /* 0x0000000400ea7825 */ /* 0x040fe200078e0202 */
[C---:B------:R-:W-:Y:S01]  /*15350*/  ISETP.LT.AND P3, PT, R7.reuse, UR8, !P3 ;  /* 0x0000000807007c0c */ /* 0x040fe2000df61270 */
[----:B------:R-:W-:Y:S01]  /*15360*/  ULDC UR6, c[0x0][0x228] ;  /* 0x00008a0000067ab9 */ /* 0x000fe20000000800 */
[----:B------:R-:W-:Y:S01]  /*15370*/  ISETP.LT.AND P5, PT, R7, UR12, !P5 ;  /* 0x0000000c07007c0c */ /* 0x000fe2000efa1270 */
[----:B------:R-:W-:Y:S01]  /*15380*/  IMAD.WIDE R248, R0, 0x4, R232 ;  /* 0x0000000400f87825 */ /* 0x000fe200078e02e8 */
[----:B------:R-:W-:Y:S01]  /*15390*/  ULDC UR8, c[0x0][0x228] ;  /* 0x00008a0000087ab9 */ /* 0x000fe20000000800 */
[----:B------:R-:W-:Y:S01]  /*153a0*/  IADD3 R250, R5, 0xe, RZ ;  /* 0x0000000e05fa7810 */ /* 0x000fe20007ffe0ff */
[----:B------:R-:W-:Y:S01]  /*153b0*/  ULDC UR10, c[0x0][0x228] ;  /* 0x00008a00000a7ab9 */ /* 0x000fe20000000800 */
[----:B------:R-:W-:-:S02]  /*153c0*/  ULDC UR12, c[0x0][0x228] ;  /* 0x00008a00000c7ab9 */ /* 0x000fc40000000800 */
[----:B--2---:R1:W-:Y:S04]  /*153d0*/  @P1 STG.E desc[UR18][R224.64], R4 ;  /* 0x00000004e0001986 */ /* 0x0043e8000c101912 */
[----:B----4-:R2:W-:Y:S04]  /*153e0*/  @P3 STG.E desc[UR18][R226.64], R239 ;  /* 0x000000efe2003986 */ /* 0x0105e8000c101912 */
[----:B------:R3:W-:Y:S01]  /*153f0*/  @P6 STG.E desc[UR18][R234.64], R238 ;  /* 0x000000eeea006986 */ /* 0x0007e2000c101912 */
[----:B------:R-:W-:Y:S01]  /*15400*/  ISETP.LT.AND P6, PT, R6, UR10, !P4 ;  /* 0x0000000a06007c0c */ /* 0x000fe2000e7c1270 */
[----:B------:R-:W-:-:S02]  /*15410*/  ULDC UR10, c[0x0][0x228] ;  /* 0x00008a00000a7ab9 */ /* 0x000fc40000000800 */
[----:B------:R4:W-:Y:S01]  /*15420*/  @P5 STG.E desc[UR18][R248.64], R237 ;  /* 0x000000edf8005986 */ /* 0x0009e2000c101912 */
[----:B------:R-:W-:Y:S01]  /*15430*/  ISETP.LT.AND P5, PT, R6, UR6, !P2 ;  /* 0x0000000606007c0c */ /* 0x000fe2000d7a1270 */
[----:B-1----:R-:W-:Y:S01]  /*15440*/  VIADD R224, R5, 0xf ;  /* 0x0000000f05e07836 */ /* 0x002fe20000000000 */
        /* <DEDUP_REMOVED lines=8> */
[C---:B------:R-:W-:Y:S01]  /*154d0*/  IMAD.WIDE R224, R4.reuse, 0x4, R2 ;  /* 0x0000000404e07825 */ /* 0x040fe200078e0202 */
[----:B------:R-:W-:Y:S01]  /*154e0*/  ULDC UR8, c[0x0][0x228] ;  /* 0x00008a0000087ab9 */ /* 0x000fe20000000800 */
[----:B------:R-:W-:Y:S01]  /*154f0*/  ULDC UR12, c[0x0][0x228] ;  /* 0x00008a00000c7ab9 */ /* 0x000fe20000000800 */
[----:B------:R-:W-:Y:S01]  /*15500*/  ULDC UR4, c[0x0][0x22c] ;  /* 0x00008b0000047ab9 */ /* 0x000fe20000000800 */
[----:B--2---:R-:W-:Y:S01]  /*15510*/  IMAD.WIDE R226, R4, 0x4, R232 ;  /* 0x0000000404e27825 */ /* 0x004fe200078e02e8 */
[----:B------:R1:W-:Y:S03]  /*15520*/  @P5 STG.E desc[UR18][R224.64], R236 ;  /* 0x000000ece0005986 */ /* 0x0003e6000c101912 */
[C---:B---3--:R-:W-:Y:S01]  /*15530*/  IMAD.WIDE R234, R0.reuse, 0x4, R2 ;  /* 0x0000000400ea7825 */ /* 0x048fe200078e0202 */
[----:B------:R2:W-:Y:S03]  /*15540*/  @P2 STG.E desc[UR18][R226.64], R243 ;  /* 0x000000f3e2002986 */ /* 0x0005e6000c101912 */
[----:B----4-:R-:W-:Y:S01]  /*15550*/  IMAD.WIDE R248, R0, 0x4, R232 ;  /* 0x0000000400f87825 */ /* 0x010fe200078e02e8 */
[----:B------:R3:W-:Y:S03]  /*15560*/  @P6 STG.E desc[UR18][R234.64], R242 ;  /* 0x000000f2ea006986 */ /* 0x0007e6000c101912 */
[----:B------:R-:W-:Y:S01]  /*15570*/  VIADD R250, R5, 0x10 ;  /* 0x0000001005fa7836 */ /* 0x000fe20000000000 */
[----:B------:R4:W-:Y:S01]  /*15580*/  @P4 STG.E desc[UR18][R248.64], R241 ;  /* 0x000000f1f8004986 */ /* 0x0009e2000c101912 */
[----:B------:R-:W-:Y:S01]  /*15590*/  ISETP.LT.AND P4, PT, R6, UR6, !P0 ;  /* 0x0000000606007c0c */ /* 0x000fe2000c781270 */
[----:B------:R-:W-:Y:S01]  /*155a0*/  VIADD R4, R0, UR28 ;  /* 0x0000001c00047c36 */ /* 0x000fe20008000000 */
[----:B------:R-:W-:Y:S01]  /*155b0*/  ISETP.LT.AND P0, PT, R7, UR8, !P0 ;  /* 0x0000000807007c0c */ /* 0x000fe2000c701270 */
[----:B-1----:R-:W-:Y:S01]  /*155c0*/  VIADD R224, R5, 0x11 ;  /* 0x0000001105e07836 */ /* 0x002fe20000000000 */
[----:B------:R-:W-:-:S02]  /*155d0*/  ISETP.LT.AND P6, PT, R6, UR10, !P1 ;  /* 0x0000000a06007c0c */ /* 0x000fc4000cfc1270 */
[----:B------:R-:W-:Y:S01]  /*155e0*/  ISETP.GE.AND P5, PT, R250, UR4, PT ;  /* 0x00000004fa007c0c */ /* 0x000fe2000bfa6270 */
[----:B------:R-:W-:Y:S01]  /*155f0*/  ULDC UR4, c[0x0][0x22c] ;  /* 0x00008b0000047ab9 */ /* 0x000fe20000000800 */
[----:B------:R-:W-:Y:S01]  /*15600*/  ISETP.LT.AND P1, PT, R7, UR12, !P1 ;  /* 0x0000000c07007c0c */ /* 0x000fe2000cf21270 */
[----:B------:R-:W-:Y:S01]  /*15610*/  ULDC UR6, c[0x0][0x228] ;  /* 0x00008a0000067ab9 */ /* 0x000fe20000000800 */
[C---:B------:R-:W-:Y:S01]  /*15620*/  IADD3 R0, R4.reuse, UR28, RZ ;  /* 0x0000001c04007c10 */ /* 0x040fe2000fffe0ff */
[----:B--2---:R-:W-:Y:S01]  /*15630*/  IMAD.WIDE R226, R4, 0x4, R232 ;  /* 0x0000000404e27825 */ /* 0x004fe200078e02e8 */
[----:B------:R-:W-:Y:S01]  /*15640*/  ISETP.GE.AND P2, PT, R224, UR4, PT ;  /* 0x00000004e0007c0c */ /* 0x000fe2000bf46270 */
[----:B------:R-:W-:Y:S01]  /*15650*/  ULDC UR4, c[0x0][0x22c] ;  /* 0x00008b0000047ab9 */ /* 0x000fe20000000800 */
[----:B------:R-:W-:Y:S01]  /*15660*/  ULDC UR8, c[0x0][0x228] ;  /* 0x00008a0000087ab9 */ /* 0x000fe20000000800 */
[----:B------:R-:W-:Y:S01]  /*15670*/  IMAD.WIDE R224, R4, 0x4, R2 ;  /* 0x0000000404e07825 */ /* 0x000fe200078e0202 */
[----:B------:R-:W-:Y:S01]  /*15680*/  ULDC UR10, c[0x0][0x228] ;  /* 0x00008a00000a7ab9 */ /* 0x000fe20000000800 */
[----:B------:R-:W-:-:S02]  /*15690*/  ULDC UR12, c[0x0][0x228] ;  /* 0x00008a00000c7ab9 */ /* 0x000fc40000000800 */
[C---:B---3--:R-:W-:Y:S01]  /*156a0*/  IMAD.WIDE R234, R0.reuse, 0x4, R2 ;  /* 0x0000000400ea7825 */ /* 0x048fe200078e0202 */
[----:B------:R1:W-:Y:S03]  /*156b0*/  @P4 STG.E desc[UR18][R224.64], R240 ;  /* 0x000000f0e0004986 */ /* 0x0003e6000c101912 */
[----:B----4-:R-:W-:Y:S01]  /*156c0*/  IMAD.WIDE R248, R0, 0x4, R232 ;  /* 0x0000000400f87825 */ /* 0x010fe200078e02e8 */
[----:B------:R2:W-:Y:S03]  /*156d0*/  @P0 STG.E desc[UR18][R226.64], R247 ;  /* 0x000000f7e2000986 */ /* 0x0005e6000c101912 */
[C---:B------:R-:W-:Y:S01]  /*156e0*/  VIADD R250, R5.reuse, 0x12 ;  /* 0x0000001205fa7836 */ /* 0x040fe20000000000 */
[----:B------:R3:W-:Y:S04]  /*156f0*/  @P6 STG.E desc[UR18][R234.64], R246 ;  /* 0x000000f6ea006986 */ /* 0x0007e8000c101912 */
[----:B------:R-:W-:Y:S01]  /*15700*/  @P1 STG.E desc[UR18][R248.64], R245 ;  /* 0x000000f5f8001986 */ /* 0x000fe2000c101912 */
[----:B------:R-:W-:Y:S01]  /*15710*/  ISETP.LT.AND P1, PT, R6, UR6, !P3 ;  /* 0x0000000606007c0c */ /* 0x000fe2000df21270 */
[----:B-1----:R-:W-:Y:S01]  /*15720*/  VIADD R224, R5, 0x13 ;  /* 0x0000001305e07836 */ /* 0x002fe20000000000 */
[----:B------:R-:W-:Y:S01]  /*15730*/  ISETP.GE.AND P4, PT, R250, UR4, PT ;  /* 0x00000004fa007c0c */ /* 0x000fe2000bf86270 */
[----:B------:R-:W-:Y:S01]  /*15740*/  VIADD R4, R0, UR28 ;  /* 0x0000001c00047c36 */ /* 0x000fe20008000000 */
[----:B------:R-:W-:Y:S01]  /*15750*/  ULDC UR4, c[0x0][0x22c] ;  /* 0x00008b0000047ab9 */ /* 0x000fe20000000800 */
[----:B------:R-:W-:Y:S01]  /*15760*/  ISETP.LT.AND P6, PT, R6, UR10, !P5 ;  /* 0x0000000a06007c0c */ /* 0x000fe2000efc1270 */
[----:B------:R-:W-:Y:S01]  /*15770*/  ULDC UR6, c[0x0][0x248] ;  /* 0x0000920000067ab9 */ /* 0x000fe20000000800 */
[----:B------:R-:W-:Y:S01]  /*15780*/  ISETP.GE.AND P0, PT, R224, UR4, PT ;  /* 0x00000004e0007c0c */ /* 0x000fe2000bf06270 */
[----:B------:R-:W-:-:S04]  /*15790*/  IMAD.WIDE R224, R4, 0x4, R2 ;  /* 0x0000000404e07825 */ /* 0x000fc800078e0202 */
[C---:B------:R-:W-:Y:S01]  /*157a0*/  VIADD R0, R4.reuse, UR28 ;  /* 0x0000001c04007c36 */ /* 0x040fe20008000000 */
[----:B------:R1:W-:Y:S01]  /*157b0*/  @P1 STG.E desc[UR18][R224.64], R244 ;  /* 0x000000f4e0001986 */ /* 0x0003e2000c101912 */
[----:B--2---:R-:W-:Y:S01]  /*157c0*/  IMAD.WIDE R226, R4, 0x4, R232 ;  /* 0x0000000404e27825 */ /* 0x004fe200078e02e8 */
[C---:B------:R-:W-:Y:S01]  /*157d0*/  ISETP.LT.AND P3, PT, R7.reuse, UR8, !P3 ;  /* 0x0000000807007c0c */ /* 0x040fe2000df61270 */
[----:B------:R-:W-:Y:S01]  /*157e0*/  ULDC UR4, c[0x0][0x22c] ;  /* 0x00008b0000047ab9 */ /* 0x000fe20000000800 */
[----:B------:R-:W2:Y:S01]  /*157f0*/  LDL.LU R4, [R1+0x20] ;  /* 0x0000200001047983 */ /* 0x000ea20000300800 */
[----:B------:R-:W-:Y:S01]  /*15800*/  ISETP.LT.AND P5, PT, R7, UR12, !P5 ;  /* 0x0000000c07007c0c */ /* 0x000fe2000efa1270 */
[----:B------:R-:W-:Y:S01]  /*15810*/  VIADD R250, R5, 0x14 ;  /* 0x0000001405fa7836 */ /* 0x000fe20000000000 */
[----:B------:R-:W-:Y:S01]  /*15820*/  ULDC UR8, c[0x0][0x22c] ;  /* 0x00008b0000087ab9 */ /* 0x000fe20000000800 */
[C---:B---3--:R-:W-:Y:S01]  /*15830*/  IMAD.WIDE R234, R0.reuse, 0x4, R2 ;  /* 0x0000000400ea7825 */ /* 0x048fe200078e0202 */
[----:B------:R-:W-:Y:S01]  /*15840*/  ULDC UR10, c[0x0][0x228] ;  /* 0x00008a00000a7ab9 */ /* 0x000fe20000000800 */
[----:B------:R-:W-:Y:S01]  /*15850*/  ULDC UR12, c[0x0][0x228] ;  /* 0x00008a00000c7ab9 */ /* 0x000fe20000000800 */
[----:B-1----:R-:W3:Y:S01]  /*15860*/  LDL.LU R225, [R1+0x620] ;  /* 0x0006200001e17983 */ /* 0x002ee20000300800 */
[----:B------:R-:W-:-:S03]  /*15870*/  IMAD.WIDE R248, R0, 0x4, R232 ;  /* 0x0000000400f87825 */ /* 0x000fc600078e02e8 */
[----:B------:R-:W4:Y:S01]  /*15880*/  LDL.LU R239, [R1+0x220] ;  /* 0x0002200001ef7983 */ /* 0x000f220000300800 */
[----:B------:R-:W-:Y:S01]  /*15890*/  ISETP.GE.AND P1, PT, R250, UR4, PT ;  /* 0x00000004fa007c0c */ /* 0x000fe2000bf26270 */
[----:B------:R-:W-:Y:S02]  /*158a0*/  ULDC UR4, c[0x0][0x248] ;  /* 0x0000920000047ab9 */ /* 0x000fe40000000800 */
[----:B------:R-:W4:Y:S04]  /*158b0*/  LDL.LU R238, [R1+0x624] ;  /* 0x0006240001ee7983 */ /* 0x000f280000300800 */
[----:B------:R-:W4:Y:S01]  /*158c0*/  LDL.LU R237, [R1+0x24] ;  /* 0x0000240001ed7983 */ /* 0x000f220000300800 */
[----:B------:R-:W-:-:S03]  /*158d0*/  VIADD R224, R5, 0x15 ;  /* 0x0000001505e07836 */ /* 0x000fc60000000000 */
[----:B------:R-:W4:Y:S04]  /*158e0*/  LDL.LU R236, [R1+0x424] ;  /* 0x0004240001ec7983 */ /* 0x000f280000300800 */
[----:B------:R1:W-:Y:S04]  /*158f0*/  @P3 STG.E desc[UR18][R226.64], R252 ;  /* 0x000000fce2003986 */ /* 0x0003e8000c101912 */
[----:B------:R-:W4:Y:S04]  /*15900*/  LDL.LU R243, [R1+0x224] ;  /* 0x0002240001f37983 */ /* 0x000f280000300800 */
[----:B------:R-:W4:Y:S04]  /*15910*/  LDL.LU R242, [R1+0x628] ;  /* 0x0006280001f27983 */ /* 0x000f280000300800 */
[----:B------:R-:W4:Y:S04]  /*15920*/  LDL.LU R241, [R1+0x28] ;  /* 0x0000280001f17983 */ /* 0x000f280000300800 */
[----:B------:R-:W4:Y:S01]  /*15930*/  LDL.LU R240, [R1+0x428] ;  /* 0x0004280001f07983 */ /* 0x000f220000300800 */
[----:B------:R-:W-:Y:S01]  /*15940*/  ISETP.GE.AND P3, PT, R224, UR8, PT ;  /* 0x00000008e0007c0c */ /* 0x000fe2000bf66270 */
[----:B------:R-:W-:Y:S01]  /*15950*/  VIADD R250, R5, 0x16 ;  /* 0x0000001605fa7836 */ /* 0x000fe20000000000 */
[----:B------:R-:W-:Y:S01]  /*15960*/  ULDC UR8, c[0x0][0x22c] ;  /* 0x00008b0000087ab9 */ /* 0x000fe20000000800 */
[----:B------:R-:W4:Y:S04]  /*15970*/  LDL.LU R247, [R1+0x228] ;  /* 0x0002280001f77983 */ /* 0x000f280000300800 */
[----:B------:R-:W4:Y:S04]  /*15980*/  LDL.LU R246, [R1+0x62c] ;  /* 0x00062c0001f67983 */ /* 0x000f280000300800 */
[----:B------:R-:W4:Y:S04]  /*15990*/  LDL.LU R245, [R1+0x2c] ;  /* 0x00002c0001f57983 */ /* 0x000f280000300800 */
[----:B------:R-:W4:Y:S04]  /*159a0*/  LDL.LU R244, [R1+0x42c] ;  /* 0x00042c0001f47983 */ /* 0x000f280000300800 */
[----:B-1----:R-:W4:Y:S04]  /*159b0*/  LDL.LU R252, [R1+0x22c] ;  /* 0x00022c0001fc7983 */ /* 0x002f280000300800 */
[----:B---3--:R-:W-:Y:S04]  /*159c0*/  @P6 STG.E desc[UR18][R234.64], R225 ;  /* 0x000000e1ea006986 */ /* 0x008fe8000c101912 */
[----:B--2---:R1:W-:Y:S02]  /*159d0*/  @P5 STG.E desc[UR18][R248.64], R4 ;  /* 0x00000004f8005986 */ /* 0x0043e4000c101912 */
[----:B-1----:R-:W-:Y:S01]  /*159e0*/  IADD3 R4, R0, UR4, RZ ;  /* 0x0000000400047c10 */ /* 0x002fe2000fffe0ff */
[----:B------:R-:W-:-:S04]  /*159f0*/  ULDC UR4, c[0x0][0x22c] ;  /* 0x00008b0000047ab9 */ /* 0x000fc80000000800 */
[----:B------:R-:W-:Y:S01]  /*15a00*/  VIADD R0, R4, UR6 ;  /* 0x0000000604007c36 */ /* 0x000fe20008000000 */
[----:B------:R-:W-:Y:S01]  /*15a10*/  ISETP.LT.AND P5, PT, R6, UR10, !P2 ;  /* 0x0000000a06007c0c */ /* 0x000fe2000d7a1270 */
[----:B------:R-:W-:-:S04]  /*15a20*/  IMAD.WIDE R224, R4, 0x4, R2 ;  /* 0x0000000404e07825 */ /* 0x000fc800078e0202 */
[----:B------:R-:W-:Y:S01]  /*15a30*/  IMAD.WIDE R226, R4, 0x4, R232 ;  /* 0x0000000404e27825 */ /* 0x000fe200078e02e8 */
[----:B------:R-:W-:Y:S01]  /*15a40*/  ISETP.LT.AND P6, PT, R6, UR14, !P4 ;  /* 0x0000000e06007c0c */ /* 0x000fe2000e7c1270 */
[----:B------:R-:W2:Y:S01]  /*15a50*/  LDL.LU R4, [R1+0x420] ;  /* 0x0004200001047983 */ /* 0x000ea20000300800 */
[C---:B------:R-:W-:Y:S01]  /*15a60*/  ISETP.LT.AND P2, PT, R7.reuse, UR12, !P2 ;  /* 0x0000000c07007c0c */ /* 0x040fe2000d741270 */
[C---:B------:R-:W-:Y:S01]  /*15a70*/  IMAD.WIDE R234, R0.reuse, 0x4, R2 ;  /* 0x0000000400ea7825 */ /* 0x040fe200078e0202 */
[----:B------:R-:W-:Y:S01]  /*15a80*/  ISETP.LT.AND P4, PT, R7, UR16, !P4 ;  /* 0x0000001007007c0c */ /* 0x000fe2000e781270 */
[----:B------:R-:W-:Y:S01]  /*15a90*/  ULDC UR10, c[0x0][0x228] ;  /* 0x00008a00000a7ab9 */ /* 0x000fe20000000800 */
[----:B------:R-:W-:Y:S01]  /*15aa0*/  ULDC UR12, c[0x0][0x228] ;  /* 0x00008a00000c7ab9 */ /* 0x000fe20000000800 */
[----:B------:R-:W-:Y:S01]  /*15ab0*/  IMAD.WIDE R248, R0, 0x4, R232 ;  /* 0x0000000400f87825 */ /* 0x000fe200078e02e8 */
[----:B------:R-:W-:Y:S01]  /*15ac0*/  ULDC UR14, c[0x0][0x228] ;  /* 0x00008a00000e7ab9 */ /* 0x000fe20000000800 */
[----:B------:R-:W-:Y:S01]  /*15ad0*/  ULDC UR16, c[0x0][0x228] ;  /* 0x00008a0000107ab9 */ /* 0x000fe20000000800 */
[----:B------:R-:W-:Y:S01]  /*15ae0*/  ULDC UR6, c[0x0][0x248] ;  /* 0x0000920000067ab9 */ /* 0x000fe20000000800 */
[----:B--2---:R1:W-:Y:S01]  /*15af0*/  @P5 STG.E desc[UR18][R224.64], R4 ;  /* 0x00000004e0005986 */ /* 0x0043e2000c101912 */
[----:B------:R-:W-:Y:S01]  /*15b00*/  ISETP.GE.AND P5, PT, R250, UR4, PT ;  /* 0x00000004fa007c0c */ /* 0x000fe2000bfa6270 */
[----:B------:R-:W-:-:S02]  /*15b10*/  ULDC UR4, c[0x0][0x248] ;  /* 0x0000920000047ab9 */ /* 0x000fc40000000800 */
[----:B----4-:R2:W-:Y:S04]  /*15b20*/  @P2 STG.E desc[UR18][R226.64], R239 ;  /* 0x000000efe2002986 */ /* 0x0105e8000c101912 */
[----:B------:R3:W-:Y:S01]  /*15b30*/  @P6 STG.E desc[UR18][R234.64], R238 ;  /* 0x000000eeea006986 */ /* 0x0007e2000c101912 */
[C---:B------:R-:W-:Y:S01]  /*15b40*/  ISETP.LT.AND P6, PT, R6.reuse, UR14, !P1 ;  /* 0x0000000e06007c0c */ /* 0x040fe2000cfc1270 */
[----:B-1----:R-:W-:Y:S02]  /*15b50*/  VIADD R224, R5, 0x17 ;  /* 0x0000001705e07836 */ /* 0x002fe40000000000 */
[----:B------:R1:W-:Y:S01]  /*15b60*/  @P4 STG.E desc[UR18][R248.64], R237 ;  /* 0x000000edf8004986 */ /* 0x0003e2000c101912 */
[----:B------:R-:W-:Y:S01]  /*15b70*/  ISETP.LT.AND P4, PT, R6, UR10, !P0 ;  /* 0x0000000a06007c0c */ /* 0x000fe2000c781270 */
[----:B------:R-:W-:Y:S01]  /*15b80*/  VIADD R4, R0, UR4 ;  /* 0x0000000400047c36 */ /* 0x000fe20008000000 */
[----:B------:R-:W-:Y:S01]  /*15b90*/  ISETP.LT.AND P0, PT, R7, UR12, !P0 ;  /* 0x0000000c07007c0c */ /* 0x000fe2000c701270 */
[----:B------:R-:W-:Y:S01]  /*15ba0*/  VIADD R250, R5, 0x18 ;  /* 0x0000001805fa7836 */ /* 0x000fe20000000000 */
[----:B------:R-:W-:Y:S01]  /*15bb0*/  ISETP.LT.AND P1, PT, R7, UR16, !P1 ;  /* 0x0000001007007c0c */ /* 0x000fe2000cf21270 */
[----:B------:R-:W-:Y:S01]  /*15bc0*/  VIADD R0, R4, UR6 ;  /* 0x0000000604007c36 */ /* 0x000fe20008000000 */
[----:B------:R-:W-:Y:S01]  /*15bd0*/  ISETP.GE.AND P2, PT, R224, UR8, PT ;  /* 0x00000008e0007c0c */ /* 0x000fe2000bf46270 */
[C---:B------:R-:W-:Y:S01]  /*15be0*/  IMAD.WIDE R224, R4.reuse, 0x4, R2 ;  /* 0x0000000404e07825 */ /* 0x040fe200078e0202 */
[----:B------:R-:W-:Y:S01]  /*15bf0*/  ULDC UR4, c[0x0][0x22c] ;  /* 0x00008b0000047ab9 */ /* 0x000fe20000000800 */
[----:B------:R-:W-:Y:S01]  /*15c00*/  ULDC UR10, c[0x0][0x228] ;  /* 0x00008a00000a7ab9 */ /* 0x000fe20000000800 */
[----:B------:R-:W-:Y:S01]  /*15c10*/  ULDC UR12, c[0x0][0x228] ;  /* 0x00008a00000c7ab9 */ /* 0x000fe20000000800 */
[----:B--2---:R-:W-:Y:S01]  /*15c20*/  IMAD.WIDE R226, R4, 0x4, R232 ;  /* 0x0000000404e27825 */ /* 0x004fe200078e02e8 */
[----:B------:R-:W-:Y:S01]  /*15c30*/  ULDC UR14, c[0x0][0x228] ;  /* 0x00008a00000e7ab9 */ /* 0x000fe20000000800 */
[----:B------:R-:W-:Y:S01]  /*15c40*/  ULDC UR16, c[0x0][0x228] ;  /* 0x00008a0000107ab9 */ /* 0x000fe20000000800 */
[----:B------:R-:W-:Y:S01]  /*15c50*/  ULDC UR6, c[0x0][0x248] ;  /* 0x0000920000067ab9 */ /* 0x000fe20000000800 */
[C---:B---3--:R-:W-:Y:S01]  /*15c60*/  IMAD.WIDE R234, R0.reuse, 0x4, R2 ;  /* 0x0000000400ea7825 */ /* 0x048fe200078e0202 */
[----:B------:R2:W-:Y:S03]  /*15c70*/  @P4 STG.E desc[UR18][R224.64], R236 ;  /* 0x000000ece0004986 */ /* 0x0005e6000c101912 */
[----:B-1----:R-:W-:Y:S01]  /*15c80*/  IMAD.WIDE R248, R0, 0x4, R232 ;  /* 0x0000000400f87825 */ /* 0x002fe200078e02e8 */
[----:B------:R1:W-:Y:S01]  /*15c90*/  @P0 STG.E desc[UR18][R226.64], R243 ;  /* 0x000000f3e2000986 */ /* 0x0003e2000c101912 */
[----:B------:R-:W-:Y:S01]  /*15ca0*/  ISETP.GE.AND P4, PT, R250, UR4, PT ;  /* 0x00000004fa007c0c */ /* 0x000fe2000bf86270 */
[----:B------:R-:W-:Y:S01]  /*15cb0*/  ULDC UR4, c[0x0][0x248] ;  /* 0x0000920000047ab9 */ /* 0x000fe20000000800 */
[----:B------:R-:W-:Y:S01]  /*15cc0*/  ULDC UR8, c[0x0][0x22c] ;  /* 0x00008b0000087ab9 */ /* 0x000fe20000000800 */
[----:B------:R3:W-:Y:S01]  /*15cd0*/  @P6 STG.E desc[UR18][R234.64], R242 ;  /* 0x000000f2ea006986 */ /* 0x0007e2000c101912 */
[----:B------:R-:W-:Y:S01]  /*15ce0*/  VIADD R4, R0, UR4 ;  /* 0x0000000400047c36 */ /* 0x000fe20008000000 */
[----:B------:R-:W-:-:S02]  /*15cf0*/  ISETP.LT.AND P6, PT, R6, UR14, !P5 ;  /* 0x0000000e06007c0c */ /* 0x000fc4000efc1270 */
[----:B--2---:R-:W-:Y:S01]  /*15d00*/  IADD3 R224, R5, 0x19, RZ ;  /* 0x0000001905e07810 */ /* 0x004fe20007ffe0ff */
[----:B------:R2:W-:Y:S01]  /*15d10*/  @P1 STG.E desc[UR18][R248.64], R241 ;  /* 0x000000f1f8001986 */ /* 0x0005e2000c101912 */
[----:B------:R-:W-:Y:S01]  /*15d20*/  ISETP.LT.AND P1, PT, R6, UR10, !P3 ;  /* 0x0000000a06007c0c */ /* 0x000fe2000df21270 */
[C---:B------:R-:W-:Y:S01]  /*15d30*/  VIADD R0, R4.reuse, UR6 ;  /* 0x0000000604007c36 */ /* 0x040fe20008000000 */
[C---:B------:R-:W-:Y:S01]  /*15d40*/  ISETP.LT.AND P3, PT, R7.reuse, UR12, !P3 ;  /* 0x0000000c07007c0c */ /* 0x040fe2000df61270 */
[----:B-1----:R-:W-:Y:S01]  /*15d50*/  IMAD.WIDE R226, R4, 0x4, R232 ;  /* 0x0000000404e27825 */ /* 0x002fe200078e02e8 */
[----:B------:R-:W-:Y:S01]  /*15d60*/  ISETP.LT.AND P5, PT, R7, UR16, !P5 ;  /* 0x0000001007007c0c */ /* 0x000fe2000efa1270 */
[----:B------:R-:W-:Y:S01]  /*15d70*/  ULDC UR10, c[0x0][0x228] ;  /* 0x00008a00000a7ab9 */ /* 0x000fe20000000800 */
[----:B------:R-:W-:Y:S01]  /*15d80*/  ISETP.GE.AND P0, PT, R224, UR8, PT ;  /* 0x00000008e0007c0c */ /* 0x000fe2000bf06270 */
[--C-:B------:R-:W-:Y:S01]  /*15d90*/  IMAD.WIDE R224, R4, 0x4, R2.reuse ;  /* 0x0000000404e07825 */ /* 0x100fe200078e0202 */
[----:B------:R-:W-:Y:S01]  /*15da0*/  ULDC UR4, c[0x0][0x22c] ;  /* 0x00008b0000047ab9 */ /* 0x000fe20000000800 */
[----:B------:R-:W-:Y:S01]  /*15db0*/  ULDC UR8, c[0x0][0x22c] ;  /* 0x00008b0000087ab9 */ /* 0x000fe20000000800 */
[----:B------:R-:W-:Y:S01]  /*15dc0*/  ULDC UR6, c[0x0][0x248] ;  /* 0x0000920000067ab9 */ /* 0x000fe20000000800 */
[C---:B---3--:R-:W-:Y:S01]  /*15dd0*/  IMAD.WIDE R234, R0.reuse, 0x4, R2 ;  /* 0x0000000400ea7825 */ /* 0x048fe200078e0202 */
[----:B------:R-:W-:Y:S01]  /*15de0*/  ULDC UR12, c[0x0][0x228] ;  /* 0x00008a00000c7ab9 */ /* 0x000fe20000000800 */
[----:B------:R1:W-:Y:S01]  /*15df0*/  @P1 STG.E desc[UR18][R224.64], R240 ;  /* 0x000000f0e0001986 */ /* 0x0003e2000c101912 */
[----:B------:R-:W-:Y:S01]  /*15e00*/  ULDC UR14, c[0x0][0x228] ;  /* 0x00008a00000e7ab9 */ /* 0x000fe20000000800 */
[----:B--2---:R-:W-:Y:S01]  /*15e10*/  IMAD.WIDE R248, R0, 0x4, R232 ;  /* 0x0000000400f87825 */ /* 0x004fe200078e02e8 */
[----:B------:R-:W-:Y:S01]  /*15e20*/  ULDC UR16, c[0x0][0x228] ;  /* 0x00008a0000107ab9 */ /* 0x000fe20000000800 */
[----:B------:R2:W-:Y:S02]  /*15e30*/  @P3 STG.E desc[UR18][R226.64], R247 ;  /* 0x000000f7e2003986 */ /* 0x0005e4000c101912 */
[----:B------:R-:W-:-:S02]  /*15e40*/  VIADD R250, R5, 0x1a ;  /* 0x0000001a05fa7836 */ /* 0x000fc40000000000 */
[----:B------:R-:W-:Y:S04]  /*15e50*/  @P6 STG.E desc[UR18][R234.64], R246 ;  /* 0x000000f6ea006986 */ /* 0x000fe8000c101912 */
[----:B------:R-:W-:Y:S01]  /*15e60*/  @P5 STG.E desc[UR18][R248.64], R245 ;  /* 0x000000f5f8005986 */ /* 0x000fe2000c101912 */
[----:B------:R-:W-:Y:S01]  /*15e70*/  ISETP.LT.AND P5, PT, R6, UR10, !P2 ;  /* 0x0000000a06007c0c */ /* 0x000fe2000d7a1270 */
[----:B-1----:R-:W-:Y:S01]  /*15e80*/  VIADD R224, R5, 0x1b ;  /* 0x0000001b05e07836 */ /* 0x002fe20000000000 */
[----:B------:R-:W-:Y:S01]  /*15e90*/  ISETP.GE.AND P1, PT, R250, UR4, PT ;  /* 0x00000004fa007c0c */ /* 0x000fe2000bf26270 */
[----:B------:R-:W-:Y:S01]  /*15ea0*/  ULDC UR4, c[0x0][0x248] ;  /* 0x0000920000047ab9 */ /* 0x000fe20000000800 */
[----:B------:R-:W-:Y:S01]  /*15eb0*/  ISETP.LT.AND P6, PT, R6, UR14, !P4 ;  /* 0x0000000e06007c0c */ /* 0x000fe2000e7c1270 */
[----:B------:R-:W-:Y:S01]  /*15ec0*/  VIADD R4, R0, UR4 ;  /* 0x0000000400047c36 */ /* 0x000fe20008000000 */
[----:B------:R-:W-:Y:S01]  /*15ed0*/  ISETP.GE.AND P3, PT, R224, UR8, PT ;  /* 0x00000008e0007c0c */ /* 0x000fe2000bf66270 */
[----:B------:R-:W-:Y:S01]  /*15ee0*/  ULDC UR4, c[0x0][0x22c] ;  /* 0x00008b0000047ab9 */ /* 0x000fe20000000800 */
[C---:B------:R-:W-:Y:S01]  /*15ef0*/  ISETP.LT.AND P2, PT, R7.reuse, UR12, !P2 ;  /* 0x0000000c07007c0c */ /* 0x040fe2000d741270 */
[C---:B------:R-:W-:Y:S01]  /*15f00*/  IMAD.WIDE R224, R4.reuse, 0x4, R2 ;  /* 0x0000000404e07825 */ /* 0x040fe200078e0202 */
[----:B------:R-:W-:Y:S01]  /*15f10*/  ISETP.LT.AND P4, PT, R7, UR16, !P4 ;  /* 0x0000001007007c0c */ /* 0x000fe2000e781270 */
[----:B------:R-:W-:Y:S01]  /*15f20*/  ULDC UR8, c[0x0][0x22c] ;  /* 0x00008b0000087ab9 */ /* 0x000fe20000000800 */
[----:B------:R-:W-:Y:S01]  /*15f30*/  IADD3 R250, R5, 0x1c, RZ ;  /* 0x0000001c05fa7810 */ /* 0x000fe20007ffe0ff */
[C---:B------:R-:W-:Y:S01]  /*15f40*/  VIADD R0, R4.reuse, UR6 ;  /* 0x0000000604007c36 */ /* 0x040fe20008000000 */
[----:B------:R1:W-:Y:S01]  /*15f50*/  @P5 STG.E desc[UR18][R224.64], R244 ;  /* 0x000000f4e0005986 */ /* 0x0003e2000c101912 */
[----:B--2---:R-:W-:Y:S01]  /*15f60*/  IMAD.WIDE R226, R4, 0x4, R232 ;  /* 0x0000000404e27825 */ /* 0x004fe200078e02e8 */
[----:B------:R-:W-:Y:S01]  /*15f70*/  ULDC UR6, c[0x0][0x248] ;  /* 0x0000920000067ab9 */ /* 0x000fe20000000800 */
[----:B------:R-:W-:Y:S01]  /*15f80*/  ULDC UR10, c[0x0][0x228] ;  /* 0x00008a00000a7ab9 */ /* 0x000fe20000000800 */
[----:B------:R-:W2:Y:S01]  /*15f90*/  LDL.LU R4, [R1+0x30] ;  /* 0x0000300001047983 */ /* 0x000ea20000300800 */
[----:B------:R-:W-:Y:S01]  /*15fa0*/  ULDC UR12, c[0x0][0x228] ;  /* 0x00008a00000c7ab9 */ /* 0x000fe20000000800 */
[----:B------:R-:W-:Y:S01]  /*15fb0*/  ULDC UR14, c[0x0][0x228] ;  /* 0x00008a00000e7ab9 */ /* 0x000fe20000000800 */
[----:B------:R-:W-:Y:S01]  /*15fc0*/  ULDC UR16, c[0x0][0x228] ;  /* 0x00008a0000107ab9 */ /* 0x000fe20000000800 */
[----:B-1----:R-:W3:Y:S01]  /*15fd0*/  LDL.LU R225, [R1+0x630] ;  /* 0x0006300001e17983 */ /* 0x002ee20000300800 */
[----:B------:R-:W-:-:S03]  /*15fe0*/  IMAD.WIDE R234, R0, 0x4, R2 ;  /* 0x0000000400ea7825 */ /* 0x000fc600078e0202 */
[----:B------:R-:W4:Y:S01]  /*15ff0*/  LDL.LU R239, [R1+0x230] ;  /* 0x0002300001ef7983 */ /* 0x000f220000300800 */
[----:B------:R-:W-:-:S03]  /*16000*/  IMAD.WIDE R248, R0, 0x4, R232 ;  /* 0x0000000400f87825 */ /* 0x000fc600078e02e8 */
[----:B------:R-:W4:Y:S01]  /*16010*/  LDL.LU R238, [R1+0x634] ;  /* 0x0006340001ee7983 */ /* 0x000f220000300800 */
[----:B------:R-:W-:Y:S01]  /*16020*/  ISETP.GE.AND P5, PT, R250, UR4, PT ;  /* 0x00000004fa007c0c */ /* 0x000fe2000bfa6270 */
[----:B------:R-:W-:Y:S02]  /*16030*/  ULDC UR4, c[0x0][0x248] ;  /* 0x0000920000047ab9 */ /* 0x000fe40000000800 */
        /* <DEDUP_REMOVED lines=18> */
[----:B-1----:R-:W-:Y:S01]  /*16160*/  VIADD R4, R0, UR4 ;  /* 0x0000000400047c36 */ /* 0x002fe20008000000 */
[----:B------:R-:W-:Y:S01]  /*16170*/  ISETP.LT.AND P4, PT, R6, UR10, !P0 ;  /* 0x0000000a06007c0c */ /* 0x000fe2000c781270 */
[----:B------:R-:W-:-:S02]  /*16180*/  ULDC UR4, c[0x0][0x22c] ;  /* 0x00008b0000047ab9 */ /* 0x000fc40000000800 */
[C---:B------:R-:W-:Y:S02]  /*16190*/  VIADD R0, R4.reuse, UR6 ;  /* 0x0000000604007c36 */ /* 0x040fe40008000000 */
[----:B------:R-:W-:-:S04]  /*161a0*/  IMAD.WIDE R224, R4, 0x4, R2 ;  /* 0x0000000404e07825 */ /* 0x000fc800078e0202 */
[----:B------:R-:W-:Y:S01]  /*161b0*/  IMAD.WIDE R226, R4, 0x4, R232 ;  /* 0x0000000404e27825 */ /* 0x000fe200078e02e8 */
[C---:B------:R-:W-:Y:S01]  /*161c0*/  ISETP.LT.AND P0, PT, R7.reuse, UR12, !P0 ;  /* 0x0000000c07007c0c */ /* 0x040fe2000c701270 */
[----:B------:R-:W2:Y:S01]  /*161d0*/  LDL.LU R4, [R1+0x430] ;  /* 0x0004300001047983 */ /* 0x000ea20000300800 */
[----:B------:R-:W-:Y:S01]  /*161e0*/  ISETP.LT.AND P6, PT, R6, UR14, !P1 ;  /* 0x0000000e06007c0c */ /* 0x000fe2000cfc1270 */
        /* <DEDUP_REMOVED lines=21> */
[----:B------:R-:W-:Y:S01]  /*16340*/  ULDC UR14, c[0x0][0x228] ;  /* 0x00008a00000e7ab9 */ /* 0x000fe20000000800 */
[----:B------:R-:W-:-:S02]  /*16350*/  IADD3 R0, R4, UR6, RZ ;  /* 0x0000000604007c10 */ /* 0x000fc4000fffe0ff */
[----:B------:R-:W-:Y:S01]  /*16360*/  ISETP.GE.AND P0, PT, R224, UR8, PT ;  /* 0x00000008e0007c0c */ /* 0x000fe2000bf06270 */
[C---:B------:R-:W-:Y:S01]  /*16370*/  IMAD.WIDE R224, R4.reuse, 0x4, R2 ;  /* 0x0000000404e07825 */ /* 0x040fe200078e0202 */
[----:B------:R-:W-:Y:S01]  /*16380*/  ULDC UR4, c[0x0][0x22c] ;  /* 0x00008b0000047ab9 */ /* 0x000fe20000000800 */
[----:B------:R-:W-:Y:S01]  /*16390*/  ULDC UR10, c[0x0][0x228] ;  /* 0x00008a00000a7ab9 */ /* 0x000fe20000000800 */
[----:B------:R-:W-:Y:S01]  /*163a0*/  ULDC UR12, c[0x0][0x228] ;  /* 0x00008a00000c7ab9 */ /* 0x000fe20000000800 */
[----:B--2---:R-:W-:Y:S01]  /*163b0*/  IMAD.WIDE R226, R4, 0x4, R232 ;  /* 0x0000000404e27825 */ /* 0x004fe200078e02e8 */
[----:B------:R2:W-:Y:S01]  /*163c0*/  @P1 STG.E desc[UR18][R224.64], R236 ;  /* 0x000000ece0001986 */ /* 0x0005e2000c101912 */
        /* <DEDUP_REMOVED lines=10> */
[----:B------:R-:W-:Y:S01]  /*16470*/  ISETP.LT.AND P5, PT, R6, UR10, !P2 ;  /* 0x0000000a06007c0c */ /* 0x000fe2000d7a1270 */
[----:B--2---:R-:W-:Y:S01]  /*16480*/  VIADD R224, R5, 0x21 ;  /* 0x0000002105e07836 */ /* 0x004fe20000000000 */
        /* <DEDUP_REMOVED lines=11> */
[----:B---3--:R-:W-:Y:S01]  /*16540*/  IMAD.WIDE R226, R4, 0x4, R232 ;  /* 0x0000000404e27825 */ /* 0x008fe200078e02e8 */
[----:B------:R2:W-:Y:S01]  /*16550*/  @P5 STG.E desc[UR18][R224.64], R240 ;  /* 0x000000f0e0005986 */ /* 0x0005e2000c101912 */
[----:B------:R-:W-:Y:S01]  /*16560*/  ULDC UR6, c[0x0][0x248] ;  /* 0x0000920000067ab9 */ /* 0x000fe20000000800 */
[----:B------:R-:W-:Y:S01]  /*16570*/  ULDC UR12, c[0x0][0x228] ;  /* 0x00008a00000c7ab9 */ /* 0x000fe20000000800 */
[C---:B-1----:R-:W-:Y:S01]  /*16580*/  IMAD.WIDE R234, R0.reuse, 0x4, R2 ;  /* 0x0000000400ea7825 */ /* 0x042fe200078e0202 */
[----:B------:R1:W-:Y:S01]  /*16590*/  @P2 STG.E desc[UR18][R226.64], R247 ;  /* 0x000000f7e2002986 */ /* 0x0003e2000c101912 */
[----:B------:R-:W-:Y:S01]  /*165a0*/  ULDC UR14, c[0x0][0x228] ;  /* 0x00008a00000e7ab9 */ /* 0x000fe20000000800 */
[----:B------:R-:W-:Y:S01]  /*165b0*/  ULDC UR16, c[0x0][0x228] ;  /* 0x00008a0000107ab9 */ /* 0x000fe20000000800 */
[----:B----4-:R-:W-:Y:S01]  /*165c0*/  IMAD.WIDE R248, R0, 0x4, R232 ;  /* 0x0000000400f87825 */ /* 0x010fe200078e02e8 */
[----:B------:R3:W-:Y:S01]  /*165d0*/  @P6 STG.E desc[UR18][R234.64], R246 ;  /* 0x000000f6ea006986 */ /* 0x0007e2000c101912 */
[----:B------:R-:W-:Y:S01]  /*165e0*/  ISETP.GE.AND P5, PT, R250, UR4, PT ;  /* 0x00000004fa007c0c */ /* 0x000fe2000bfa6270 */
[----:B------:R-:W-:-:S02]  /*165f0*/  ULDC UR4, c[0x0][0x248] ;  /* 0x0000920000047ab9 */ /* 0x000fc40000000800 */
[----:B------:R4:W-:Y:S01]  /*16600*/  @P4 STG.E desc[UR18][R248.64], R245 ;  /* 0x000000f5f8004986 */ /* 0x0009e2000c101912 */
[----:B------:R-:W-:Y:S01]  /*16610*/  ISETP.LT.AND P4, PT, R6, UR10, !P0 ;  /* 0x0000000a06007c0c */ /* 0x000fe2000c781270 */
[C---:B--2---:R-:W-:Y:S01]  /*16620*/  VIADD R224, R5.reuse, 0x23 ;  /* 0x0000002305e07836 */ /* 0x044fe20000000000 */
[----:B------:R-:W-:Y:S02]  /*16630*/  IADD3 R4, R0, UR4, RZ ;  /* 0x0000000400047c10 */ /* 0x000fe4000fffe0ff */
[----:B------:R-:W-:Y:S01]  /*16640*/  ISETP.LT.AND P6, PT, R6, UR14, !P1 ;  /* 0x0000000e06007c0c */ /* 0x000fe2000cfc1270 */
[----:B------:R-:W-:Y:S01]  /*16650*/  VIADD R250, R5, 0x24 ;  /* 0x0000002405fa7836 */ /* 0x000fe20000000000 */
[----:B------:R-:W-:Y:S01]  /*16660*/  ISETP.GE.AND P2, PT, R224, UR8, PT ;  /* 0x00000008e0007c0c */ /* 0x000fe2000bf46270 */
[C---:B------:R-:W-:Y:S01]  /*16670*/  IMAD.WIDE R224, R4.reuse, 0x4, R2 ;  /* 0x0000000404e07825 */ /* 0x040fe200078e0202 */
[----:B------:R-:W-:Y:S01]  /*16680*/  ISETP.LT.AND P0, PT, R7, UR12, !P0 ;  /* 0x0000000c07007c0c */ /* 0x000fe2000c701270 */
[----:B------:R-:W-:Y:S01]  /*16690*/  ULDC UR4, c[0x0][0x22c] ;  /* 0x00008b0000047ab9 */ /* 0x000fe20000000800 */
[----:B------:R-:W-:Y:S01]  /*166a0*/  ULDC UR10, c[0x0][0x228] ;  /* 0x00008a00000a7ab9 */ /* 0x000fe20000000800 */
[----:B------:R-:W-:-:S02]  /*166b0*/  VIADD R0, R4, UR6 ;  /* 0x0000000604007c36 */ /* 0x000fc40008000000 */
[----:B-1----:R-:W-:Y:S01]  /*166c0*/  IMAD.WIDE R226, R4, 0x4, R232 ;  /* 0x0000000404e27825 */ /* 0x002fe200078e02e8 */
[----:B------:R1:W-:Y:S01]  /*166d0*/  @P4 STG.E desc[UR18][R224.64], R244 ;  /* 0x000000f4e0004986 */ /* 0x0003e2000c101912 */
[----:B------:R-:W-:Y:S01]  /*166e0*/  ISETP.LT.AND P1, PT, R7, UR16, !P1 ;  /* 0x0000001007007c0c */ /* 0x000fe2000cf21270 */
[----:B------:R-:W-:Y:S01]  /*166f0*/  ULDC UR8, c[0x0][0x22c] ;  /* 0x00008b0000087ab9 */ /* 0x000fe20000000800 */
[----:B------:R-:W-:Y:S01]  /*16700*/  ULDC UR6, c[0x0][0x248] ;  /* 0x0000920000067ab9 */ /* 0x000fe20000000800 */
[----:B------:R-:W2:Y:S01]  /*16710*/  LDL.LU R4, [R1+0x40] ;  /* 0x0000400001047983 */ /* 0x000ea20000300800 */
[----:B---3--:R-:W-:Y:S01]  /*16720*/  IMAD.WIDE R234, R0, 0x4, R2 ;  /* 0x0000000400ea7825 */ /* 0x008fe200078e0202 */
[----:B------:R-:W-:Y:S01]  /*16730*/  ISETP.GE.AND P4, PT, R250, UR4, PT ;  /* 0x00000004fa007c0c */ /* 0x000fe2000bf86270 */
[----:B------:R-:W-:Y:S01]  /*16740*/  ULDC UR4, c[0x0][0x248] ;  /* 0x0000920000047ab9 */ /* 0x000fe20000000800 */
[----:B------:R-:W-:Y:S01]  /*16750*/  ULDC UR12, c[0x0][0x228] ;  /* 0x00008a00000c7ab9 */ /* 0x000fe20000000800 */
[----:B----4-:R-:W-:Y:S01]  /*16760*/  IMAD.WIDE R248, R0, 0x4, R232 ;  /* 0x0000000400f87825 */ /* 0x010fe200078e02e8 */
[----:B------:R3:W-:Y:S01]  /*16770*/  @P0 STG.E desc[UR18][R226.64], R252 ;  /* 0x000000fce2000986 */ /* 0x0007e2000c101912 */
[----:B------:R-:W-:Y:S01]  /*16780*/  ULDC UR14, c[0x0][0x228] ;  /* 0x00008a00000e7ab9 */ /* 0x000fe20000000800 */
[----:B------:R-:W-:-:S02]  /*16790*/  ULDC UR16, c[0x0][0x228] ;  /* 0x00008a0000107ab9 */ /* 0x000fc40000000800 */
[----:B-1----:R-:W4:Y:S04]  /*167a0*/  LDL.LU R225, [R1+0x640] ;  /* 0x0006400001e17983 */ /* 0x002f280000300800 */
[----:B------:R-:W2:Y:S04]  /*167b0*/  LDL.LU R239, [R1+0x240] ;  /* 0x0002400001ef7983 */ /* 0x000ea80000300800 */
[----:B------:R-:W2:Y:S04]  /*167c0*/  LDL.LU R238, [R1+0x644] ;  /* 0x0006440001ee7983 */ /* 0x000ea80000300800 */
[----:B------:R-:W2:Y:S01]  /*167d0*/  LDL.LU R237, [R1+0x44] ;  /* 0x0000440001ed7983 */ /* 0x000ea20000300800 */
[----:B------:R-:W-:-:S03]  /*167e0*/  VIADD R224, R5, 0x25 ;  /* 0x0000002505e07836 */ /* 0x000fc60000000000 */
[----:B------:R-:W2:Y:S04]  /*167f0*/  LDL.LU R236, [R1+0x444] ;  /* 0x0004440001ec7983 */ /* 0x000ea80000300800 */
[----:B------:R-:W2:Y:S04]  /*16800*/  LDL.LU R243, [R1+0x244] ;  /* 0x0002440001f37983 */ /* 0x000ea80000300800 */
[----:B------:R-:W2:Y:S04]  /*16810*/  LDL.LU R242, [R1+0x648] ;  /* 0x0006480001f27983 */ /* 0x000ea80000300800 */
[----:B------:R-:W2:Y:S04]  /*16820*/  LDL.LU R241, [R1+0x48] ;  /* 0x0000480001f17983 */ /* 0x000ea80000300800 */
[----:B------:R-:W2:Y:S01]  /*16830*/  LDL.LU R240, [R1+0x448] ;  /* 0x0004480001f07983 */ /* 0x000ea20000300800 */
[----:B------:R-:W-:Y:S01]  /*16840*/  ISETP.GE.AND P0, PT, R224, UR8, PT ;  /* 0x00000008e0007c0c */ /* 0x000fe2000bf06270 */
[----:B------:R-:W-:Y:S01]  /*16850*/  VIADD R250, R5, 0x26 ;  /* 0x0000002605fa7836 */ /* 0x000fe20000000000 */
[----:B------:R-:W-:Y:S01]  /*16860*/  ULDC UR8, c[0x0][0x22c] ;  /* 0x00008b0000087ab9 */ /* 0x000fe20000000800 */
[----:B------:R-:W2:Y:S04]  /*16870*/  LDL.LU R247, [R1+0x248] ;  /* 0x0002480001f77983 */ /* 0x000ea80000300800 */
[----:B------:R-:W2:Y:S04]  /*16880*/  LDL.LU R246, [R1+0x64c] ;  /* 0x00064c0001f67983 */ /* 0x000ea80000300800 */
[----:B------:R-:W2:Y:S04]  /*16890*/  LDL.LU R245, [R1+0x4c] ;  /* 0x00004c0001f57983 */ /* 0x000ea80000300800 */
[----:B------:R-:W2:Y:S04]  /*168a0*/  LDL.LU R244, [R1+0x44c] ;  /* 0x00044c0001f47983 */ /* 0x000ea80000300800 */
[----:B---3--:R-:W3:Y:S04]  /*168b0*/  LDL.LU R252, [R1+0x24c] ;  /* 0x00024c0001fc7983 */ /* 0x008ee80000300800 */
[----:B----4-:R-:W-:Y:S04]  /*168c0*/  @P6 STG.E desc[UR18][R234.64], R225 ;  /* 0x000000e1ea006986 */ /* 0x010fe8000c101912 */
        /* <DEDUP_REMOVED lines=21> */
[----:B------:R2:W-:Y:S04]  /*16a20*/  @P3 STG.E desc[UR18][R226.64], R239 ;  /* 0x000000efe2003986 */ /* 0x0005e8000c101912 */
[----:B------:R4:W-:Y:S01]  /*16a30*/  @P6 STG.E desc[UR18][R234.64], R238 ;  /* 0x000000eeea006986 */ /* 0x0009e2000c101912 */
[C---:B------:R-:W-:Y:S02]  /*16a40*/  ISETP.LT.AND P6, PT, R6.reuse, UR14, !P4 ;  /* 0x0000000e06007c0c */ /* 0x040fe4000e7c1270 */
[----:B-1----:R-:W-:Y:S01]  /*16a50*/  IADD3 R224, R5, 0x27, RZ ;  /* 0x0000002705e07810 */ /* 0x002fe20007ffe0ff */
        /* <DEDUP_REMOVED lines=16> */
[C---:B----4-:R-:W-:Y:S01]  /*16b60*/  IMAD.WIDE R234, R0.reuse, 0x4, R2 ;  /* 0x0000000400ea7825 */ /* 0x050fe200078e0202 */
[----:B------:R2:W-:Y:S03]  /*16b70*/  @P5 STG.E desc[UR18][R224.64], R236 ;  /* 0x000000ece0005986 */ /* 0x0005e6000c101912 */
[--C-:B-1----:R-:W-:Y:S01]  /*16b80*/  IMAD.WIDE R248, R0, 0x4, R232.reuse ;  /* 0x0000000400f87825 */ /* 0x102fe200078e02e8 */
[----:B------:R1:W-:Y:S01]  /*16b90*/  @P2 STG.E desc[UR18][R226.64], R243 ;  /* 0x000000f3e2002986 */ /* 0x0003e2000c101912 */
[----:B------:R-:W-:Y:S01]  /*16ba0*/  ISETP.GE.AND P5, PT, R250, UR4, PT ;  /* 0x00000004fa007c0c */ /* 0x000fe2000bfa6270 */
[----:B------:R-:W-:Y:S01]  /*16bb0*/  ULDC UR4, c[0x0][0x248] ;  /* 0x0000920000047ab9 */ /* 0x000fe20000000800 */
[----:B------:R-:W-:Y:S01]  /*16bc0*/  ULDC UR8, c[0x0][0x22c] ;  /* 0x00008b0000087ab9 */ /* 0x000fe20000000800 */
[----:B------:R4:W-:Y:S01]  /*16bd0*/  @P6 STG.E desc[UR18][R234.64], R242 ;  /* 0x000000f2ea006986 */ /* 0x0009e2000c101912 */
[----:B------:R-:W-:Y:S01]  /*16be0*/  VIADD R4, R0, UR4 ;  /* 0x0000000400047c36 */ /* 0x000fe20008000000 */
[C---:B------:R-:W-:Y:S01]  /*16bf0*/  ISETP.LT.AND P6, PT, R6.reuse, UR14, !P1 ;  /* 0x0000000e06007c0c */ /* 0x040fe2000cfc1270 */
[----:B------:R-:W-:Y:S01]  /*16c00*/  ULDC UR4, c[0x0][0x22c] ;  /* 0x00008b0000047ab9 */ /* 0x000fe20000000800 */
[----:B------:R3:W-:Y:S01]  /*16c10*/  @P4 STG.E desc[UR18][R248.64], R241 ;  /* 0x000000f1f8004986 */ /* 0x0007e2000c101912 */
[----:B------:R-:W-:Y:S01]  /*16c20*/  ISETP.LT.AND P4, PT, R6, UR10, !P0 ;  /* 0x0000000a06007c0c */ /* 0x000fe2000c781270 */
[----:B--2---:R-:W-:Y:S01]  /*16c30*/  VIADD R224, R5, 0x29 ;  /* 0x0000002905e07836 */ /* 0x004fe20000000000 */
[C---:B------:R-:W-:Y:S01]  /*16c40*/  ISETP.LT.AND P0, PT, R7.reuse, UR12, !P0 ;  /* 0x0000000c07007c0c */ /* 0x040fe2000c701270 */
[C---:B------:R-:W-:Y:S01]  /*16c50*/  VIADD R0, R4.reuse, UR6 ;  /* 0x0000000604007c36 */ /* 0x040fe20008000000 */
[----:B------:R-:W-:Y:S01]  /*16c60*/  ISETP.LT.AND P1, PT, R7, UR16, !P1 ;  /* 0x0000001007007c0c */ /* 0x000fe2000cf21270 */
[----:B-1----:R-:W-:Y:S01]  /*16c70*/  IMAD.WIDE R226, R4, 0x4, R232 ;  /* 0x0000000404e27825 */ /* 0x002fe200078e02e8 */
[----:B------:R-:W-:Y:S01]  /*16c80*/  ISETP.GE.AND P2, PT, R224, UR8, PT ;  /* 0x00000008e0007c0c */ /* 0x000fe2000bf46270 */
[----:B------:R-:W-:Y:S01]  /*16c90*/  ULDC UR10, c[0x0][0x228] ;  /* 0x00008a00000a7ab9 */ /* 0x000fe20000000800 */
[----:B------:R-:W-:Y:S01]  /*16ca0*/  IADD3 R250, R5, 0x2a, RZ ;  /* 0x0000002a05fa7810 */ /* 0x000fe20007ffe0ff */
[--C-:B------:R-:W-:Y:S01]  /*16cb0*/  IMAD.WIDE R224, R4, 0x4, R2.reuse ;  /* 0x0000000404e07825 */ /* 0x100fe200078e0202 */
[----:B------:R-:W-:Y:S01]  /*16cc0*/  ULDC UR8, c[0x0][0x22c] ;  /* 0x00008b0000087ab9 */ /* 0x000fe20000000800 */
[----:B------:R-:W-:Y:S01]  /*16cd0*/  ULDC UR6, c[0x0][0x248] ;  /* 0x0000920000067ab9 */ /* 0x000fe20000000800 */
[----:B------:R-:W-:Y:S01]  /*16ce0*/  ULDC UR12, c[0x0][0x228] ;  /* 0x00008a00000c7ab9 */ /* 0x000fe20000000800 */
[C---:B----4-:R-:W-:Y:S01]  /*16cf0*/  IMAD.WIDE R234, R0.reuse, 0x4, R2 ;  /* 0x0000000400ea7825 */ /* 0x050fe200078e0202 */
[----:B------:R1:W-:Y:S01]  /*16d00*/  @P4 STG.E desc[UR18][R224.64], R240 ;  /* 0x000000f0e0004986 */ /* 0x0003e2000c101912 */
[----:B------:R-:W-:Y:S01]  /*16d10*/  ULDC UR14, c[0x0][0x228] ;  /* 0x00008a00000e7ab9 */ /* 0x000fe20000000800 */
[----:B------:R-:W-:Y:S01]  /*16d20*/  ULDC UR16, c[0x0][0x228] ;  /* 0x00008a0000107ab9 */ /* 0x000fe20000000800 */
[----:B---3--:R-:W-:Y:S01]  /*16d30*/  IMAD.WIDE R248, R0, 0x4, R232 ;  /* 0x0000000400f87825 */ /* 0x008fe200078e02e8 */
[----:B------:R2:W-:Y:S01]  /*16d40*/  @P0 STG.E desc[UR18][R226.64], R247 ;  /* 0x000000f7e2000986 */ /* 0x0005e2000c101912 */
[----:B------:R-:W-:Y:S01]  /*16d50*/  ISETP.GE.AND P4, PT, R250, UR4, PT ;  /* 0x00000004fa007c0c */ /* 0x000fe2000bf86270 */
[----:B------:R-:W-:-:S02]  /*16d60*/  ULDC UR4, c[0x0][0x248] ;  /* 0x0000920000047ab9 */ /* 0x000fc40000000800 */
[----:B------:R3:W-:Y:S04]  /*16d70*/  @P6 STG.E desc[UR18][R234.64], R246 ;  /* 0x000000f6ea006986 */ /* 0x0007e8000c101912 */
[----:B------:R4:W-:Y:S01]  /*16d80*/  @P1 STG.E desc[UR18][R248.64], R245 ;  /* 0x000000f5f8001986 */ /* 0x0009e2000c101912 */
[----:B------:R-:W-:Y:S01]  /*16d90*/  ISETP.LT.AND P1, PT, R6, UR10, !P3 ;  /* 0x0000000a06007c0c */ /* 0x000fe2000df21270 */
[----:B-1----:R-:W-:Y:S02]  /*16da0*/  VIADD R224, R5, 0x2b ;  /* 0x0000002b05e07836 */ /* 0x002fe40000000000 */
[----:B------:R-:W-:Y:S01]  /*16db0*/  VIADD R4, R0, UR4 ;  /* 0x0000000400047c36 */ /* 0x000fe20008000000 */
[----:B------:R-:W-:Y:S01]  /*16dc0*/  ISETP.LT.AND P3, PT, R7, UR12, !P3 ;  /* 0x0000000c07007c0c */ /* 0x000fe2000df61270 */
[----:B------:R-:W-:Y:S01]  /*16dd0*/  VIADD R250, R5, 0x2c ;  /* 0x0000002c05fa7836 */ /* 0x000fe20000000000 */
[----:B------:R-:W-:Y:S01]  /*16de0*/  ISETP.GE.AND P0, PT, R224, UR8, PT ;  /* 0x00000008e0007c0c */ /* 0x000fe2000bf06270 */
[----:B------:R-:W-:Y:S01]  /*16df0*/  IMAD.WIDE R224, R4, 0x4, R2 ;  /* 0x0000000404e07825 */ /* 0x000fe200078e0202 */
[----:B------:R-:W-:Y:S01]  /*16e00*/  ISETP.LT.AND P6, PT, R6, UR14, !P5 ;  /* 0x0000000e06007c0c */ /* 0x000fe2000efc1270 */
[----:B------:R-:W-:Y:S01]  /*16e10*/  ULDC UR4, c[0x0][0x22c] ;  /* 0x00008b0000047ab9 */ /* 0x000fe20000000800 */
[----:B------:R-:W-:Y:S01]  /*16e20*/  ULDC UR8, c[0x0][0x22c] ;  /* 0x00008b0000087ab9 */ /* 0x000fe20000000800 */
[C---:B------:R-:W-:Y:S01]  /*16e30*/  VIADD R0, R4.reuse, UR6 ;  /* 0x0000000604007c36 */ /* 0x040fe20008000000 */
[----:B------:R-:W-:Y:S01]  /*16e40*/  ULDC UR10, c[0x0][0x228] ;  /* 0x00008a00000a7ab9 */ /* 0x000fe20000000800 */
[----:B--2---:R-:W-:Y:S01]  /*16e50*/  IMAD.WIDE R226, R4, 0x4, R232 ;  /* 0x0000000404e27825 */ /* 0x004fe200078e02e8 */
        /* <DEDUP_REMOVED lines=11> */
[----:B------:R-:W-:-:S03]  /*16f10*/  ULDC UR16, c[0x0][0x228] ;  /* 0x00008a0000107ab9 */ /* 0x000fc60000000800 */
        /* <DEDUP_REMOVED lines=23> */
[C---:B------:R-:W-:Y:S01]  /*17090*/  IMAD.WIDE R224, R4.reuse, 0x4, R2 ;  /* 0x0000000404e07825 */ /* 0x040fe200078e0202 */
[C---:B------:R-:W-:Y:S01]  /*170a0*/  IADD3 R0, R4.reuse, UR6, RZ ;  /* 0x0000000604007c10 */ /* 0x040fe2000fffe0ff */
[----:B------:R-:W-:Y:S02]  /*170b0*/  ULDC UR10, c[0x0][0x228] ;  /* 0x00008a00000a7ab9 */ /* 0x000fe40000000800 */
        /* <DEDUP_REMOVED lines=11> */
[----:B--2---:R1:W-:Y:S01]  /*17170*/  @P5 STG.E desc[UR18][R224.64], R4 ;  /* 0x00000004e0005986 */ /* 0x0043e2000c101912 */
[----:B------:R-:W-:Y:S01]  /*17180*/  ISETP.GE.AND P5, PT, R250, UR4, PT ;  /* 0x00000004fa007c0c */ /* 0x000fe2000bfa6270 */
[----:B------:R-:W-:-:S02]  /*17190*/  ULDC UR4, c[0x0][0x248] ;  /* 0x0000920000047ab9 */ /* 0x000fc40000000800 */
[----:B------:R2:W-:Y:S04]  /*171a0*/  @P2 STG.E desc[UR18][R226.64], R239 ;  /* 0x000000efe2002986 */ /* 0x0005e8000c101912 */
        /* <DEDUP_REMOVED lines=21> */
[----:B-1----:R-:W-:Y:S01]  /*17300*/  IMAD.WIDE R248, R0, 0x4, R232 ;  /* 0x0000000400f87825 */ /* 0x002fe200078e02e8 */
[----:B------:R1:W-:Y:S01]  /*17310*/  @P0 STG.E desc[UR18][R226.64], R243 ;  /* 0x000000f3e2000986 */ /* 0x0003e2000c101912 */
[----:B------:R-:W-:Y:S01]  /*17320*/  ISETP.GE.AND P4, PT, R250, UR4, PT ;  /* 0x00000004fa007c0c */ /* 0x000fe2000bf86270 */
[----:B------:R-:W-:Y:S01]  /*17330*/  ULDC UR4, c[0x0][0x248] ;  /* 0x0000920000047ab9 */ /* 0x000fe20000000800 */
[----:B------:R-:W-:Y:S01]  /*17340*/  ULDC UR8, c[0x0][0x22c] ;  /* 0x00008b0000087ab9 */ /* 0x000fe20000000800 */
[----:B------:R4:W-:Y:S01]  /*17350*/  @P6 STG.E desc[UR18][R234.64], R242 ;  /* 0x000000f2ea006986 */ /* 0x0009e2000c101912 */
[----:B------:R-:W-:Y:S01]  /*17360*/  IADD3 R4, R0, UR4, RZ ;  /* 0x0000000400047c10 */ /* 0x000fe2000fffe0ff */
[----:B--2---:R-:W-:-:S02]  /*17370*/  VIADD R224, R5, 0x31 ;  /* 0x0000003105e07836 */ /* 0x004fc40000000000 */
[----:B------:R2:W-:Y:S01]  /*17380*/  @P1 STG.E desc[UR18][R248.64], R241 ;  /* 0x000000f1f8001986 */ /* 0x0005e2000c101912 */
[C---:B------:R-:W-:Y:S02]  /*17390*/  ISETP.LT.AND P1, PT, R6.reuse, UR10, !P3 ;  /* 0x0000000a06007c0c */ /* 0x040fe4000df21270 */
        /* <DEDUP_REMOVED lines=15> */
[----:B--2---:R-:W-:Y:S01]  /*17490*/  IMAD.WIDE R248, R0, 0x4, R232 ;  /* 0x0000000400f87825 */ /* 0x004fe200078e02e8 */
[----:B------:R2:W-:Y:S01]  /*174a0*/  @P3 STG.E desc[UR18][R226.64], R247 ;  /* 0x000000f7e2003986 */ /* 0x0005e2000c101912 */
[----:B------:R-:W-:-:S02]  /*174b0*/  ULDC UR16, c[0x0][0x228] ;  /* 0x00008a0000107ab9 */ /* 0x000fc40000000800 */
[C---:B------:R-:W-:Y:S01]  /*174c0*/  VIADD R250, R5.reuse, 0x32 ;  /* 0x0000003205fa7836 */ /* 0x040fe20000000000 */
        /* <DEDUP_REMOVED lines=14> */
[----:B------:R-:W-:Y:S01]  /*175b0*/  ULDC UR8, c[0x0][0x22c] ;  /* 0x00008b0000087ab9 */ /* 0x000fe20000000800 */
[C---:B------:R-:W-:Y:S01]  /*175c0*/  VIADD R0, R4.reuse, UR6 ;  /* 0x0000000604007c36 */ /* 0x040fe20008000000 */
[----:B------:R1:W-:Y:S01]  /*175d0*/  @P5 STG.E desc[UR18][R224.64], R244 ;  /* 0x000000f4e0005986 */ /* 0x0003e2000c101912 */
[----:B--2---:R-:W-:Y:S01]  /*175e0*/  IMAD.WIDE R226, R4, 0x4, R232 ;  /* 0x0000000404e27825 */ /* 0x004fe200078e02e8 */
[----:B------:R-:W-:Y:S01]  /*175f0*/  ULDC UR6, c[0x0][0x248] ;  /* 0x0000920000067ab9 */ /* 0x000fe20000000800 */
[----:B------:R-:W-:Y:S01]  /*17600*/  ULDC UR12, c[0x0][0x228] ;  /* 0x00008a00000c7ab9 */ /* 0x000fe20000000800 */
[----:B------:R-:W2:Y:S01]  /*17610*/  LDL.LU R4, [R1+0x60] ;  /* 0x0000600001047983 */ /* 0x000ea20000300800 */
[----:B------:R-:W-:Y:S01]  /*17620*/  VIADD R250, R5, 0x34 ;  /* 0x0000003405fa7836 */ /* 0x000fe20000000000 */
[----:B------:R-:W-:Y:S01]  /*17630*/  ULDC UR14, c[0x0][0x228] ;  /* 0x00008a00000e7ab9 */ /* 0x000fe20000000800 */
[----:B------:R-:W-:Y:S01]  /*17640*/  ULDC UR16, c[0x0][0x228] ;  /* 0x00008a0000107ab9 */ /* 0x000fe20000000800 */
[----:B-1----:R-:W4:Y:S01]  /*17650*/  LDL.LU R225, [R1+0x660] ;  /* 0x0006600001e17983 */ /* 0x002f220000300800 */
[----:B------:R-:W-:-:S03]  /*17660*/  IMAD.WIDE R234, R0, 0x4, R2 ;  /* 0x0000000400ea7825 */ /* 0x000fc600078e0202 */
[----:B------:R-:W2:Y:S01]  /*17670*/  LDL.LU R239, [R1+0x260] ;  /* 0x0002600001ef7983 */ /* 0x000ea20000300800 */
[----:B------:R-:W-:-:S03]  /*17680*/  IMAD.WIDE R248, R0, 0x4, R232 ;  /* 0x0000000400f87825 */ /* 0x000fc600078e02e8 */
[----:B------:R-:W2:Y:S01]  /*17690*/  LDL.LU R238, [R1+0x664] ;  /* 0x0006640001ee7983 */ /* 0x000ea20000300800 */
[----:B------:R-:W-:Y:S01]  /*176a0*/  ISETP.GE.AND P5, PT, R250, UR4, PT ;  /* 0x00000004fa007c0c */ /* 0x000fe2000bfa6270 */
[----:B------:R-:W-:Y:S02]  /*176b0*/  ULDC UR4, c[0x0][0x248] ;  /* 0x0000920000047ab9 */ /* 0x000fe40000000800 */
[----:B------:R-:W2:Y:S04]  /*176c0*/  LDL.LU R237, [R1+0x64] ;  /* 0x0000640001ed7983 */ /* 0x000ea80000300800 */
[----:B------:R-:W2:Y:S01]  /*176d0*/  LDL.LU R236, [R1+0x464] ;  /* 0x0004640001ec7983 */ /* 0x000ea20000300800 */
[----:B------:R-:W-:-:S03]  /*176e0*/  IADD3 R224, R5, 0x35, RZ ;  /* 0x0000003505e07810 */ /* 0x000fc60007ffe0ff */
[----:B---3--:R1:W-:Y:S04]  /*176f0*/  @P2 STG.E desc[UR18][R226.64], R252 ;  /* 0x000000fce2002986 */ /* 0x0083e8000c101912 */
[----:B------:R-:W3:Y:S04]  /*17700*/  LDL.LU R243, [R1+0x264] ;  /* 0x0002640001f37983 */ /* 0x000ee80000300800 */
[----:B------:R-:W3:Y:S04]  /*17710*/  LDL.LU R242, [R1+0x668] ;  /* 0x0006680001f27983 */ /* 0x000ee80000300800 */
[----:B------:R-:W3:Y:S04]  /*17720*/  LDL.LU R241, [R1+0x68] ;  /* 0x0000680001f17983 */ /* 0x000ee80000300800 */
[----:B------:R-:W3:Y:S01]  /*17730*/  LDL.LU R240, [R1+0x468] ;  /* 0x0004680001f07983 */ /* 0x000ee20000300800 */
[----:B------:R-:W-:Y:S01]  /*17740*/  ISETP.GE.AND P2, PT, R224, UR8, PT ;  /* 0x00000008e0007c0c */ /* 0x000fe2000bf46270 */
[----:B------:R-:W-:Y:S01]  /*17750*/  VIADD R250, R5, 0x36 ;  /* 0x0000003605fa7836 */ /* 0x000fe20000000000 */
[----:B------:R-:W-:Y:S01]  /*17760*/  ULDC UR8, c[0x0][0x22c] ;  /* 0x00008b0000087ab9 */ /* 0x000fe20000000800 */
[----:B------:R-:W3:Y:S04]  /*17770*/  LDL.LU R247, [R1+0x268] ;  /* 0x0002680001f77983 */ /* 0x000ee80000300800 */
[----:B------:R-:W3:Y:S04]  /*17780*/  LDL.LU R246, [R1+0x66c] ;  /* 0x00066c0001f67983 */ /* 0x000ee80000300800 */
[----:B------:R-:W3:Y:S04]  /*17790*/  LDL.LU R245, [R1+0x6c] ;  /* 0x00006c0001f57983 */ /* 0x000ee80000300800 */
[----:B------:R-:W3:Y:S04]  /*177a0*/  LDL.LU R244, [R1+0x46c] ;  /* 0x00046c0001f47983 */ /* 0x000ee80000300800 */
[----:B-1----:R-:W3:Y:S04]  /*177b0*/  LDL.LU R252, [R1+0x26c] ;  /* 0x00026c0001fc7983 */ /* 0x002ee80000300800 */
        /* <DEDUP_REMOVED lines=25> */
[----:B------:R-:W-:Y:S02]  /*17950*/  ULDC UR14, c[0x0][0x228] ;  /* 0x00008a00000e7ab9 */ /* 0x000fe40000000800 */
        /* <DEDUP_REMOVED lines=8> */
[C---:B------:R-:W-:Y:S01]  /*179e0*/  VIADD R0, R4.reuse, UR6 ;  /* 0x0000000604007c36 */ /* 0x040fe20008000000 */
[----:B------:R-:W-:Y:S01]  /*179f0*/  IADD3 R250, R5, 0x38, RZ ;  /* 0x0000003805fa7810 */ /* 0x000fe20007ffe0ff */
        /* <DEDUP_REMOVED lines=8> */
[C---:B----4-:R-:W-:Y:S01]  /*17a80*/  IMAD.WIDE R234, R0.reuse, 0x4, R2 ;  /* 0x0000000400ea7825 */ /* 0x050fe200078e0202 */
[----:B---3--:R2:W-:Y:S03]  /*17a90*/  @P3 STG.E desc[UR18][R226.64], R243 ;  /* 0x000000f3e2003986 */ /* 0x0085e6000c101912 */
[----:B------:R-:W-:Y:S01]  /*17aa0*/  IMAD.WIDE R248, R0, 0x4, R232 ;  /* 0x0000000400f87825 */ /* 0x000fe200078e02e8 */
[----:B------:R3:W-:Y:S01]  /*17ab0*/  @P6 STG.E desc[UR18][R234.64], R242 ;  /* 0x000000f2ea006986 */ /* 0x0007e2000c101912 */
[----:B------:R-:W-:Y:S01]  /*17ac0*/  ISETP.GE.AND P1, PT, R250, UR4, PT ;  /* 0x00000004fa007c0c */ /* 0x000fe2000bf26270 */
[----:B------:R-:W-:-:S02]  /*17ad0*/  ULDC UR4, c[0x0][0x248] ;  /* 0x0000920000047ab9 */ /* 0x000fc40000000800 */
[----:B------:R4:W-:Y:S01]  /*17ae0*/  @P5 STG.E desc[UR18][R248.64], R241 ;  /* 0x000000f1f8005986 */ /* 0x0009e2000c101912 */
[----:B------:R-:W-:Y:S01]  /*17af0*/  ISETP.LT.AND P5, PT, R6, UR10, !P2 ;  /* 0x0000000a06007c0c */ /* 0x000fe2000d7a1270 */
[----:B-1----:R-:W-:Y:S01]  /*17b00*/  VIADD R224, R5, 0x39 ;  /* 0x0000003905e07836 */ /* 0x002fe20000000000 */
        /* <DEDUP_REMOVED lines=16> */
[----:B------:R2:W-:Y:S01]  /*17c10*/  @P2 STG.E desc[UR18][R226.64], R247 ;  /* 0x000000f7e2002986 */ /* 0x0005e2000c101912 */
[----:B------:R-:W-:Y:S01]  /*17c20*/  ULDC UR14, c[0x0][0x228] ;  /* 0x00008a00000e7ab9 */ /* 0x000fe20000000800 */
[----:B------:R-:W-:Y:S01]  /*17c30*/  ULDC UR16, c[0x0][0x228] ;  /* 0x00008a0000107ab9 */ /* 0x000fe20000000800 */
[----:B----4-:R-:W-:Y:S01]  /*17c40*/  IMAD.WIDE R248, R0, 0x4, R232 ;  /* 0x0000000400f87825 */ /* 0x010fe200078e02e8 */
[----:B------:R3:W-:Y:S01]  /*17c50*/  @P6 STG.E desc[UR18][R234.64], R246 ;  /* 0x000000f6ea006986 */ /* 0x0007e2000c101912 */
[----:B------:R-:W-:Y:S01]  /*17c60*/  ISETP.GE.AND P5, PT, R250, UR4, PT ;  /* 0x00000004fa007c0c */ /* 0x000fe2000bfa6270 */
[----:B------:R-:W-:-:S02]  /*17c70*/  ULDC UR4, c[0x0][0x248] ;  /* 0x0000920000047ab9 */ /* 0x000fc40000000800 */
[----:B------:R-:W-:Y:S01]  /*17c80*/  @P4 STG.E desc[UR18][R248.64], R245 ;  /* 0x000000f5f8004986 */ /* 0x000fe2000c101912 */
[C---:B------:R-:W-:Y:S01]  /*17c90*/  ISETP.LT.AND P4, PT, R6.reuse, UR10, !P0 ;  /* 0x0000000a06007c0c */ /* 0x040fe2000c781270 */
[----:B-1----:R-:W-:Y:S01]  /*17ca0*/  VIADD R224, R5, 0x3b ;  /* 0x0000003b05e07836 */ /* 0x002fe20000000000 */
[----:B------:R-:W-:Y:S01]  /*17cb0*/  ISETP.LT.AND P6, PT, R6, UR14, !P1 ;  /* 0x0000000e06007c0c */ /* 0x000fe2000cfc1270 */
[----:B------:R-:W-:Y:S01]  /*17cc0*/  VIADD R4, R0, UR4 ;  /* 0x0000000400047c36 */ /* 0x000fe20008000000 */
[----:B------:R-:W-:Y:S02]  /*17cd0*/  ULDC UR10, c[0x0][0x228] ;  /* 0x00008a00000a7ab9 */ /* 0x000fe40000000800 */
[----:B------:R-:W-:Y:S01]  /*17ce0*/  ISETP.GE.AND P2, PT, R224, UR8, PT ;  /* 0x00000008e0007c0c */ /* 0x000fe2000bf46270 */
[C---:B------:R-:W-:Y:S01]  /*17cf0*/  IMAD.WIDE R224, R4.reuse, 0x4, R2 ;  /* 0x0000000404e07825 */ /* 0x040fe200078e0202 */
[C---:B------:R-:W-:Y:S01]  /*17d00*/  IADD3 R0, R4.reuse, UR6, RZ ;  /* 0x0000000604007c10 */ /* 0x040fe2000fffe0ff */
[----:B------:R-:W-:Y:S01]  /*17d10*/  ULDC UR4, c[0x0][0x22c] ;  /* 0x00008b0000047ab9 */ /* 0x000fe20000000800 */
[C---:B------:R-:W-:Y:S01]  /*17d20*/  ISETP.LT.AND P0, PT, R7.reuse, UR12, !P0 ;  /* 0x0000000c07007c0c */ /* 0x040fe2000c701270 */
[----:B--2---:R-:W-:Y:S01]  /*17d30*/  IMAD.WIDE R226, R4, 0x4, R232 ;  /* 0x0000000404e27825 */ /* 0x004fe200078e02e8 */
[----:B------:R-:W-:Y:S01]  /*17d40*/  ISETP.LT.AND P1, PT, R7, UR16, !P1 ;  /* 0x0000001007007c0c */ /* 0x000fe2000cf21270 */
[----:B------:R-:W2:Y:S01]  /*17d50*/  LDL.LU R4, [R1+0x70] ;  /* 0x0000700001047983 */ /* 0x000ea20000300800 */
[----:B------:R-:W-:Y:S01]  /*17d60*/  ULDC UR8, c[0x0][0x22c] ;  /* 0x00008b0000087ab9 */ /* 0x000fe20000000800 */
[----:B------:R-:W-:Y:S01]  /*17d70*/  VIADD R250, R5, 0x3c ;  /* 0x0000003c05fa7836 */ /* 0x000fe20000000000 */
[----:B------:R-:W-:Y:S01]  /*17d80*/  ULDC UR6, c[0x0][0x248] ;  /* 0x0000920000067ab9 */ /* 0x000fe20000000800 */
[----:B------:R1:W-:Y:S01]  /*17d90*/  @P4 STG.E desc[UR18][R224.64], R244 ;  /* 0x000000f4e0004986 */ /* 0x0003e2000c101912 */
[C---:B---3--:R-:W-:Y:S01]  /*17da0*/  IMAD.WIDE R234, R0.reuse, 0x4, R2 ;  /* 0x0000000400ea7825 */ /* 0x048fe200078e0202 */
[----:B------:R-:W-:Y:S01]  /*17db0*/  ULDC UR12, c[0x0][0x228] ;  /* 0x00008a00000c7ab9 */ /* 0x000fe20000000800 */
        /* <DEDUP_REMOVED lines=49> */
[C---:B-1----:R-:W-:Y:S02]  /*180d0*/  VIADD R224, R5.reuse, 0x3f ;  /* 0x0000003f05e07836 */ /* 0x042fe40000000000 */
[----:B------:R1:W-:Y:S01]  /*180e0*/  @P5 STG.E desc[UR18][R248.64], R237 ;  /* 0x000000edf8005986 */ /* 0x0003e2000c101912 */
[----:B------:R-:W-:Y:S01]  /*180f0*/  ISETP.LT.AND P5, PT, R6, UR10, !P2 ;  /* 0x0000000a06007c0c */ /* 0x000fe2000d7a1270 */
[----:B------:R-:W-:Y:S01]  /*18100*/  VIADD R250, R5, 0x40 ;  /* 0x0000004005fa7836 */ /* 0x000fe20000000000 */
[C---:B------:R-:W-:Y:S01]  /*18110*/  ISETP.LT.AND P2, PT, R7.reuse, UR12, !P2 ;  /* 0x0000000c07007c0c */ /* 0x040fe2000d741270 */
[----:B------:R-:W-:Y:S01]  /*18120*/  ULDC UR10, c[0x0][0x228] ;  /* 0x00008a00000a7ab9 */ /* 0x000fe20000000800 */
[----:B------:R-:W-:Y:S01]  /*18130*/  IADD3 R4, R0, UR4, RZ ;  /* 0x0000000400047c10 */ /* 0x000fe2000fffe0ff */
[----:B------:R-:W-:Y:S01]  /*18140*/  ULDC UR4, c[0x0][0x22c] ;  /* 0x00008b0000047ab9 */ /* 0x000fe20000000800 */
[----:B------:R-:W-:Y:S01]  /*18150*/  ISETP.LT.AND P4, PT, R7, UR16, !P4 ;  /* 0x0000001007007c0c */ /* 0x000fe2000e781270 */
[----:B------:R-:W-:Y:S01]  /*18160*/  ULDC UR12, c[0x0][0x228] ;  /* 0x00008a00000c7ab9 */ /* 0x000fe20000000800 */
[----:B------:R-:W-:Y:S01]  /*18170*/  ISETP.GE.AND P3, PT, R224, UR8, PT ;  /* 0x00000008e0007c0c */ /* 0x000fe2000bf66270 */
[C---:B------:R-:W-:Y:S01]  /*18180*/  VIADD R0, R4.reuse, UR6 ;  /* 0x0000000604007c36 */ /* 0x040fe20008000000 */
[----:B------:R-:W-:Y:S01]  /*18190*/  ULDC UR14, c[0x0][0x228] ;  /* 0x00008a00000e7ab9 */ /* 0x000fe20000000800 */
        /* <DEDUP_REMOVED lines=8> */
[----:B-1----:R-:W-:Y:S01]  /*18220*/  IMAD.WIDE R248, R0, 0x4, R232 ;  /* 0x0000000400f87825 */ /* 0x002fe200078e02e8 */
[----:B------:R1:W-:Y:S01]  /*18230*/  @P6 STG.E desc[UR18][R234.64], R242 ;  /* 0x000000f2ea006986 */ /* 0x0003e2000c101912 */
[----:B------:R-:W-:Y:S01]  /*18240*/  ISETP.GE.AND P5, PT, R250, UR4, PT ;  /* 0x00000004fa007c0c */ /* 0x000fe2000bfa6270 */
[----:B------:R-:W-:-:S02]  /*18250*/  ULDC UR4, c[0x0][0x248] ;  /* 0x0000920000047ab9 */ /* 0x000fc40000000800 */
        /* <DEDUP_REMOVED lines=27> */
[----:B------:R-:W-:Y:S01]  /*18410*/  ISETP.LT.AND P1, PT, R6, UR10, !P3 ;  /* 0x0000000a06007c0c */ /* 0x000fe2000df21270 */
[----:B------:R-:W-:Y:S01]  /*18420*/  VIADD R4, R0, UR4 ;  /* 0x0000000400047c36 */ /* 0x000fe20008000000 */
[----:B--2---:R-:W-:Y:S02]  /*18430*/  IADD3 R224, R5, 0x43, RZ ;  /* 0x0000004305e07810 */ /* 0x004fe40007ffe0ff */
[----:B------:R-:W-:Y:S01]  /*18440*/  ISETP.LT.AND P6, PT, R6, UR14, !P5 ;  /* 0x0000000e06007c0c */ /* 0x000fe2000efc1270 */
[----:B------:R-:W-:Y:S01]  /*18450*/  VIADD R0, R4, UR6 ;  /* 0x0000000604007c36 */ /* 0x000fe20008000000 */
[----:B------:R-:W-:Y:S01]  /*18460*/  ISETP.GE.AND P0, PT, R224, UR8, PT ;  /* 0x00000008e0007c0c */ /* 0x000fe2000bf06270 */
[C---:B------:R-:W-:Y:S01]  /*18470*/  IMAD.WIDE R224, R4.reuse, 0x4, R2 ;  /* 0x0000000404e07825 */ /* 0x040fe200078e0202 */
[C---:B------:R-:W-:Y:S01]  /*18480*/  ISETP.LT.AND P3, PT, R7.reuse, UR12, !P3 ;  /* 0x0000000c07007c0c */ /* 0x040fe2000df61270 */
[----:B------:R-:W-:Y:S01]  /*18490*/  ULDC UR4, c[0x0][0x22c] ;  /* 0x00008b0000047ab9 */ /* 0x000fe20000000800 */
[----:B------:R-:W-:Y:S01]  /*184a0*/  ULDC UR10, c[0x0][0x228] ;  /* 0x00008a00000a7ab9 */ /* 0x000fe20000000800 */
[----:B-1----:R-:W-:Y:S01]  /*184b0*/  IMAD.WIDE R226, R4, 0x4, R232 ;  /* 0x0000000404e27825 */ /* 0x002fe200078e02e8 */
        /* <DEDUP_REMOVED lines=45> */
[----:B------:R-:W-:Y:S01]  /*18790*/  IADD3 R250, R5, 0x46, RZ ;  /* 0x0000004605fa7810 */ /* 0x000fe20007ffe0ff */
[----:B------:R-:W-:Y:S01]  /*187a0*/  IMAD.WIDE R248, R0, 0x4, R232 ;  /* 0x0000000400f87825 */ /* 0x000fe200078e02e8 */
[----:B------:R-:W-:Y:S01]  /*187b0*/  ULDC UR12, c[0x0][0x228] ;  /* 0x00008a00000c7ab9 */ /* 0x000fe20000000800 */
        /* <DEDUP_REMOVED lines=29> */
[----:B------:R-:W-:Y:S01]  /*18990*/  ISETP.GE.AND P4, PT, R250, UR4, PT ;  /* 0x00000004fa007c0c */ /* 0x000fe2000bf86270 */
[----:B------:R1:W-:Y:S01]  /*189a0*/  @P0 STG.E desc[UR18][R226.64], R243 ;  /* 0x000000f3e2000986 */ /* 0x0003e2000c101912 */
[----:B------:R-:W-:Y:S01]  /*189b0*/  ULDC UR4, c[0x0][0x248] ;  /* 0x0000920000047ab9 */ /* 0x000fe20000000800 */
[----:B------:R-:W-:-:S02]  /*189c0*/  ULDC UR8, c[0x0][0x22c] ;  /* 0x00008b0000087ab9 */ /* 0x000fc40000000800 */
[----:B------:R3:W-:Y:S01]  /*189d0*/  @P6 STG.E desc[UR18][R234.64], R242 ;  /* 0x000000f2ea006986 */ /* 0x0007e2000c101912 */
[----:B------:R-:W-:Y:S01]  /*189e0*/  VIADD R4, R0, UR4 ;  /* 0x0000000400047c36 */ /* 0x000fe20008000000 */
[C---:B------:R-:W-:Y:S01]  /*189f0*/  ISETP.LT.AND P6, PT, R6.reuse, UR14, !P5 ;  /* 0x0000000e06007c0c */ /* 0x040fe2000efc1270 */
[C---:B--2---:R-:W-:Y:S01]  /*18a00*/  VIADD R224, R5.reuse, 0x49 ;  /* 0x0000004905e07836 */ /* 0x044fe20000000000 */
[----:B------:R2:W-:Y:S01]  /*18a10*/  @P1 STG.E desc[UR18][R248.64], R241 ;  /* 0x000000f1f8001986 */ /* 0x0005e2000c101912 */
[----:B------:R-:W-:Y:S01]  /*18a20*/  ISETP.LT.AND P1, PT, R6, UR10, !P3 ;  /* 0x0000000a06007c0c */ /* 0x000fe2000df21270 */
[----:B------:R-:W-:Y:S01]  /*18a30*/  VIADD R250, R5, 0x4a ;  /* 0x0000004a05fa7836 */ /* 0x000fe20000000000 */
[C---:B------:R-:W-:Y:S01]  /*18a40*/  ISETP.LT.AND P3, PT, R7.reuse, UR12, !P3 ;  /* 0x0000000c07007c0c */ /* 0x040fe2000df61270 */
[C---:B-1----:R-:W-:Y:S01]  /*18a50*/  IMAD.WIDE R226, R4.reuse, 0x4, R232 ;  /* 0x0000000404e27825 */ /* 0x042fe200078e02e8 */
[----:B------:R-:W-:Y:S01]  /*18a60*/  ISETP.LT.AND P5, PT, R7, UR16, !P5 ;  /* 0x0000001007007c0c */ /* 0x000fe2000efa1270 */
[----:B------:R-:W-:Y:S01]  /*18a70*/  ULDC UR10, c[0x0][0x228] ;  /* 0x00008a00000a7ab9 */ /* 0x000fe20000000800 */
[----:B------:R-:W-:Y:S01]  /*18a80*/  IADD3 R0, R4, UR6, RZ ;  /* 0x0000000604007c10 */ /* 0x000fe2000fffe0ff */
[----:B------:R-:W-:Y:S01]  /*18a90*/  ULDC UR4, c[0x0][0x22c] ;  /* 0x00008b0000047ab9 */ /* 0x000fe20000000800 */
[----:B------:R-:W-:Y:S01]  /*18aa0*/  ISETP.GE.AND P0, PT, R224, UR8, PT ;  /* 0x00000008e0007c0c */ /* 0x000fe2000bf06270 */
[--C-:B------:R-:W-:Y:S01]  /*18ab0*/  IMAD.WIDE R224, R4, 0x4, R2.reuse ;  /* 0x0000000404e07825 */ /* 0x100fe200078e0202 */
[----:B------:R-:W-:Y:S01]  /*18ac0*/  ULDC UR8, c[0x0][0x22c] ;  /* 0x00008b0000087ab9 */ /* 0x000fe20000000800 */
[----:B------:R-:W-:Y:S01]  /*18ad0*/  ULDC UR6, c[0x0][0x248] ;  /* 0x0000920000067ab9 */ /* 0x000fe20000000800 */
[----:B------:R-:W-:Y:S01]  /*18ae0*/  ULDC UR12, c[0x0][0x228] ;  /* 0x00008a00000c7ab9 */ /* 0x000fe20000000800 */
[C---:B---3--:R-:W-:Y:S01]  /*18af0*/  IMAD.WIDE R234, R0.reuse, 0x4, R2 ;  /* 0x0000000400ea7825 */ /* 0x048fe200078e0202 */
[----:B------:R1:W-:Y:S01]  /*18b00*/  @P1 STG.E desc[UR18][R224.64], R240 ;  /* 0x000000f0e0001986 */ /* 0x0003e2000c101912 */
[----:B------:R-:W-:Y:S01]  /*18b10*/  ULDC UR14, c[0x0][0x228] ;  /* 0x00008a00000e7ab9 */ /* 0x000fe20000000800 */
[----:B------:R-:W-:Y:S01]  /*18b20*/  ULDC UR16, c[0x0][0x228] ;  /* 0x00008a0000107ab9 */ /* 0x000fe20000000800 */
[----:B--2---:R-:W-:Y:S01]  /*18b30*/  IMAD.WIDE R248, R0, 0x4, R232 ;  /* 0x0000000400f87825 */ /* 0x004fe200078e02e8 */
        /* <DEDUP_REMOVED lines=152> */
[----:B------:R-:W2:Y:S01]  /*194c0*/  LDL.LU R238, [R1+0xa4] ;  /* 0x0000a40001ee7983 */ /* 0x000ea20000300800 */
[----:B------:R-:W-:-:S03]  /*194d0*/  VIADD R224, R5, 0x55 ;  /* 0x0000005505e07836 */ /* 0x000fc60000000000 */
[----:B------:R-:W2:Y:S04]  /*194e0*/  LDL.LU R237, [R1+0x4a4] ;  /* 0x0004a40001ed7983 */ /* 0x000ea80000300800 */
        /* <DEDUP_REMOVED lines=26> */
[----:B------:R1:W-:Y:S01]  /*19690*/  @P1 STG.E desc[UR18][R224.64], R236 ;  /* 0x000000ece0001986 */ /* 0x0003e2000c101912 */
[----:B------:R-:W-:Y:S01]  /*196a0*/  ULDC UR10, c[0x0][0x228] ;  /* 0x00008a00000a7ab9 */ /* 0x000fe20000000800 */
[----:B------:R-:W-:Y:S01]  /*196b0*/  IMAD.WIDE R248, R0, 0x4, R232 ;  /* 0x0000000400f87825 */ /* 0x000fe200078e02e8 */
[----:B------:R-:W-:Y:S01]  /*196c0*/  ISETP.GE.AND P1, PT, R250, UR4, PT ;  /* 0x00000004fa007c0c */ /* 0x000fe2000bf26270 */
[----:B------:R-:W-:Y:S01]  /*196d0*/  ULDC UR4, c[0x0][0x248] ;  /* 0x0000920000047ab9 */ /* 0x000fe20000000800 */
[----:B------:R-:W-:Y:S01]  /*196e0*/  ULDC UR12, c[0x0][0x228] ;  /* 0x00008a00000c7ab9 */ /* 0x000fe20000000800 */
[----:B------:R-:W-:Y:S01]  /*196f0*/  ULDC UR14, c[0x0][0x228] ;  /* 0x00008a00000e7ab9 */ /* 0x000fe20000000800 */
[----:B------:R-:W-:Y:S01]  /*19700*/  ULDC UR16, c[0x0][0x228] ;  /* 0x00008a0000107ab9 */ /* 0x000fe20000000800 */
[----:B------:R-:W-:Y:S01]  /*19710*/  ULDC UR6, c[0x0][0x248] ;  /* 0x0000920000067ab9 */ /* 0x000fe20000000800 */
[C---:B-1----:R-:W-:Y:S01]  /*19720*/  VIADD R224, R5.reuse, 0x57 ;  /* 0x0000005705e07836 */ /* 0x042fe20000000000 */
[----:B------:R-:W4:Y:S01]  /*19730*/  LDL.LU R236, [R1+0x9d8] ;  /* 0x0009d80001ec7983 */ /* 0x000f220000300800 */
[----:B------:R-:W-:-:S03]  /*19740*/  VIADD R250, R5, 0x58 ;  /* 0x0000005805fa7836 */ /* 0x000fc60000000000 */
[----:B--2---:R1:W-:Y:S04]  /*19750*/  @P3 STG.E desc[UR18][R226.64], R4 ;  /* 0x00000004e2003986 */ /* 0x0043e8000c101912 */
[----:B------:R2:W-:Y:S01]  /*19760*/  @P6 STG.E desc[UR18][R234.64], R239 ;  /* 0x000000efea006986 */ /* 0x0005e2000c101912 */
[C---:B------:R-:W-:Y:S01]  /*19770*/  ISETP.LT.AND P6, PT, R6.reuse, UR14, !P4 ;  /* 0x0000000e06007c0c */ /* 0x040fe2000e7c1270 */
[----:B------:R-:W-:Y:S02]  /*19780*/  ULDC UR14, c[0x0][0x228] ;  /* 0x00008a00000e7ab9 */ /* 0x000fe40000000800 */
[----:B------:R4:W-:Y:S01]  /*19790*/  @P5 STG.E desc[UR18][R248.64], R238 ;  /* 0x000000eef8005986 */ /* 0x0009e2000c101912 */
[----:B------:R-:W-:Y:S01]  /*197a0*/  ISETP.LT.AND P5, PT, R6, UR10, !P2 ;  /* 0x0000000a06007c0c */ /* 0x000fe2000d7a1270 */
[----:B------:R-:W-:Y:S01]  /*197b0*/  ULDC UR10, c[0x0][0x228] ;  /* 0x00008a00000a7ab9 */ /* 0x000fe20000000800 */
[C---:B------:R-:W-:Y:S01]  /*197c0*/  ISETP.LT.AND P2, PT, R7.reuse, UR12, !P2 ;  /* 0x0000000c07007c0c */ /* 0x040fe2000d741270 */
[----:B-1----:R-:W-:Y:S01]  /*197d0*/  VIADD R4, R0, UR4 ;  /* 0x0000000400047c36 */ /* 0x002fe20008000000 */
[----:B------:R-:W-:Y:S01]  /*197e0*/  ISETP.LT.AND P4, PT, R7, UR16, !P4 ;  /* 0x0000001007007c0c */ /* 0x000fe2000e781270 */
[----:B------:R-:W-:Y:S01]  /*197f0*/  ULDC UR4, c[0x0][0x22c] ;  /* 0x00008b0000047ab9 */ /* 0x000fe20000000800 */
[----:B------:R-:W-:Y:S01]  /*19800*/  ISETP.GE.AND P3, PT, R224, UR8, PT ;  /* 0x00000008e0007c0c */ /* 0x000fe2000bf66270 */
[----:B------:R-:W-:Y:S01]  /*19810*/  ULDC UR12, c[0x0][0x228] ;  /* 0x00008a00000c7ab9 */ /* 0x000fe20000000800 */
[C---:B------:R-:W-:Y:S01]  /*19820*/  IADD3 R0, R4.reuse, UR6, RZ ;  /* 0x0000000604007c10 */ /* 0x040fe2000fffe0ff */
[C---:B------:R-:W-:Y:S01]  /*19830*/  IMAD.WIDE R224, R4.reuse, 0x4, R2 ;  /* 0x0000000404e07825 */ /* 0x040fe200078e0202 */
[----:B------:R-:W-:Y:S01]  /*19840*/  ULDC UR16, c[0x0][0x228] ;  /* 0x00008a0000107ab9 */ /* 0x000fe20000000800 */
[----:B------:R-:W-:Y:S01]  /*19850*/  ULDC UR6, c[0x0][0x248] ;  /* 0x0000920000067ab9 */ /* 0x000fe20000000800 */
[----:B------:R-:W-:Y:S01]  /*19860*/  ULDC UR8, c[0x0][0x22c] ;  /* 0x00008b0000087ab9 */ /* 0x000fe20000000800 */
[----:B------:R-:W-:Y:S01]  /*19870*/  IMAD.WIDE R226, R4, 0x4, R232 ;  /* 0x0000000404e27825 */ /* 0x000fe200078e02e8 */
[----:B------:R-:W-:Y:S03]  /*19880*/  @P5 STG.E desc[UR18][R224.64], R237 ;  /* 0x000000ede0005986 */ /* 0x000fe6000c101912 */
[C---:B--2---:R-:W-:Y:S01]  /*19890*/  IMAD.WIDE R234, R0.reuse, 0x4, R2 ;  /* 0x0000000400ea7825 */ /* 0x044fe200078e0202 */
[----:B---3--:R1:W-:Y:S03]  /*198a0*/  @P2 STG.E desc[UR18][R226.64], R243 ;  /* 0x000000f3e2002986 */ /* 0x0083e6000c101912 */
[----:B----4-:R-:W-:Y:S01]  /*198b0*/  IMAD.WIDE R248, R0, 0x4, R232 ;  /* 0x0000000400f87825 */ /* 0x010fe200078e02e8 */
[----:B------:R2:W-:Y:S01]  /*198c0*/  @P6 STG.E desc[UR18][R234.64], R242 ;  /* 0x000000f2ea006986 */ /* 0x0005e2000c101912 */
[----:B------:R-:W-:Y:S01]  /*198d0*/  ISETP.GE.AND P5, PT, R250, UR4, PT ;  /* 0x00000004fa007c0c */ /* 0x000fe2000bfa6270 */
[----:B------:R-:W-:-:S02]  /*198e0*/  ULDC UR4, c[0x0][0x248] ;  /* 0x0000920000047ab9 */ /* 0x000fc40000000800 */
[----:B------:R3:W-:Y:S01]  /*198f0*/  @P4 STG.E desc[UR18][R248.64], R241 ;  /* 0x000000f1f8004986 */ /* 0x0007e2000c101912 */
[----:B------:R-:W-:Y:S01]  /*19900*/  ISETP.LT.AND P4, PT, R6, UR10, !P0 ;  /* 0x0000000a06007c0c */ /* 0x000fe2000c781270 */
[----:B------:R-:W-:Y:S01]  /*19910*/  VIADD R4, R5, 0x59 ;  /* 0x0000005905047836 */ /* 0x000fe20000000000 */
[C---:B------:R-:W-:Y:S01]  /*19920*/  ISETP.LT.AND P0, PT, R7.reuse, UR12, !P0 ;  /* 0x0000000c07007c0c */ /* 0x040fe2000c701270 */
[----:B-1----:R-:W-:Y:S01]  /*19930*/  VIADD R226, R0, UR4 ;  /* 0x0000000400e27c36 */ /* 0x002fe20008000000 */
[----:B------:R-:W-:Y:S01]  /*19940*/  ISETP.LT.AND P6, PT, R6, UR14, !P1 ;  /* 0x0000000e06007c0c */ /* 0x000fe2000cfc1270 */
[----:B------:R-:W-:Y:S01]  /*19950*/  ULDC UR4, c[0x0][0x22c] ;  /* 0x00008b0000047ab9 */ /* 0x000fe20000000800 */
[----:B------:R-:W-:Y:S01]  /*19960*/  ISETP.LT.AND P1, PT, R7, UR16, !P1 ;  /* 0x0000001007007c0c */ /* 0x000fe2000cf21270 */
[----:B------:R-:W-:Y:S01]  /*19970*/  VIADD R0, R226, UR6 ;  /* 0x00000006e2007c36 */ /* 0x000fe20008000000 */
[----:B------:R-:W-:Y:S01]  /*19980*/  ISETP.GE.AND P2, PT, R4, UR8, PT ;  /* 0x0000000804007c0c */ /* 0x000fe2000bf46270 */
[C---:B------:R-:W-:Y:S01]  /*19990*/  IMAD.WIDE R224, R226.reuse, 0x4, R2 ;  /* 0x00000004e2e07825 */ /* 0x040fe200078e0202 */
[----:B------:R-:W-:Y:S01]  /*199a0*/  ULDC UR10, c[0x0][0x228] ;  /* 0x00008a00000a7ab9 */ /* 0x000fe20000000800 */
[----:B------:R-:W-:Y:S01]  /*199b0*/  ULDC UR12, c[0x0][0x228] ;  /* 0x00008a00000c7ab9 */ /* 0x000fe20000000800 */
[----:B------:R-:W-:Y:S01]  /*199c0*/  ULDC UR14, c[0x0][0x228] ;  /* 0x00008a00000e7ab9 */ /* 0x000fe20000000800 */
[----:B------:R-:W-:Y:S01]  /*199d0*/  IMAD.WIDE R226, R226, 0x4, R232 ;  /* 0x00000004e2e27825 */ /* 0x000fe200078e02e8 */
[----:B------:R-:W-:Y:S01]  /*199e0*/  @P4 STG.E desc[UR18][R224.64], R240 ;  /* 0x000000f0e0004986 */ /* 0x000fe2000c101912 */
[----:B------:R-:W-:Y:S01]  /*199f0*/  ULDC UR16, c[0x0][0x228] ;  /* 0x00008a0000107ab9 */ /* 0x000fe20000000800 */
[----:B------:R-:W-:Y:S01]  /*19a00*/  ULDC UR6, c[0x0][0x248] ;  /* 0x0000920000067ab9 */ /* 0x000fe20000000800 */
[----:B--2---:R-:W-:Y:S01]  /*19a10*/  IMAD.WIDE R234, R0, 0x4, R2 ;  /* 0x0000000400ea7825 */ /* 0x004fe200078e0202 */
[----:B------:R1:W-:Y:S01]  /*19a20*/  @P0 STG.E desc[UR18][R226.64], R247 ;  /* 0x000000f7e2000986 */ /* 0x0003e2000c101912 */
[----:B------:R-:W-:-:S02]  /*19a30*/  ULDC UR8, c[0x0][0x22c] ;  /* 0x00008b0000087ab9 */ /* 0x000fc40000000800 */
[----:B---3--:R-:W-:Y:S01]  /*19a40*/  IMAD.WIDE R248, R0, 0x4, R232 ;  /* 0x0000000400f87825 */ /* 0x008fe200078e02e8 */
[----:B------:R-:W-:Y:S03]  /*19a50*/  @P6 STG.E desc[UR18][R234.64], R246 ;  /* 0x000000f6ea006986 */ /* 0x000fe6000c101912 */
[----:B------:R-:W-:Y:S01]  /*19a60*/  VIADD R4, R5, 0x5a ;  /* 0x0000005a05047836 */ /* 0x000fe20000000000 */
[----:B------:R-:W-:Y:S01]  /*19a70*/  @P1 STG.E desc[UR18][R248.64], R245 ;  /* 0x000000f5f8001986 */ /* 0x000fe2000c101912 */
[----:B------:R-:W-:Y:S01]  /*19a80*/  ISETP.LT.AND P1, PT, R6, UR10, !P3 ;  /* 0x0000000a06007c0c */ /* 0x000fe2000df21270 */
[----:B------:R-:W-:Y:S02]  /*19a90*/  ULDC UR10, c[0x0][0x228] ;  /* 0x00008a00000a7ab9 */ /* 0x000fe40000000800 */
[----:B------:R-:W-:Y:S01]  /*19aa0*/  ISETP.GE.AND P4, PT, R4, UR4, PT ;  /* 0x0000000404007c0c */ /* 0x000fe2000bf86270 */
[----:B------:R-:W-:-:S02]  /*19ab0*/  ULDC UR4, c[0x0][0x248] ;  /* 0x0000920000047ab9 */ /* 0x000fc40000000800 */
[----:B-1----:R-:W-:Y:S02]  /*19ac0*/  IADD3 R226, R0, UR4, RZ ;  /* 0x0000000400e27c10 */ /* 0x002fe4000fffe0ff */
[C---:B------:R-:W-:Y:S02]  /*19ad0*/  ISETP.LT.AND P3, PT, R7.reuse, UR12, !P3 ;  /* 0x0000000c07007c0c */ /* 0x040fe4000df61270 */
[----:B------:R-:W-:Y:S01]  /*19ae0*/  ISETP.LT.AND P6, PT, R6, UR14, !P5 ;  /* 0x0000000e06007c0c */ /* 0x000fe2000efc1270 */
[C---:B------:R-:W-:Y:S01]  /*19af0*/  IMAD.WIDE R224, R226.reuse, 0x4, R2 ;  /* 0x00000004e2e07825 */ /* 0x040fe200078e0202 */
[----:B------:R-:W-:Y:S01]  /*19b00*/  ULDC UR4, c[0x0][0x22c] ;  /* 0x00008b0000047ab9 */ /* 0x000fe20000000800 */
[----:B------:R-:W-:Y:S01]  /*19b10*/  ULDC UR12, c[0x0][0x228] ;  /* 0x00008a00000c7ab9 */ /* 0x000fe20000000800 */
[----:B------:R-:W-:Y:S02]  /*19b20*/  ULDC UR14, c[0x0][0x228] ;  /* 0x00008a00000e7ab9 */ /* 0x000fe40000000800 */
[----:B------:R1:W-:Y:S04]  /*19b30*/  @P1 STG.E desc[UR18][R224.64], R244 ;  /* 0x000000f4e0001986 */ /* 0x0003e8000c101912 */
[----:B-1----:R-:W2:Y:S04]  /*19b40*/  LDL.LU R224, [R1+0x6b0] ;  /* 0x0006b00001e07983 */ /* 0x002ea80000300800 */
[----:B------:R-:W3:Y:S04]  /*19b50*/  LDL.LU R225, [R1+0xb0] ;  /* 0x0000b00001e17983 */ /* 0x000ee80000300800 */
[----:B------:R-:W4:Y:S01]  /*19b60*/  LDL.LU R237, [R1+0x4b0] ;  /* 0x0004b00001ed7983 */ /* 0x000f220000300800 */
[----:B------:R-:W-:Y:S01]  /*19b70*/  ISETP.LT.AND P5, PT, R7, UR16, !P5 ;  /* 0x0000001007007c0c */ /* 0x000fe2000efa1270 */
[C---:B------:R-:W-:Y:S01]  /*19b80*/  VIADD R0, R226.reuse, UR6 ;  /* 0x00000006e2007c36 */ /* 0x040fe20008000000 */
[----:B------:R-:W-:Y:S01]  /*19b90*/  ULDC UR16, c[0x0][0x228] ;  /* 0x00008a0000107ab9 */ /* 0x000fe20000000800 */
[----:B------:R-:W-:Y:S01]  /*19ba0*/  VIADD R4, R5, 0x5b ;  /* 0x0000005b05047836 */ /* 0x000fe20000000000 */
[----:B------:R-:W4:Y:S01]  /*19bb0*/  LDL.LU R250, [R1+0x6b4] ;  /* 0x0006b40001fa7983 */ /* 0x000f220000300800 */
[----:B------:R-:W-:Y:S01]  /*19bc0*/  IMAD.WIDE R226, R226, 0x4, R232 ;  /* 0x00000004e2e27825 */ /* 0x000fe200078e02e8 */
[----:B------:R-:W-:-:S03]  /*19bd0*/  ULDC UR6, c[0x0][0x248] ;  /* 0x0000920000067ab9 */ /* 0x000fc60000000800 */
[----:B------:R-:W-:Y:S01]  /*19be0*/  IMAD.WIDE R234, R0, 0x4, R2 ;  /* 0x0000000400ea7825 */ /* 0x000fe200078e0202 */
[----:B------:R-:W-:-:S03]  /*19bf0*/  ISETP.GE.AND P0, PT, R4, UR8, PT ;  /* 0x0000000804007c0c */ /* 0x000fc6000bf06270 */
[----:B------:R-:W-:Y:S01]  /*19c00*/  IMAD.WIDE R248, R0, 0x4, R232 ;  /* 0x0000000400f87825 */ /* 0x000fe200078e02e8 */
[----:B------:R1:W-:Y:S01]  /*19c10*/  @P3 STG.E desc[UR18][R226.64], R252 ;  /* 0x000000fce2003986 */ /* 0x0003e2000c101912 */
[----:B------:R-:W-:Y:S02]  /*19c20*/  ULDC UR8, c[0x0][0x22c] ;  /* 0x00008b0000087ab9 */ /* 0x000fe40000000800 */
[----:B------:R-:W-:Y:S01]  /*19c30*/  VIADD R4, R5, 0x5c ;  /* 0x0000005c05047836 */ /* 0x000fe20000000000 */
[----:B------:R-:W4:Y:S04]  /*19c40*/  LDL.LU R239, [R1+0xb4] ;  /* 0x0000b40001ef7983 */ /* 0x000f280000300800 */
[----:B------:R-:W-:Y:S01]  /*19c50*/  ISETP.GE.AND P1, PT, R4, UR4, PT ;  /* 0x0000000404007c0c */ /* 0x000fe2000bf26270 */
[----:B------:R-:W-:Y:S01]  /*19c60*/  ULDC UR4, c[0x0][0x248] ;  /* 0x0000920000047ab9 */ /* 0x000fe20000000800 */
[----:B------:R-:W4:Y:S01]  /*19c70*/  LDL.LU R238, [R1+0x4b4] ;  /* 0x0004b40001ee7983 */ /* 0x000f220000300800 */
[----:B-1----:R-:W-:Y:S01]  /*19c80*/  VIADD R226, R0, UR4 ;  /* 0x0000000400e27c36 */ /* 0x002fe20008000000 */
[----:B------:R-:W-:-:S02]  /*19c90*/  ULDC UR4, c[0x0][0x22c] ;  /* 0x00008b0000047ab9 */ /* 0x000fc40000000800 */
[----:B------:R-:W4:Y:S04]  /*19ca0*/  LDL.LU R243, [R1+0x2b4] ;  /* 0x0002b40001f37983 */ /* 0x000f280000300800 */
        /* <DEDUP_REMOVED lines=8> */
[----:B--2---:R-:W-:Y:S04]  /*19d30*/  @P6 STG.E desc[UR18][R234.64], R224 ;  /* 0x000000e0ea006986 */ /* 0x004fe8000c101912 */
[----:B---3--:R1:W-:Y:S01]  /*19d40*/  @P5 STG.E desc[UR18][R248.64], R225 ;  /* 0x000000e1f8005986 */ /* 0x0083e2000c101912 */
[----:B------:R-:W-:Y:S01]  /*19d50*/  ISETP.LT.AND P5, PT, R6, UR10, !P2 ;  /* 0x0000000a06007c0c */ /* 0x000fe2000d7a1270 */
[----:B------:R-:W-:-:S02]  /*19d60*/  VIADD R4, R5, 0x5d ;  /* 0x0000005d05047836 */ /* 0x000fc40000000000 */
[----:B-1----:R-:W-:Y:S01]  /*19d70*/  IMAD.WIDE R224, R226, 0x4, R2 ;  /* 0x00000004e2e07825 */ /* 0x002fe200078e0202 */
[----:B------:R-:W-:Y:S01]  /*19d80*/  ISETP.LT.AND P6, PT, R6, UR14, !P4 ;  /* 0x0000000e06007c0c */ /* 0x000fe2000e7c1270 */
[----:B------:R-:W-:-:S08]  /*19d90*/  ULDC UR10, c[0x0][0x228] ;  /* 0x00008a00000a7ab9 */ /* 0x000fd00000000800 */
[----:B----4-:R1:W-:Y:S01]  /*19da0*/  @P5 STG.E desc[UR18][R224.64], R237 ;  /* 0x000000ede0005986 */ /* 0x0103e2000c101912 */
[C---:B------:R-:W-:Y:S01]  /*19db0*/  ISETP.LT.AND P2, PT, R7.reuse, UR12, !P2 ;  /* 0x0000000c07007c0c */ /* 0x040fe2000d741270 */
[C---:B------:R-:W-:Y:S01]  /*19dc0*/  VIADD R0, R226.reuse, UR6 ;  /* 0x00000006e2007c36 */ /* 0x040fe20008000000 */
[----:B------:R-:W-:Y:S01]  /*19dd0*/  ISETP.LT.AND P4, PT, R7, UR16, !P4 ;  /* 0x0000001007007c0c */ /* 0x000fe2000e781270 */
[----:B------:R-:W-:Y:S01]  /*19de0*/  ULDC UR14, c[0x0][0x228] ;  /* 0x00008a00000e7ab9 */ /* 0x000fe20000000800 */
[----:B-1----:R-:W2:Y:S01]  /*19df0*/  LDL.LU R237, [R1+0x9d4] ;  /* 0x0009d40001ed7983 */ /* 0x002ea20000300800 */
[----:B------:R-:W-:Y:S01]  /*19e00*/  IMAD.WIDE R226, R226, 0x4, R232 ;  /* 0x00000004e2e27825 */ /* 0x000fe200078e02e8 */
[----:B------:R-:W-:Y:S01]  /*19e10*/  ISETP.GE.AND P3, PT, R4, UR8, PT ;  /* 0x0000000804007c0c */ /* 0x000fe2000bf66270 */
[----:B------:R-:W-:Y:S01]  /*19e20*/  ULDC UR12, c[0x0][0x228] ;  /* 0x00008a00000c7ab9 */ /* 0x000fe20000000800 */
[----:B------:R-:W3:Y:S01]  /*19e30*/  LDL.LU R225, [R1+0x2b0] ;  /* 0x0002b00001e17983 */ /* 0x000ee20000300800 */
[----:B------:R-:W-:Y:S01]  /*19e40*/  IMAD.WIDE R234, R0, 0x4, R2 ;  /* 0x0000000400ea7825 */ /* 0x000fe200078e0202 */
[----:B------:R-:W-:Y:S01]  /*19e50*/  ULDC UR16, c[0x0][0x228] ;  /* 0x00008a0000107ab9 */ /* 0x000fe20000000800 */
[----:B------:R-:W-:Y:S01]  /*19e60*/  ULDC UR6, c[0x0][0x248] ;  /* 0x0000920000067ab9 */ /* 0x000fe20000000800 */
[----:B------:R-:W-:Y:S01]  /*19e70*/  ULDC UR8, c[0x0][0x22c] ;  /* 0x00008b0000087ab9 */ /* 0x000fe20000000800 */
[----:B------:R-:W-:-:S02]  /*19e80*/  VIADD R4, R5, 0x5e ;  /* 0x0000005e05047836 */ /* 0x000fc40000000000 */
[----:B------:R-:W-:-:S03]  /*19e90*/  IMAD.WIDE R248, R0, 0x4, R232 ;  /* 0x0000000400f87825 */ /* 0x000fc600078e02e8 */
[----:B------:R-:W-:Y:S01]  /*19ea0*/  ISETP.GE.AND P5, PT, R4, UR4, PT ;  /* 0x0000000404007c0c */ /* 0x000fe2000bfa6270 */
[----:B------:R-:W-:Y:S01]  /*19eb0*/  ULDC UR4, c[0x0][0x248] ;  /* 0x0000920000047ab9 */ /* 0x000fe20000000800 */
[----:B------:R-:W-:Y:S01]  /*19ec0*/  IADD3 R4, R5, 0x5f, RZ ;  /* 0x0000005f05047810 */ /* 0x000fe20007ffe0ff */
[----:B---3--:R1:W-:Y:S04]  /*19ed0*/  @P2 STG.E desc[UR18][R226.64], R225 ;  /* 0x000000e1e2002986 */ /* 0x0083e8000c101912 */
        /* <DEDUP_REMOVED lines=17> */
[----:B------:R-:W-:Y:S01]  /*19ff0*/  IMAD.WIDE R226, R226, 0x4, R232 ;  /* 0x00000004e2e27825 */ /* 0x000fe200078e02e8 */
[----:B------:R-:W-:Y:S03]  /*1a000*/  @P4 STG.E desc[UR18][R224.64], R238 ;  /* 0x000000eee0004986 */ /* 0x000fe6000c101912 */
[----:B---3--:R-:W-:Y:S01]  /*1a010*/  IMAD.WIDE R234, R0, 0x4, R2 ;  /* 0x0000000400ea7825 */ /* 0x008fe200078e0202 */
[----:B------:R1:W-:Y:S03]  /*1a020*/  @P0 STG.E desc[UR18][R226.64], R243 ;  /* 0x000000f3e2000986 */ /* 0x0003e6000c101912 */
[----:B------:R-:W-:-:S02]  /*1a030*/  VIADD R4, R5, 0x60 ;  /* 0x0000006005047836 */ /* 0x000fc40000000000 */
[----:B----4-:R-:W-:Y:S01]  /*1a040*/  IMAD.WIDE R248, R0, 0x4, R232 ;  /* 0x0000000400f87825 */ /* 0x010fe200078e02e8 */
[----:B------:R3:W-:Y:S02]  /*1a050*/  @P6 STG.E desc[UR18][R234.64], R242 ;  /* 0x000000f2ea006986 */ /* 0x0007e4000c101912 */
[----:B------:R-:W-:Y:S01]  /*1a060*/  ISETP.GE.AND P4, PT, R4, UR4, PT ;  /* 0x0000000404007c0c */ /* 0x000fe2000bf86270 */
[----:B------:R-:W-:Y:S01]  /*1a070*/  ULDC UR4, c[0x0][0x248] ;  /* 0x0000920000047ab9 */ /* 0x000fe20000000800 */
[----:B------:R4:W-:Y:S01]  /*1a080*/  @P1 STG.E desc[UR18][R248.64], R241 ;  /* 0x000000f1f8001986 */ /* 0x0009e2000c101912 */
[----:B------:R-:W-:Y:S01]  /*1a090*/  ISETP.LT.AND P1, PT, R6, UR10, !P3 ;  /* 0x0000000a06007c0c */ /* 0x000fe2000df21270 */
[----:B-1----:R-:W-:Y:S01]  /*1a0a0*/  VIADD R226, R0, UR4 ;  /* 0x0000000400e27c36 */ /* 0x002fe20008000000 */
[C---:B------:R-:W-:Y:S02]  /*1a0b0*/  ISETP.LT.AND P3, PT, R7.reuse, UR12, !P3 ;  /* 0x0000000c07007c0c */ /* 0x040fe4000df61270 */
[----:B------:R-:W-:Y:S01]  /*1a0c0*/  ISETP.LT.AND P6, PT, R6, UR14, !P5 ;  /* 0x0000000e06007c0c */ /* 0x000fe2000efc1270 */
[C---:B------:R-:W-:Y:S01]  /*1a0d0*/  VIADD R0, R226.reuse, UR6 ;  /* 0x00000006e2007c36 */ /* 0x040fe20008000000 */
[----:B------:R-:W-:Y:S01]  /*1a0e0*/  ISETP.LT.AND P5, PT, R7, UR16, !P5 ;  /* 0x0000001007007c0c */ /* 0x000fe2000efa1270 */
[----:B------:R-:W-:Y:S01]  /*1a0f0*/  VIADD R4, R5, 0x61 ;  /* 0x0000006105047836 */ /* 0x000fe20000000000 */
[----:B------:R-:W-:Y:S01]  /*1a100*/  ULDC UR10, c[0x0][0x228] ;  /* 0x00008a00000a7ab9 */ /* 0x000fe20000000800 */
[C---:B------:R-:W-:Y:S01]  /*1a110*/  IMAD.WIDE R224, R226.reuse, 0x4, R2 ;  /* 0x00000004e2e07825 */ /* 0x040fe200078e0202 */
[----:B------:R-:W-:Y:S01]  /*1a120*/  ULDC UR4, c[0x0][0x22c] ;  /* 0x00008b0000047ab9 */ /* 0x000fe20000000800 */
[----:B------:R-:W-:Y:S01]  /*1a130*/  ULDC UR12, c[0x0][0x228] ;  /* 0x00008a00000c7ab9 */ /* 0x000fe20000000800 */
[----:B------:R-:W-:Y:S01]  /*1a140*/  ULDC UR14, c[0x0][0x228] ;  /* 0x00008a00000e7ab9 */ /* 0x000fe20000000800 */
[----:B------:R-:W-:Y:S01]  /*1a150*/  IMAD.WIDE R226, R226, 0x4, R232 ;  /* 0x00000004e2e27825 */ /* 0x000fe200078e02e8 */
[----:B------:R-:W-:Y:S01]  /*1a160*/  ISETP.GE.AND P0, PT, R4, UR8, PT ;  /* 0x0000000804007c0c */ /* 0x000fe2000bf06270 */
[----:B------:R-:W-:-:S02]  /*1a170*/  ULDC UR6, c[0x0][0x248] ;  /* 0x0000920000067ab9 */ /* 0x000fc40000000800 */
[C---:B---3--:R-:W-:Y:S01]  /*1a180*/  IMAD.WIDE R234, R0.reuse, 0x4, R2 ;  /* 0x0000000400ea7825 */ /* 0x048fe200078e0202 */
[----:B------:R-:W-:Y:S03]  /*1a190*/  @P1 STG.E desc[UR18][R224.64], R240 ;  /* 0x000000f0e0001986 */ /* 0x000fe6000c101912 */
[----:B----4-:R-:W-:Y:S01]  /*1a1a0*/  IMAD.WIDE R248, R0, 0x4, R232 ;  /* 0x0000000400f87825 */ /* 0x010fe200078e02e8 */
[----:B------:R-:W-:Y:S01]  /*1a1b0*/  IADD3 R4, R5, 0x62, RZ ;  /* 0x0000006205047810 */ /* 0x000fe20007ffe0ff */
[----:B------:R1:W-:Y:S01]  /*1a1c0*/  @P3 STG.E desc[UR18][R226.64], R247 ;  /* 0x000000f7e2003986 */ /* 0x0003e2000c101912 */
[----:B------:R-:W-:Y:S01]  /*1a1d0*/  ULDC UR16, c[0x0][0x228] ;  /* 0x00008a0000107ab9 */ /* 0x000fe20000000800 */
[----:B------:R-:W-:Y:S02]  /*1a1e0*/  ULDC UR8, c[0x0][0x22c] ;  /* 0x00008b0000087ab9 */ /* 0x000fe40000000800 */
[----:B------:R3:W-:Y:S01]  /*1a1f0*/  @P6 STG.E desc[UR18][R234.64], R246 ;  /* 0x000000f6ea006986 */ /* 0x0007e2000c101912 */
[----:B------:R-:W-:Y:S01]  /*1a200*/  ISETP.GE.AND P1, PT, R4, UR4, PT ;  /* 0x0000000404007c0c */ /* 0x000fe2000bf26270 */
[----:B------:R-:W-:-:S02]  /*1a210*/  ULDC UR4, c[0x0][0x248] ;  /* 0x0000920000047ab9 */ /* 0x000fc40000000800 */
[----:B------:R-:W-:Y:S01]  /*1a220*/  @P5 STG.E desc[UR18][R248.64], R245 ;  /* 0x000000f5f8005986 */ /* 0x000fe2000c101912 */
[C---:B------:R-:W-:Y:S02]  /*1a230*/  ISETP.LT.AND P5, PT, R6.reuse, UR10, !P2 ;  /* 0x0000000a06007c0c */ /* 0x040fe4000d7a1270 */
[----:B------:R-:W-:Y:S01]  /*1a240*/  ISETP.LT.AND P6, PT, R6, UR14, !P4 ;  /* 0x0000000e06007c0c */ /* 0x000fe2000e7c1270 */
[----:B-1----:R-:W-:Y:S01]  /*1a250*/  VIADD R226, R0, UR4 ;  /* 0x0000000400e27c36 */ /* 0x002fe20008000000 */
[----:B------:R-:W-:Y:S01]  /*1a260*/  ISETP.LT.AND P2, PT, R7, UR12, !P2 ;  /* 0x0000000c07007c0c */ /* 0x000fe2000d741270 */
[----:B------:R-:W-:Y:S01]  /*1a270*/  VIADD R4, R5, 0x63 ;  /* 0x0000006305047836 */ /* 0x000fe20000000000 */
[----:B------:R-:W-:Y:S01]  /*1a280*/  ISETP.LT.AND P4, PT, R7, UR16, !P4 ;  /* 0x0000001007007c0c */ /* 0x000fe2000e781270 */
[C---:B------:R-:W-:Y:S01]  /*1a290*/  IMAD.WIDE R224, R226.reuse, 0x4, R2 ;  /* 0x00000004e2e07825 */ /* 0x040fe200078e0202 */
[----:B------:R-:W-:Y:S01]  /*1a2a0*/  ULDC UR10, c[0x0][0x228] ;  /* 0x00008a00000a7ab9 */ /* 0x000fe20000000800 */
[----:B------:R-:W-:Y:S01]  /*1a2b0*/  ULDC UR4, c[0x0][0x22c] ;  /* 0x00008b0000047ab9 */ /* 0x000fe20000000800 */
[----:B------:R-:W-:Y:S01]  /*1a2c0*/  ULDC UR14, c[0x0][0x228] ;  /* 0x00008a00000e7ab9 */ /* 0x000fe20000000800 */
[----:B------:R-:W-:Y:S01]  /*1a2d0*/  VIADD R0, R226, UR6 ;  /* 0x00000006e2007c36 */ /* 0x000fe20008000000 */
[----:B------:R-:W-:Y:S01]  /*1a2e0*/  ISETP.GE.AND P3, PT, R4, UR8, PT ;  /* 0x0000000804007c0c */ /* 0x000fe2000bf66270 */
[----:B------:R1:W-:Y:S01]  /*1a2f0*/  @P5 STG.E desc[UR18][R224.64], R244 ;  /* 0x000000f4e0005986 */ /* 0x0003e2000c101912 */
[----:B------:R-:W-:Y:S01]  /*1a300*/  IMAD.WIDE R226, R226, 0x4, R232 ;  /* 0x00000004e2e27825 */ /* 0x000fe200078e02e8 */
[----:B------:R-:W-:Y:S01]  /*1a310*/  ULDC UR12, c[0x0][0x228] ;  /* 0x00008a00000c7ab9 */ /* 0x000fe20000000800 */
[----:B------:R-:W-:Y:S01]  /*1a320*/  ULDC UR16, c[0x0][0x228] ;  /* 0x00008a0000107ab9 */ /* 0x000fe20000000800 */
[----:B------:R-:W-:Y:S01]  /*1a330*/  ULDC UR6, c[0x0][0x248] ;  /* 0x0000920000067ab9 */ /* 0x000fe20000000800 */
[C---:B---3--:R-:W-:Y:S01]  /*1a340*/  IMAD.WIDE R234, R0.reuse, 0x4, R2 ;  /* 0x0000000400ea7825 */ /* 0x048fe200078e0202 */
[----:B------:R-:W-:Y:S01]  /*1a350*/  ULDC UR8, c[0x0][0x22c] ;  /* 0x00008b0000087ab9 */ /* 0x000fe20000000800 */
[----:B-1----:R-:W3:Y:S04]  /*1a360*/  LDL.LU R224, [R1+0x6c0] ;  /* 0x0006c00001e07983 */ /* 0x002ee80000300800 */
[----:B------:R-:W4:Y:S04]  /*1a370*/  LDL.LU R225, [R1+0xc0] ;  /* 0x0000c00001e17983 */ /* 0x000f280000300800 */
[----:B------:R-:W2:Y:S01]  /*1a380*/  LDL.LU R238, [R1+0x4c0] ;  /* 0x0004c00001ee7983 */ /* 0x000ea20000300800 */
[----:B------:R-:W-:-:S03]  /*1a390*/  IMAD.WIDE R248, R0, 0x4, R232 ;  /* 0x0000000400f87825 */ /* 0x000fc600078e02e8 */
[----:B------:R1:W-:Y:S01]  /*1a3a0*/  @P2 STG.E desc[UR18][R226.64], R252 ;  /* 0x000000fce2002986 */ /* 0x0003e2000c101912 */
[----:B------:R-:W-:-:S03]  /*1a3b0*/  VIADD R4, R5, 0x64 ;  /* 0x0000006405047836 */ /* 0x000fc60000000000 */
[----:B------:R-:W2:Y:S02]  /*1a3c0*/  LDL.LU R250, [R1+0xc4] ;  /* 0x0000c40001fa7983 */ /* 0x000ea40000300800 */
[----:B------:R-:W-:Y:S01]  /*1a3d0*/  ISETP.GE.AND P5, PT, R4, UR4, PT ;  /* 0x0000000404007c0c */ /* 0x000fe2000bfa6270 */
[----:B------:R-:W-:Y:S01]  /*1a3e0*/  ULDC UR4, c[0x0][0x248] ;  /* 0x0000920000047ab9 */ /* 0x000fe20000000800 */
[----:B------:R-:W2:Y:S01]  /*1a3f0*/  LDL.LU R239, [R1+0x4c4] ;  /* 0x0004c40001ef7983 */ /* 0x000ea20000300800 */
[----:B-1----:R-:W-:-:S03]  /*1a400*/  VIADD R226, R0, UR4 ;  /* 0x0000000400e27c36 */ /* 0x002fc60008000000 */
[----:B------:R-:W2:Y:S04]  /*1a410*/  LDL.LU R243, [R1+0x2c4] ;  /* 0x0002c40001f37983 */ /* 0x000ea80000300800 */
[----:B---3--:R-:W-:Y:S01]  /*1a420*/  @P6 STG.E desc[UR18][R234.64], R224 ;  /* 0x000000e0ea006986 */ /* 0x008fe2000c101912 */
[----:B------:R-:W-:Y:S01]  /*1a430*/  VIADD R4, R5, 0x65 ;  /* 0x0000006505047836 */ /* 0x000fe20000000000 */
[----:B------:R-:W-:Y:S02]  /*1a440*/  ULDC UR4, c[0x0][0x22c] ;  /* 0x00008b0000047ab9 */ /* 0x000fe40000000800 */
[----:B----4-:R1:W-:Y:S01]  /*1a450*/  @P4 STG.E desc[UR18][R248.64], R225 ;  /* 0x000000e1f8004986 */ /* 0x0103e2000c101912 */
[----:B------:R-:W-:Y:S01]  /*1a460*/  ISETP.LT.AND P4, PT, R6, UR10, !P0 ;  /* 0x0000000a06007c0c */ /* 0x000fe2000c781270 */
[----:B------:R-:W-:-:S02]  /*1a470*/  ULDC UR10, c[0x0][0x228] ;  /* 0x00008a00000a7ab9 */ /* 0x000fc40000000800 */
[----:B------:R-:W3:Y:S04]  /*1a480*/  LDL.LU R242, [R1+0x6c8] ;  /* 0x0006c80001f27983 */ /* 0x000ee80000300800 */
[----:B------:R-:W4:Y:S04]  /*1a490*/  LDL.LU R241, [R1+0xc8] ;  /* 0x0000c80001f17983 */ /* 0x000f280000300800 */
[----:B------:R-:W4:Y:S01]  /*1a4a0*/  LDL.LU R240, [R1+0x4c8] ;  /* 0x0004c80001f07983 */ /* 0x000f220000300800 */
[----:B-1----:R-:W-:-:S03]  /*1a4b0*/  IMAD.WIDE R224, R226, 0x4, R2 ;  /* 0x00000004e2e07825 */ /* 0x002fc600078e0202 */
[----:B------:R-:W4:Y:S04]  /*1a4c0*/  LDL.LU R247, [R1+0x2c8] ;  /* 0x0002c80001f77983 */ /* 0x000f280000300800 */
[----:B------:R-:W4:Y:S04]  /*1a4d0*/  LDL.LU R246, [R1+0x6cc] ;  /* 0x0006cc0001f67983 */ /* 0x000f280000300800 */
[----:B------:R-:W4:Y:S04]  /*1a4e0*/  LDL.LU R245, [R1+0xcc] ;  /* 0x0000cc0001f57983 */ /* 0x000f280000300800 */
[----:B------:R-:W4:Y:S04]  /*1a4f0*/  LDL.LU R244, [R1+0x4cc] ;  /* 0x0004cc0001f47983 */ /* 0x000f280000300800 */
[----:B------:R-:W4:Y:S04]  /*1a500*/  LDL.LU R252, [R1+0x2cc] ;  /* 0x0002cc0001fc7983 */ /* 0x000f280000300800 */
[----:B--2---:R1:W-:Y:S04]  /*1a510*/  @P4 STG.E desc[UR18][R224.64], R238 ;  /* 0x000000eee0004986 */ /* 0x0043e8000c101912 */
[----:B-1----:R-:W2:Y:S04]  /*1a520*/  LDL.LU R238, [R1+0x9d0] ;  /* 0x0009d00001ee7983 */ /* 0x002ea80000300800 */
[----:B------:R-:W3:Y:S04]  /*1a530*/  LDL.LU R224, [R1+0x2c0] ;  /* 0x0002c00001e07983 */ /* 0x000ee80000300800 */
[----:B------:R-:W4:Y:S01]  /*1a540*/  LDL.LU R225, [R1+0x6c4] ;  /* 0x0006c40001e17983 */ /* 0x000f220000300800 */
[C---:B------:R-:W-:Y:S01]  /*1a550*/  ISETP.LT.AND P0, PT, R7.reuse, UR12, !P0 ;  /* 0x0000000c07007c0c */ /* 0x040fe2000c701270 */
[----:B------:R-:W-:Y:S01]  /*1a560*/  ULDC UR12, c[0x0][0x228] ;  /* 0x00008a00000c7ab9 */ /* 0x000fe20000000800 */
[----:B------:R-:W-:Y:S01]  /*1a570*/  ISETP.LT.AND P6, PT, R6, UR14, !P1 ;  /* 0x0000000e06007c0c */ /* 0x000fe2000cfc1270 */
[----:B------:R-:W-:Y:S01]  /*1a580*/  ULDC UR14, c[0x0][0x228] ;  /* 0x00008a00000e7ab9 */ /* 0x000fe20000000800 */
[----:B------:R-:W-:Y:S01]  /*1a590*/  ISETP.LT.AND P1, PT, R7, UR16, !P1 ;  /* 0x0000001007007c0c */ /* 0x000fe2000cf21270 */
[----:B------:R-:W-:Y:S01]  /*1a5a0*/  ULDC UR16, c[0x0][0x228] ;  /* 0x00008a0000107ab9 */ /* 0x000fe20000000800 */
[C---:B------:R-:W-:Y:S01]  /*1a5b0*/  IADD3 R0, R226.reuse, UR6, RZ ;  /* 0x00000006e2007c10 */ /* 0x040fe2000fffe0ff */
[----:B------:R-:W-:Y:S01]  /*1a5c0*/  IMAD.WIDE R226, R226, 0x4, R232 ;  /* 0x00000004e2e27825 */ /* 0x000fe200078e02e8 */
[----:B------:R-:W-:Y:S01]  /*1a5d0*/  ISETP.GE.AND P2, PT, R4, UR8, PT ;  /* 0x0000000804007c0c */ /* 0x000fe2000bf46270 */
[----:B------:R-:W-:Y:S01]  /*1a5e0*/  ULDC UR6, c[0x0][0x248] ;  /* 0x0000920000067ab9 */ /* 0x000fe20000000800 */
[----:B------:R-:W-:Y:S01]  /*1a5f0*/  ULDC UR8, c[0x0][0x22c] ;  /* 0x00008b0000087ab9 */ /* 0x000fe20000000800 */
[----:B------:R-:W-:-:S04]  /*1a600*/  IMAD.WIDE R234, R0, 0x4, R2 ;  /* 0x0000000400ea7825 */ /* 0x000fc800078e0202 */
[----:B------:R-:W-:Y:S02]  /*1a610*/  VIADD R4, R5, 0x66 ;  /* 0x0000006605047836 */ /* 0x000fe40000000000 */
[----:B------:R-:W-:-:S03]  /*1a620*/  IMAD.WIDE R248, R0, 0x4, R232 ;  /* 0x0000000400f87825 */ /* 0x000fc600078e02e8 */
[----:B------:R-:W-:Y:S01]  /*1a630*/  ISETP.GE.AND P4, PT, R4, UR4, PT ;  /* 0x0000000404007c0c */ /* 0x000fe2000bf86270 */
[----:B------:R-:W-:Y:S01]  /*1a640*/  ULDC UR4, c[0x0][0x248] ;  /* 0x0000920000047ab9 */ /* 0x000fe20000000800 */
[----:B------:R-:W-:Y:S01]  /*1a650*/  VIADD R4, R5, 0x67 ;  /* 0x0000006705047836 */ /* 0x000fe20000000000 */
[----:B---3--:R1:W-:Y:S04]  /*1a660*/  @P0 STG.E desc[UR18][R226.64], R224 ;  /* 0x000000e0e2000986 */ /* 0x0083e8000c101912 */
[----:B----4-:R3:W-:Y:S01]  /*1a670*/  @P6 STG.E desc[UR18][R234.64], R225 ;  /* 0x000000e1ea006986 */ /* 0x0107e2000c101912 */
        /* <DEDUP_REMOVED lines=12> */
[C---:B---3--:R-:W-:Y:S01]  /*1a740*/  IMAD.WIDE R224, R226.reuse, 0x4, R2 ;  /* 0x00000004e2e07825 */ /* 0x048fe200078e0202 */
[----:B------:R-:W-:Y:S01]  /*1a750*/  ULDC UR16, c[0x0][0x228] ;  /* 0x00008a0000107ab9 */ /* 0x000fe20000000800 */
[----:B------:R-:W-:Y:S01]  /*1a760*/  ULDC UR6, c[0x0][0x248] ;  /* 0x0000920000067ab9 */ /* 0x000fe20000000800 */
[----:B------:R-:W-:Y:S01]  /*1a770*/  ULDC UR8, c[0x0][0x22c] ;  /* 0x00008b0000087ab9 */ /* 0x000fe20000000800 */
[----:B------:R-:W-:Y:S01]  /*1a780*/  IMAD.WIDE R226, R226, 0x4, R232 ;  /* 0x00000004e2e27825 */ /* 0x000fe200078e02e8 */
[----:B------:R-:W-:Y:S03]  /*1a790*/  @P1 STG.E desc[UR18][R224.64], R239 ;  /* 0x000000efe0001986 */ /* 0x000fe6000c101912 */
[----:B------:R-:W-:-:S02]  /*1a7a0*/  VIADD R4, R5, 0x68 ;  /* 0x0000006805047836 */ /* 0x000fc40000000000 */
[C---:B------:R-:W-:Y:S01]  /*1a7b0*/  IMAD.WIDE R234, R0.reuse, 0x4, R2 ;  /* 0x0000000400ea7825 */ /* 0x040fe200078e0202 */
[----:B------:R1:W-:Y:S03]  /*1a7c0*/  @P3 STG.E desc[UR18][R226.64], R243 ;  /* 0x000000f3e2003986 */ /* 0x0003e6000c101912 */
[----:B----4-:R-:W-:Y:S01]  /*1a7d0*/  IMAD.WIDE R248, R0, 0x4, R232 ;  /* 0x0000000400f87825 */ /* 0x010fe200078e02e8 */
[----:B------:R-:W-:Y:S01]  /*1a7e0*/  ISETP.GE.AND P1, PT, R4, UR4, PT ;  /* 0x0000000404007c0c */ /* 0x000fe2000bf26270 */
[----:B------:R3:W-:Y:S01]  /*1a7f0*/  @P6 STG.E desc[UR18][R234.64], R242 ;  /* 0x000000f2ea006986 */ /* 0x0007e2000c101912 */
[----:B------:R-:W-:-:S03]  /*1a800*/  ULDC UR4, c[0x0][0x248] ;  /* 0x0000920000047ab9 */ /* 0x000fc60000000800 */
[----:B------:R4:W-:Y:S01]  /*1a810*/  @P5 STG.E desc[UR18][R248.64], R241 ;  /* 0x000000f1f8005986 */ /* 0x0009e2000c101912 */
[----:B------:R-:W-:Y:S01]  /*1a820*/  ISETP.LT.AND P5, PT, R6, UR10, !P2 ;  /* 0x0000000a06007c0c */ /* 0x000fe2000d7a1270 */
[----:B------:R-:W-:Y:S01]  /*1a830*/  VIADD R4, R5, 0x69 ;  /* 0x0000006905047836 */ /* 0x000fe20000000000 */
[C---:B------:R-:W-:Y:S01]  /*1a840*/  ISETP.LT.AND P2, PT, R7.reuse, UR12, !P2 ;  /* 0x0000000c07007c0c */ /* 0x040fe2000d741270 */
[----:B------:R-:W-:Y:S01]  /*1a850*/  ULDC UR10, c[0x0][0x228] ;  /* 0x00008a00000a7ab9 */ /* 0x000fe20000000800 */
[----:B-1----:R-:W-:Y:S01]  /*1a860*/  IADD3 R226, R0, UR4, RZ ;  /* 0x0000000400e27c10 */ /* 0x002fe2000fffe0ff */
[----:B------:R-:W-:Y:S01]  /*1a870*/  ULDC UR4, c[0x0][0x22c] ;  /* 0x00008b0000047ab9 */ /* 0x000fe20000000800 */
        /* <DEDUP_REMOVED lines=11> */
[----:B------:R-:W-:-:S02]  /*1a930*/  ULDC UR8, c[0x0][0x22c] ;  /* 0x00008b0000087ab9 */ /* 0x000fc40000000800 */
[C---:B---3--:R-:W-:Y:S01]  /*1a940*/  IMAD.WIDE R234, R0.reuse, 0x4, R2 ;  /* 0x0000000400ea7825 */ /* 0x048fe200078e0202 */
[----:B------:R1:W-:Y:S03]  /*1a950*/  @P2 STG.E desc[UR18][R226.64], R247 ;  /* 0x000000f7e2002986 */ /* 0x0003e6000c101912 */
[----:B----4-:R-:W-:Y:S01]  /*1a960*/  IMAD.WIDE R248, R0, 0x4, R232 ;  /* 0x0000000400f87825 */ /* 0x010fe200078e02e8 */
[----:B------:R-:W-:Y:S03]  /*1a970*/  @P6 STG.E desc[UR18][R234.64], R246 ;  /* 0x000000f6ea006986 */ /* 0x000fe6000c101912 */
[----:B------:R-:W-:Y:S01]  /*1a980*/  VIADD R4, R5, 0x6a ;  /* 0x0000006a05047836 */ /* 0x000fe20000000000 */
[----:B------:R-:W-:Y:S01]  /*1a990*/  @P4 STG.E desc[UR18][R248.64], R245 ;  /* 0x000000f5f8004986 */ /* 0x000fe2000c101912 */
[----:B------:R-:W-:Y:S01]  /*1a9a0*/  ISETP.LT.AND P4, PT, R6, UR10, !P0 ;  /* 0x0000000a06007c0c */ /* 0x000fe2000c781270 */
[----:B------:R-:W-:-:S02]  /*1a9b0*/  ULDC UR10, c[0x0][0x228] ;  /* 0x00008a00000a7ab9 */ /* 0x000fc40000000800 */
[----:B------:R-:W-:Y:S01]  /*1a9c0*/  ISETP.GE.AND P5, PT, R4, UR4, PT ;  /* 0x0000000404007c0c */ /* 0x000fe2000bfa6270 */
[----:B------:R-:W-:Y:S02]  /*1a9d0*/  ULDC UR4, c[0x0][0x248] ;  /* 0x0000920000047ab9 */ /* 0x000fe40000000800 */
[----:B-1----:R-:W-:Y:S01]  /*1a9e0*/  VIADD R226, R0, UR4 ;  /* 0x0000000400e27c36 */ /* 0x002fe20008000000 */
[----:B------:R-:W-:Y:S02]  /*1a9f0*/  ISETP.LT.AND P0, PT, R7, UR12, !P0 ;  /* 0x0000000c07007c0c */ /* 0x000fe4000c701270 */
[----:B------:R-:W-:Y:S01]  /*1aa00*/  ISETP.LT.AND P6, PT, R6, UR14, !P1 ;  /* 0x0000000e06007c0c */ /* 0x000fe2000cfc1270 */
[----:B------:R-:W-:Y:S01]  /*1aa10*/  IMAD.WIDE R224, R226, 0x4, R2 ;  /* 0x00000004e2e07825 */ /* 0x000fe200078e0202 */
[----:B------:R-:W-:Y:S01]  /*1aa20*/  ULDC UR4, c[0x0][0x22c] ;  /* 0x00008b0000047ab9 */ /* 0x000fe20000000800 */
[----:B------:R-:W-:Y:S01]  /*1aa30*/  ULDC UR12, c[0x0][0x228] ;  /* 0x00008a00000c7ab9 */ /* 0x000fe20000000800 */
[----:B------:R-:W-:-:S02]  /*1aa40*/  ULDC UR14, c[0x0][0x228] ;  /* 0x00008a00000e7ab9 */ /* 0x000fc40000000800 */
[----:B------:R1:W-:Y:S04]  /*1aa50*/  @P4 STG.E desc[UR18][R224.64], R244 ;  /* 0x000000f4e0004986 */ /* 0x0003e8000c101912 */
[----:B-1----:R-:W3:Y:S04]  /*1aa60*/  LDL.LU R224, [R1+0x6d0] ;  /* 0x0006d00001e07983 */ /* 0x002ee80000300800 */
[----:B------:R-:W4:Y:S04]  /*1aa70*/  LDL.LU R225, [R1+0xd0] ;  /* 0x0000d00001e17983 */ /* 0x000f280000300800 */
[----:B------:R-:W2:Y:S01]  /*1aa80*/  LDL.LU R239, [R1+0x4d0] ;  /* 0x0004d00001ef7983 */ /* 0x000ea20000300800 */
[----:B------:R-:W-:Y:S01]  /*1aa90*/  ISETP.LT.AND P1, PT, R7, UR16, !P1 ;  /* 0x0000001007007c0c */ /* 0x000fe2000cf21270 */
[C---:B------:R-:W-:Y:S01]  /*1aaa0*/  VIADD R0, R226.reuse, UR6 ;  /* 0x00000006e2007c36 */ /* 0x040fe20008000000 */
[----:B------:R-:W-:Y:S01]  /*1aab0*/  ULDC UR16, c[0x0][0x228] ;  /* 0x00008a0000107ab9 */ /* 0x000fe20000000800 */
[----:B------:R-:W-:Y:S01]  /*1aac0*/  VIADD R4, R5, 0x6b ;  /* 0x0000006b05047836 */ /* 0x000fe20000000000 */
[----:B------:R-:W2:Y:S01]  /*1aad0*/  LDL.LU R250, [R1+0x4d4] ;  /* 0x0004d40001fa7983 */ /* 0x000ea20000300800 */
[----:B------:R-:W-:Y:S01]  /*1aae0*/  IMAD.WIDE R226, R226, 0x4, R232 ;  /* 0x00000004e2e27825 */ /* 0x000fe200078e02e8 */
[----:B------:R-:W-:-:S03]  /*1aaf0*/  ULDC UR6, c[0x0][0x248] ;  /* 0x0000920000067ab9 */ /* 0x000fc60000000800 */
[----:B------:R-:W-:Y:S01]  /*1ab00*/  IMAD.WIDE R234, R0, 0x4, R2 ;  /* 0x0000000400ea7825 */ /* 0x000fe200078e0202 */
[----:B------:R-:W-:-:S03]  /*1ab10*/  ISETP.GE.AND P2, PT, R4, UR8, PT ;  /* 0x0000000804007c0c */ /* 0x000fc6000bf46270 */
[----:B------:R-:W-:Y:S01]  /*1ab20*/  IMAD.WIDE R248, R0, 0x4, R232 ;  /* 0x0000000400f87825 */ /* 0x000fe200078e02e8 */
[----:B------:R1:W-:Y:S01]  /*1ab30*/  @P0 STG.E desc[UR18][R226.64], R252 ;  /* 0x000000fce2000986 */ /* 0x0003e2000c101912 */
[----:B------:R-:W-:Y:S02]  /*1ab40*/  ULDC UR8, c[0x0][0x22c] ;  /* 0x00008b0000087ab9 */ /* 0x000fe40000000800 */
[C---:B------:R-:W-:Y:S01]  /*1ab50*/  VIADD R4, R5.reuse, 0x6c ;  /* 0x0000006c05047836 */ /* 0x040fe20000000000 */
[----:B------:R-:W2:Y:S04]  /*1ab60*/  LDL.LU R243, [R1+0x2d4] ;  /* 0x0002d40001f37983 */ /* 0x000ea80000300800 */
[----:B------:R-:W-:Y:S01]  /*1ab70*/  ISETP.GE.AND P4, PT, R4, UR4, PT ;  /* 0x0000000404007c0c */ /* 0x000fe2000bf86270 */
[----:B------:R-:W-:Y:S01]  /*1ab80*/  ULDC UR4, c[0x0][0x248] ;  /* 0x0000920000047ab9 */ /* 0x000fe20000000800 */
[----:B------:R-:W2:Y:S01]  /*1ab90*/  LDL.LU R242, [R1+0x6d8] ;  /* 0x0006d80001f27983 */ /* 0x000ea20000300800 */
[----:B-1----:R-:W-:Y:S01]  /*1aba0*/  VIADD R226, R0, UR4 ;  /* 0x0000000400e27c36 */ /* 0x002fe20008000000 */
[----:B------:R-:W-:-:S02]  /*1abb0*/  IADD3 R4, R5, 0x6d, RZ ;  /* 0x0000006d05047810 */ /* 0x000fc40007ffe0ff */
[----:B------:R-:W2:Y:S01]  /*1abc0*/  LDL.LU R241, [R1+0xd8] ;  /* 0x0000d80001f17983 */ /* 0x000ea20000300800 */
[----:B------:R-:W-:-:S03]  /*1abd0*/  ULDC UR4, c[0x0][0x22c] ;  /* 0x00008b0000047ab9 */ /* 0x000fc60000000800 */
        /* <DEDUP_REMOVED lines=8> */
[----:B------:R-:W2:Y:S04]  /*1ac60*/  LDL.LU R252, [R1+0x2dc] ;  /* 0x0002dc0001fc7983 */ /* 0x000ea80000300800 */
[----:B---3--:R-:W-:Y:S04]  /*1ac70*/  @P6 STG.E desc[UR18][R234.64], R224 ;  /* 0x000000e0ea006986 */ /* 0x008fe8000c101912 */
[----:B----4-:R1:W-:Y:S01]  /*1ac80*/  @P1 STG.E desc[UR18][R248.64], R225 ;  /* 0x000000e1f8001986 */ /* 0x0103e2000c101912 */
[----:B------:R-:W-:Y:S01]  /*1ac90*/  ISETP.LT.AND P1, PT, R6, UR10, !P3 ;  /* 0x0000000a06007c0c */ /* 0x000fe2000df21270 */
[----:B------:R-:W-:-:S02]  /*1aca0*/  VIADD R0, R226, UR6 ;  /* 0x00000006e2007c36 */ /* 0x000fc40008000000 */
[----:B-1----:R-:W-:Y:S01]  /*1acb0*/  IMAD.WIDE R224, R226, 0x4, R2 ;  /* 0x00000004e2e07825 */ /* 0x002fe200078e0202 */
[----:B------:R-:W-:Y:S01]  /*1acc0*/  ISETP.LT.AND P3, PT, R7, UR12, !P3 ;  /* 0x0000000c07007c0c */ /* 0x000fe2000df61270 */
[----:B------:R-:W-:Y:S01]  /*1acd0*/  ULDC UR10, c[0x0][0x228] ;  /* 0x00008a00000a7ab9 */ /* 0x000fe20000000800 */
[----:B------:R-:W-:Y:S01]  /*1ace0*/  ISETP.LT.AND P6, PT, R6, UR14, !P5 ;  /* 0x0000000e06007c0c */ /* 0x000fe2000efc1270 */
[----:B------:R-:W-:-:S06]  /*1acf0*/  IMAD.WIDE R226, R226, 0x4, R232 ;  /* 0x00000004e2e27825 */ /* 0x000fcc00078e02e8 */
[----:B--2---:R1:W-:Y:S01]  /*1ad00*/  @P1 STG.E desc[UR18][R224.64], R239 ;  /* 0x000000efe0001986 */ /* 0x0043e2000c101912 */
[----:B------:R-:W-:Y:S01]  /*1ad10*/  ISETP.GE.AND P1, PT, R4, UR4, PT ;  /* 0x0000000404007c0c */ /* 0x000fe2000bf26270 */
[----:B------:R-:W-:Y:S01]  /*1ad20*/  ULDC UR12, c[0x0][0x228] ;  /* 0x00008a00000c7ab9 */ /* 0x000fe20000000800 */
[----:B------:R-:W-:Y:S01]  /*1ad30*/  ISETP.LT.AND P5, PT, R7, UR16, !P5 ;  /* 0x0000001007007c0c */ /* 0x000fe2000efa1270 */
[C---:B------:R-:W-:Y:S01]  /*1ad40*/  IMAD.WIDE R234, R0.reuse, 0x4, R2 ;  /* 0x0000000400ea7825 */ /* 0x040fe200078e0202 */
[----:B------:R-:W-:Y:S01]  /*1ad50*/  ULDC UR4, c[0x0][0x248] ;  /* 0x0000920000047ab9 */ /* 0x000fe20000000800 */
[----:B------:R-:W-:Y:S01]  /*1ad60*/  ULDC UR14, c[0x0][0x228] ;  /* 0x00008a00000e7ab9 */ /* 0x000fe20000000800 */
[----:B------:R-:W-:Y:S01]  /*1ad70*/  ULDC UR16, c[0x0][0x228] ;  /* 0x00008a0000107ab9 */ /* 0x000fe20000000800 */
[----:B------:R-:W-:Y:S01]  /*1ad80*/  ULDC UR6, c[0x0][0x248] ;  /* 0x0000920000067ab9 */ /* 0x000fe20000000800 */
[----:B-1----:R-:W2:Y:S04]  /*1ad90*/  LDL.LU R239, [R1+0x9cc] ;  /* 0x0009cc0001ef7983 */ /* 0x002ea80000300800 */
[----:B------:R-:W3:Y:S04]  /*1ada0*/  LDL.LU R224, [R1+0x6d4] ;  /* 0x0006d40001e07983 */ /* 0x000ee80000300800 */
[----:B------:R-:W4:Y:S04]  /*1adb0*/  LDL.LU R225, [R1+0xd4] ;  /* 0x0000d40001e17983 */ /* 0x000f280000300800 */
[----:B------:R-:W2:Y:S01]  /*1adc0*/  LDL.LU R4, [R1+0x2d0] ;  /* 0x0002d00001047983 */ /* 0x000ea20000300800 */
[----:B------:R-:W-:-:S03]  /*1add0*/  IMAD.WIDE R248, R0, 0x4, R232 ;  /* 0x0000000400f87825 */ /* 0x000fc600078e02e8 */
[----:B--2---:R1:W-:Y:S04]  /*1ade0*/  @P3 STG.E desc[UR18][R226.64], R4 ;  /* 0x00000004e2003986 */ /* 0x0043e8000c101912 */
[----:B---3--:R-:W-:Y:S01]  /*1adf0*/  @P6 STG.E desc[UR18][R234.64], R224 ;  /* 0x000000e0ea006986 */ /* 0x008fe2000c101912 */
[C---:B------:R-:W-:Y:S01]  /*1ae00*/  ISETP.LT.AND P6, PT, R6.reuse, UR14, !P4 ;  /* 0x0000000e06007c0c */ /* 0x040fe2000e7c1270 */
[----:B------:R-:W-:Y:S02]  /*1ae10*/  ULDC UR14, c[0x0][0x228] ;  /* 0x00008a00000e7ab9 */ /* 0x000fe40000000800 */
[----:B----4-:R2:W-:Y:S01]  /*1ae20*/  @P5 STG.E desc[UR18][R248.64], R225 ;  /* 0x000000e1f8005986 */ /* 0x0105e2000c101912 */
[----:B------:R-:W-:Y:S01]  /*1ae30*/  ISETP.LT.AND P5, PT, R6, UR10, !P2 ;  /* 0x0000000a06007c0c */ /* 0x000fe2000d7a1270 */
[----:B------:R-:W-:Y:S01]  /*1ae40*/  ULDC UR10, c[0x0][0x228] ;  /* 0x00008a00000a7ab9 */ /* 0x000fe20000000800 */
[C---:B------:R-:W-:Y:S01]  /*1ae50*/  ISETP.LT.AND P2, PT, R7.reuse, UR12, !P2 ;  /* 0x0000000c07007c0c */ /* 0x040fe2000d741270 */
[----:B-1----:R-:W-:Y:S01]  /*1ae60*/  VIADD R226, R0, UR4 ;  /* 0x0000000400e27c36 */ /* 0x002fe20008000000 */
[----:B------:R-:W-:Y:S01]  /*1ae70*/  ISETP.LT.AND P4, PT, R7, UR16, !P4 ;  /* 0x0000001007007c0c */ /* 0x000fe2000e781270 */
[----:B------:R-:W-:Y:S01]  /*1ae80*/  VIADD R4, R5, 0x6f ;  /* 0x0000006f05047836 */ /* 0x000fe20000000000 */
[----:B------:R-:W-:Y:S01]  /*1ae90*/  ULDC UR4, c[0x0][0x22c] ;  /* 0x00008b0000047ab9 */ /* 0x000fe20000000800 */
[C---:B------:R-:W-:Y:S01]  /*1aea0*/  VIADD R0, R226.reuse, UR6 ;  /* 0x00000006e2007c36 */ /* 0x040fe20008000000 */
[----:B------:R-:W-:Y:S01]  /*1aeb0*/  ULDC UR12, c[0x0][0x228] ;  /* 0x00008a00000c7ab9 */ /* 0x000fe20000000800 */
[----:B------:R-:W-:Y:S01]  /*1aec0*/  ULDC UR16, c[0x0][0x228] ;  /* 0x00008a0000107ab9 */ /* 0x000fe20000000800 */
[----:B--2---:R-:W-:Y:S01]  /*1aed0*/  IMAD.WIDE R224, R226, 0x4, R2 ;  /* 0x00000004e2e07825 */ /* 0x004fe200078e0202 */
[----:B------:R-:W-:Y:S01]  /*1aee0*/  ISETP.GE.AND P3, PT, R4, UR8, PT ;  /* 0x0000000804007c0c */ /* 0x000fe2000bf66270 */
[----:B------:R-:W-:-:S02]  /*1aef0*/  ULDC UR6, c[0x0][0x248] ;  /* 0x0000920000067ab9 */ /* 0x000fc40000000800 */
[----:B------:R-:W-:Y:S01]  /*1af00*/  IMAD.WIDE R226, R226, 0x4, R232 ;  /* 0x00000004e2e27825 */ /* 0x000fe200078e02e8 */
[----:B------:R-:W-:-:S03]  /*1af10*/  IADD3 R4, R5, 0x70, RZ ;  /* 0x0000007005047810 */ /* 0x000fc60007ffe0ff */
[C---:B------:R-:W-:Y:S01]  /*1af20*/  IMAD.WIDE R234, R0.reuse, 0x4, R2 ;  /* 0x0000000400ea7825 */ /* 0x040fe200078e0202 */
[----:B------:R-:W-:Y:S03]  /*1af30*/  @P5 STG.E desc[UR18][R224.64], R250 ;  /* 0x000000fae0005986 */ /* 0x000fe6000c101912 */
[----:B------:R-:W-:Y:S01]  /*1af40*/  IMAD.WIDE R248, R0, 0x4, R232 ;  /* 0x0000000400f87825 */ /* 0x000fe200078e02e8 */
[----:B------:R1:W-:Y:S01]  /*1af50*/  @P2 STG.E desc[UR18][R226.64], R243 ;  /* 0x000000f3e2002986 */ /* 0x0003e2000c101912 */
[----:B------:R-:W-:Y:S01]  /*1af60*/  ISETP.GE.AND P5, PT, R4, UR4, PT ;  /* 0x0000000404007c0c */ /* 0x000fe2000bfa6270 */
[----:B------:R-:W-:Y:S01]  /*1af70*/  ULDC UR4, c[0x0][0x248] ;  /* 0x0000920000047ab9 */ /* 0x000fe20000000800 */
[----:B------:R-:W-:Y:S01]  /*1af80*/  ULDC UR8, c[0x0][0x22c] ;  /* 0x00008b0000087ab9 */ /* 0x000fe20000000800 */
[----:B------:R2:W-:Y:S01]  /*1af90*/  @P6 STG.E desc[UR18][R234.64], R242 ;  /* 0x000000f2ea006986 */ /* 0x0005e2000c101912 */
[----:B------:R-:W-:Y:S01]  /*1afa0*/  ISETP.LT.AND P6, PT, R6, UR14, !P1 ;  /* 0x0000000e06007c0c */ /* 0x000fe2000cfc1270 */
[----:B------:R-:W-:-:S02]  /*1afb0*/  VIADD R4, R5, 0x71 ;  /* 0x0000007105047836 */ /* 0x000fc40000000000 */
        /* <DEDUP_REMOVED lines=15> */
[----:B------:R-:W-:Y:S01]  /*1b0b0*/  @P4 STG.E desc[UR18][R224.64], R240 ;  /* 0x000000f0e0004986 */ /* 0x000fe2000c101912 */
[----:B------:R-:W-:-:S02]  /*1b0c0*/  ULDC UR8, c[0x0][0x22c] ;  /* 0x00008b0000087ab9 */ /* 0x000fc40000000800 */
[C---:B--2---:R-:W-:Y:S01]  /*1b0d0*/  IMAD.WIDE R234, R0.reuse, 0x4, R2 ;  /* 0x0000000400ea7825 */ /* 0x044fe200078e0202 */
[----:B------:R1:W-:Y:S03]  /*1b0e0*/  @P0 STG.E desc[UR18][R226.64], R247 ;  /* 0x000000f7e2000986 */ /* 0x0003e6000c101912 */
[----:B---3--:R-:W-:Y:S01]  /*1b0f0*/  IMAD.WIDE R248, R0, 0x4, R232 ;  /* 0x0000000400f87825 */ /* 0x008fe200078e02e8 */
        /* <DEDUP_REMOVED lines=8> */
[C---:B------:R-:W-:Y:S02]  /*1b180*/  ISETP.LT.AND P3, PT, R7.reuse, UR12, !P3 ;  /* 0x0000000c07007c0c */ /* 0x040fe4000df61270 */
[----:B------:R-:W-:Y:S01]  /*1b190*/  ISETP.LT.AND P6, PT, R6, UR14, !P5 ;  /* 0x0000000e06007c0c */ /* 0x000fe2000efc1270 */
[C---:B------:R-:W-:Y:S01]  /*1b1a0*/  IMAD.WIDE R224, R226.reuse, 0x4, R2 ;  /* 0x00000004e2e07825 */ /* 0x040fe200078e0202 */
[C---:B------:R-:W-:Y:S01]  /*1b1b0*/  IADD3 R0, R226.reuse, UR6, RZ ;  /* 0x00000006e2007c10 */ /* 0x040fe2000fffe0ff */
[----:B------:R-:W-:Y:S01]  /*1b1c0*/  ULDC UR4, c[0x0][0x22c] ;  /* 0x00008b0000047ab9 */ /* 0x000fe20000000800 */
[----:B------:R-:W-:Y:S01]  /*1b1d0*/  ISETP.LT.AND P5, PT, R7, UR16, !P5 ;  /* 0x0000001007007c0c */ /* 0x000fe2000efa1270 */
[----:B------:R-:W-:Y:S01]  /*1b1e0*/  VIADD R4, R5, 0x73 ;  /* 0x0000007305047836 */ /* 0x000fe20000000000 */
[----:B------:R1:W-:Y:S01]  /*1b1f0*/  @P1 STG.E desc[UR18][R224.64], R244 ;  /* 0x000000f4e0001986 */ /* 0x0003e2000c101912 */
[----:B------:R-:W-:Y:S01]  /*1b200*/  IMAD.WIDE R226, R226, 0x4, R232 ;  /* 0x00000004e2e27825 */ /* 0x000fe200078e02e8 */
[----:B------:R-:W-:Y:S01]  /*1b210*/  ULDC UR12, c[0x0][0x228] ;  /* 0x00008a00000c7ab9 */ /* 0x000fe20000000800 */
[----:B------:R-:W-:Y:S01]  /*1b220*/  ULDC UR14, c[0x0][0x228] ;  /* 0x00008a00000e7ab9 */ /* 0x000fe20000000800 */
[----:B------:R-:W-:Y:S01]  /*1b230*/  ULDC UR16, c[0x0][0x228] ;  /* 0x00008a0000107ab9 */ /* 0x000fe20000000800 */
[----:B------:R-:W-:Y:S01]  /*1b240*/  ULDC UR6, c[0x0][0x248] ;  /* 0x0000920000067ab9 */ /* 0x000fe20000000800 */
[----:B-1----:R-:W2:Y:S04]  /*1b250*/  LDL.LU R224, [R1+0x6e0] ;  /* 0x0006e00001e07983 */ /* 0x002ea80000300800 */
[----:B------:R-:W3:Y:S04]  /*1b260*/  LDL.LU R225, [R1+0xe0] ;  /* 0x0000e00001e17983 */ /* 0x000ee80000300800 */
[----:B------:R-:W4:Y:S01]  /*1b270*/  LDL.LU R240, [R1+0x4e0] ;  /* 0x0004e00001f07983 */ /* 0x000f220000300800 */
[----:B------:R-:W-:Y:S01]  /*1b280*/  IMAD.WIDE R234, R0, 0x4, R2 ;  /* 0x0000000400ea7825 */ /* 0x000fe200078e0202 */
[----:B------:R-:W-:Y:S01]  /*1b290*/  ISETP.GE.AND P0, PT, R4, UR8, PT ;  /* 0x0000000804007c0c */ /* 0x000fe2000bf06270 */
[----:B------:R-:W-:-:S02]  /*1b2a0*/  ULDC UR8, c[0x0][0x22c] ;  /* 0x00008b0000087ab9 */ /* 0x000fc40000000800 */
[----:B------:R-:W-:Y:S01]  /*1b2b0*/  IMAD.WIDE R248, R0, 0x4, R232 ;  /* 0x0000000400f87825 */ /* 0x000fe200078e02e8 */
[----:B------:R1:W-:Y:S03]  /*1b2c0*/  @P3 STG.E desc[UR18][R226.64], R252 ;  /* 0x000000fce2003986 */ /* 0x0003e6000c101912 */
[C---:B------:R-:W-:Y:S01]  /*1b2d0*/  VIADD R4, R5.reuse, 0x74 ;  /* 0x0000007405047836 */ /* 0x040fe20000000000 */
[----:B------:R-:W4:Y:S04]  /*1b2e0*/  LDL.LU R241, [R1+0x4e4] ;  /* 0x0004e40001f17983 */ /* 0x000f280000300800 */
[----:B------:R-:W-:Y:S01]  /*1b2f0*/  ISETP.GE.AND P1, PT, R4, UR4, PT ;  /* 0x0000000404007c0c */ /* 0x000fe2000bf26270 */
[----:B------:R-:W-:Y:S01]  /*1b300*/  ULDC UR4, c[0x0][0x248] ;  /* 0x0000920000047ab9 */ /* 0x000fe20000000800 */
[----:B------:R-:W-:Y:S01]  /*1b310*/  VIADD R4, R5, 0x75 ;  /* 0x0000007505047836 */ /* 0x000fe20000000000 */
[----:B------:R-:W4:Y:S01]  /*1b320*/  LDL.LU R250, [R1+0x6e8] ;  /* 0x0006e80001fa7983 */ /* 0x000f220000300800 */
[----:B-1----:R-:W-:Y:S01]  /*1b330*/  VIADD R226, R0, UR4 ;  /* 0x0000000400e27c36 */ /* 0x002fe20008000000 */
[----:B------:R-:W-:-:S02]  /*1b340*/  ULDC UR4, c[0x0][0x22c] ;  /* 0x00008b0000047ab9 */ /* 0x000fc40000000800 */
[----:B------:R-:W4:Y:S01]  /*1b350*/  LDL.LU R243, [R1+0xe8] ;  /* 0x0000e80001f37983 */ /* 0x000f220000300800 */
[----:B------:R-:W-:-:S03]  /*1b360*/  ISETP.GE.AND P3, PT, R4, UR8, PT ;  /* 0x0000000804007c0c */ /* 0x000fc6000bf66270 */
[----:B------:R-:W4:Y:S01]  /*1b370*/  LDL.LU R242, [R1+0x4e8] ;  /* 0x0004e80001f27983 */ /* 0x000f220000300800 */
[----:B------:R-:W-:Y:S01]  /*1b380*/  VIADD R4, R5, 0x76 ;  /* 0x0000007605047836 */ /* 0x000fe20000000000 */
[----:B------:R-:W-:Y:S02]  /*1b390*/  ULDC UR8, c[0x0][0x22c] ;  /* 0x00008b0000087ab9 */ /* 0x000fe40000000800 */
        /* <DEDUP_REMOVED lines=8> */
[----:B------:R-:W-:-:S02]  /*1b420*/  VIADD R0, R226, UR6 ;  /* 0x00000006e2007c36 */ /* 0x000fc40008000000 */
[----:B-1----:R-:W-:Y:S01]  /*1b430*/  IMAD.WIDE R224, R226, 0x4, R2 ;  /* 0x00000004e2e07825 */ /* 0x002fe200078e0202 */
[----:B------:R-:W-:Y:S01]  /*1b440*/  ISETP.LT.AND P2, PT, R7, UR12, !P2 ;  /* 0x0000000c07007c0c */ /* 0x000fe2000d741270 */
[----:B------:R-:W-:Y:S01]  /*1b450*/  ULDC UR10, c[0x0][0x228] ;  /* 0x00008a00000a7ab9 */ /* 0x000fe20000000800 */
[----:B------:R-:W-:Y:S01]  /*1b460*/  ISETP.LT.AND P6, PT, R6, UR14, !P4 ;  /* 0x0000000e06007c0c */ /* 0x000fe2000e7c1270 */
[----:B------:R-:W-:-:S06]  /*1b470*/  IMAD.WIDE R226, R226, 0x4, R232 ;  /* 0x00000004e2e27825 */ /* 0x000fcc00078e02e8 */
[----:B----4-:R1:W-:Y:S01]  /*1b480*/  @P5 STG.E desc[UR18][R224.64], R240 ;  /* 0x000000f0e0005986 */ /* 0x0103e2000c101912 */
[----:B------:R-:W-:Y:S01]  /*1b490*/  ISETP.GE.AND P5, PT, R4, UR4, PT ;  /* 0x0000000404007c0c */ /* 0x000fe2000bfa6270 */
[----:B------:R-:W-:Y:S01]  /*1b4a0*/  ULDC UR4, c[0x0][0x248] ;  /* 0x0000920000047ab9 */ /* 0x000fe20000000800 */
[C---:B------:R-:W-:Y:S01]  /*1b4b0*/  IMAD.WIDE R234, R0.reuse, 0x4, R2 ;  /* 0x0000000400ea7825 */ /* 0x040fe200078e0202 */
[----:B------:R-:W-:Y:S01]  /*1b4c0*/  ULDC UR12, c[0x0][0x228] ;  /* 0x00008a00000c7ab9 */ /* 0x000fe20000000800 */
[----:B------:R-:W-:Y:S01]  /*1b4d0*/  ULDC UR14, c[0x0][0x228] ;  /* 0x00008a00000e7ab9 */ /* 0x000fe20000000800 */
[----:B------:R-:W-:Y:S01]  /*1b4e0*/  ULDC UR6, c[0x0][0x248] ;  /* 0x0000920000067ab9 */ /* 0x000fe20000000800 */
[----:B-1----:R-:W2:Y:S04]  /*1b4f0*/  LDL.LU R240, [R1+0x9c8] ;  /* 0x0009c80001f07983 */ /* 0x002ea80000300800 */
[----:B------:R-:W3:Y:S04]  /*1b500*/  LDL.LU R224, [R1+0x6e4] ;  /* 0x0006e40001e07983 */ /* 0x000ee80000300800 */
[----:B------:R-:W4:Y:S04]  /*1b510*/  LDL.LU R225, [R1+0xe4] ;  /* 0x0000e40001e17983 */ /* 0x000f280000300800 */
[----:B------:R-:W2:Y:S01]  /*1b520*/  LDL.LU R4, [R1+0x2e0] ;  /* 0x0002e00001047983 */ /* 0x000ea20000300800 */
[----:B------:R-:W-:Y:S01]  /*1b530*/  ISETP.LT.AND P4, PT, R7, UR16, !P4 ;  /* 0x0000001007007c0c */ /* 0x000fe2000e781270 */
[----:B------:R-:W-:Y:S01]  /*1b540*/  IMAD.WIDE R248, R0, 0x4, R232 ;  /* 0x0000000400f87825 */ /* 0x000fe200078e02e8 */
[----:B------:R-:W-:Y:S01]  /*1b550*/  ULDC UR16, c[0x0][0x228] ;  /* 0x00008a0000107ab9 */ /* 0x000fe20000000800 */
[----:B--2---:R1:W-:Y:S04]  /*1b560*/  @P2 STG.E desc[UR18][R226.64], R4 ;  /* 0x00000004e2002986 */ /* 0x0043e8000c101912 */
[----:B---3--:R-:W-:Y:S06]  /*1b570*/  @P6 STG.E desc[UR18][R234.64], R224 ;  /* 0x000000e0ea006986 */ /* 0x008fec000c101912 */
[----:B----4-:R2:W-:Y:S01]  /*1b580*/  @P4 STG.E desc[UR18][R248.64], R225 ;  /* 0x000000e1f8004986 */ /* 0x0105e2000c101912 */
[----:B------:R-:W-:Y:S01]  /*1b590*/  ISETP.LT.AND P4, PT, R6, UR10, !P0 ;  /* 0x0000000a06007c0c */ /* 0x000fe2000c781270 */
[----:B------:R-:W-:Y:S01]  /*1b5a0*/  ULDC UR10, c[0x0][0x228] ;  /* 0x00008a00000a7ab9 */ /* 0x000fe20000000800 */
[----:B-1----:R-:W-:Y:S01]  /*1b5b0*/  IADD3 R226, R0, UR4, RZ ;  /* 0x0000000400e27c10 */ /* 0x002fe2000fffe0ff */
[----:B------:R-:W-:Y:S01]  /*1b5c0*/  VIADD R4, R5, 0x77 ;  /* 0x0000007705047836 */ /* 0x000fe20000000000 */
[----:B------:R-:W-:Y:S01]  /*1b5d0*/  ISETP.LT.AND P0, PT, R7, UR12, !P0 ;  /* 0x0000000c07007c0c */ /* 0x000fe2000c701270 */
[----:B------:R-:W-:Y:S01]  /*1b5e0*/  ULDC UR4, c[0x0][0x22c] ;  /* 0x00008b0000047ab9 */ /* 0x000fe20000000800 */
[----:B------:R-:W-:Y:S01]  /*1b5f0*/  ISETP.LT.AND P6, PT, R6, UR14, !P1 ;  /* 0x0000000e06007c0c */ /* 0x000fe2000cfc1270 */
[----:B--2---:R-:W-:-:S04]  /*1b600*/  IMAD.WIDE R224, R226, 0x4, R2 ;  /* 0x00000004e2e07825 */ /* 0x004fc800078e0202 */
[C---:B------:R-:W-:Y:S02]  /*1b610*/  VIADD R0, R226.reuse, UR6 ;  /* 0x00000006e2007c36 */ /* 0x040fe40008000000 */
[----:B------:R1:W-:Y:S01]  /*1b620*/  @P4 STG.E desc[UR18][R224.64], R241 ;  /* 0x000000f1e0004986 */ /* 0x0003e2000c101912 */
[----:B------:R-:W-:Y:S01]  /*1b630*/  ISETP.LT.AND P1, PT, R7, UR16, !P1 ;  /* 0x0000001007007c0c */ /* 0x000fe2000cf21270 */
[----:B------:R-:W-:Y:S01]  /*1b640*/  IMAD.WIDE R226, R226, 0x4, R232 ;  /* 0x00000004e2e27825 */ /* 0x000fe200078e02e8 */
[----:B------:R-:W-:Y:S01]  /*1b650*/  ISETP.GE.AND P2, PT, R4, UR8, PT ;  /* 0x0000000804007c0c */ /* 0x000fe2000bf46270 */
[----:B------:R-:W-:Y:S01]  /*1b660*/  ULDC UR12, c[0x0][0x228] ;  /* 0x00008a00000c7ab9 */ /* 0x000fe20000000800 */
[----:B------:R-:W-:Y:S01]  /*1b670*/  ULDC UR14, c[0x0][0x228] ;  /* 0x00008a00000e7ab9 */ /* 0x000fe20000000800 */
[----:B------:R-:W-:Y:S01]  /*1b680*/  ULDC UR6, c[0x0][0x248] ;  /* 0x0000920000067ab9 */ /* 0x000fe20000000800 */
[----:B-1----:R-:W2:Y:S01]  /*1b690*/  LDL.LU R241, [R1+0x9c4] ;  /* 0x0009c40001f17983 */ /* 0x002ea20000300800 */
[----:B------:R-:W-:Y:S01]  /*1b6a0*/  IMAD.WIDE R234, R0, 0x4, R2 ;  /* 0x0000000400ea7825 */ /* 0x000fe200078e0202 */
[----:B------:R-:W-:Y:S01]  /*1b6b0*/  ULDC UR16, c[0x0][0x228] ;  /* 0x00008a0000107ab9 */ /* 0x000fe20000000800 */
[----:B------:R-:W-:Y:S01]  /*1b6c0*/  ULDC UR8, c[0x0][0x22c] ;  /* 0x00008b0000087ab9 */ /* 0x000fe20000000800 */
[----:B------:R-:W3:Y:S01]  /*1b6d0*/  LDL.LU R225, [R1+0x2e4] ;  /* 0x0002e40001e17983 */ /* 0x000ee20000300800 */
[----:B------:R-:W-:-:S02]  /*1b6e0*/  VIADD R4, R5, 0x78 ;  /* 0x0000007805047836 */ /* 0x000fc40000000000 */
[----:B------:R-:W-:-:S03]  /*1b6f0*/  IMAD.WIDE R248, R0, 0x4, R232 ;  /* 0x0000000400f87825 */ /* 0x000fc600078e02e8 */
[----:B------:R-:W-:Y:S01]  /*1b700*/  ISETP.GE.AND P4, PT, R4, UR4, PT ;  /* 0x0000000404007c0c */ /* 0x000fe2000bf86270 */
[----:B------:R-:W-:Y:S01]  /*1b710*/  ULDC UR4, c[0x0][0x248] ;  /* 0x0000920000047ab9 */ /* 0x000fe20000000800 */
[----:B------:R-:W-:Y:S01]  /*1b720*/  VIADD R4, R5, 0x79 ;  /* 0x0000007905047836 */ /* 0x000fe20000000000 */
        /* <DEDUP_REMOVED lines=31> */
[----:B------:R-:W-:Y:S01]  /*1b920*/  ISETP.LT.AND P2, PT, R7, UR12, !P2 ;  /* 0x0000000c07007c0c */ /* 0x000fe2000d741270 */
[----:B------:R-:W-:Y:S01]  /*1b930*/  ULDC UR4, c[0x0][0x22c] ;  /* 0x00008b0000047ab9 */ /* 0x000fe20000000800 */
[----:B------:R-:W-:Y:S01]  /*1b940*/  ISETP.LT.AND P6, PT, R6, UR14, !P4 ;  /* 0x0000000e06007c0c */ /* 0x000fe2000e7c1270 */
[----:B------:R-:W-:Y:S01]  /*1b950*/  IMAD.WIDE R224, R226, 0x4, R2 ;  /* 0x00000004e2e07825 */ /* 0x000fe200078e0202 */
[----:B------:R-:W-:Y:S01]  /*1b960*/  IADD3 R4, R5, 0x7b, RZ ;  /* 0x0000007b05047810 */ /* 0x000fe20007ffe0ff */
[----:B------:R-:W-:Y:S01]  /*1b970*/  ULDC UR12, c[0x0][0x228] ;  /* 0x00008a00000c7ab9 */ /* 0x000fe20000000800 */
[----:B------:R-:W-:-:S02]  /*1b980*/  ULDC UR14, c[0x0][0x228] ;  /* 0x00008a00000e7ab9 */ /* 0x000fc40000000800 */
[----:B------:R1:W-:Y:S04]  /*1b990*/  @P5 STG.E desc[UR18][R224.64], R244 ;  /* 0x000000f4e0005986 */ /* 0x0003e8000c101912 */
[----:B-1----:R-:W3:Y:S04]  /*1b9a0*/  LDL.LU R224, [R1+0x6f0] ;  /* 0x0006f00001e07983 */ /* 0x002ee80000300800 */
[----:B------:R-:W4:Y:S04]  /*1b9b0*/  LDL.LU R225, [R1+0xf0] ;  /* 0x0000f00001e17983 */ /* 0x000f280000300800 */
[----:B------:R-:W2:Y:S01]  /*1b9c0*/  LDL.LU R242, [R1+0x4f0] ;  /* 0x0004f00001f27983 */ /* 0x000ea20000300800 */
[----:B------:R-:W-:Y:S01]  /*1b9d0*/  ISETP.LT.AND P4, PT, R7, UR16, !P4 ;  /* 0x0000001007007c0c */ /* 0x000fe2000e781270 */
[----:B------:R-:W-:Y:S01]  /*1b9e0*/  VIADD R0, R226, UR6 ;  /* 0x00000006e2007c36 */ /* 0x000fe20008000000 */
[----:B------:R-:W-:Y:S01]  /*1b9f0*/  ISETP.GE.AND P3, PT, R4, UR8, PT ;  /* 0x0000000804007c0c */ /* 0x000fe2000bf66270 */
[----:B------:R-:W-:Y:S01]  /*1ba00*/  IMAD.WIDE R226, R226, 0x4, R232 ;  /* 0x00000004e2e27825 */ /* 0x000fe200078e02e8 */
[----:B------:R-:W2:Y:S01]  /*1ba10*/  LDL.LU R243, [R1+0x4f4] ;  /* 0x0004f40001f37983 */ /* 0x000ea20000300800 */
[----:B------:R-:W-:Y:S01]  /*1ba20*/  ULDC UR8, c[0x0][0x22c] ;  /* 0x00008b0000087ab9 */ /* 0x000fe20000000800 */
[----:B------:R-:W-:Y:S01]  /*1ba30*/  ULDC UR16, c[0x0][0x228] ;  /* 0x00008a0000107ab9 */ /* 0x000fe20000000800 */
[----:B------:R-:W-:Y:S01]  /*1ba40*/  IMAD.WIDE R234, R0, 0x4, R2 ;  /* 0x0000000400ea7825 */ /* 0x000fe200078e0202 */
[----:B------:R1:W-:Y:S01]  /*1ba50*/  @P2 STG.E desc[UR18][R226.64], R252 ;  /* 0x000000fce2002986 */ /* 0x0003e2000c101912 */
[----:B------:R-:W-:-:S02]  /*1ba60*/  ULDC UR6, c[0x0][0x248] ;  /* 0x0000920000067ab9 */ /* 0x000fc40000000800 */
[----:B------:R-:W-:Y:S01]  /*1ba70*/  IMAD.WIDE R248, R0, 0x4, R232 ;  /* 0x0000000400f87825 */ /* 0x000fe200078e02e8 */
[----:B------:R-:W2:Y:S03]  /*1ba80*/  LDL.LU R244, [R1+0x4f8] ;  /* 0x0004f80001f47983 */ /* 0x000ea60000300800 */
[C---:B------:R-:W-:Y:S01]  /*1ba90*/  VIADD R4, R5.reuse, 0x7c ;  /* 0x0000007c05047836 */ /* 0x040fe20000000000 */
[----:B------:R-:W2:Y:S04]  /*1baa0*/  LDL.LU R250, [R1+0x2f8] ;  /* 0x0002f80001fa7983 */ /* 0x000ea80000300800 */
[----:B------:R-:W-:Y:S01]  /*1bab0*/  ISETP.GE.AND P5, PT, R4, UR4, PT ;  /* 0x0000000404007c0c */ /* 0x000fe2000bfa6270 */
[----:B------:R-:W-:Y:S01]  /*1bac0*/  ULDC UR4, c[0x0][0x248] ;  /* 0x0000920000047ab9 */ /* 0x000fe20000000800 */
[----:B------:R-:W-:Y:S01]  /*1bad0*/  VIADD R4, R5, 0x7d ;  /* 0x0000007d05047836 */ /* 0x000fe20000000000 */
[----:B------:R-:W2:Y:S01]  /*1bae0*/  LDL.LU R247, [R1+0x6fc] ;  /* 0x0006fc0001f77983 */ /* 0x000ea20000300800 */
[----:B-1----:R-:W-:Y:S01]  /*1baf0*/  VIADD R226, R0, UR4 ;  /* 0x0000000400e27c36 */ /* 0x002fe20008000000 */
[----:B------:R-:W-:-:S02]  /*1bb00*/  ULDC UR4, c[0x0][0x22c] ;  /* 0x00008b0000047ab9 */ /* 0x000fc40000000800 */
[----:B------:R-:W-:Y:S01]  /*1bb10*/  ISETP.GE.AND P2, PT, R4, UR8, PT ;  /* 0x0000000804007c0c */ /* 0x000fe2000bf46270 */
[----:B------:R-:W2:Y:S01]  /*1bb20*/  LDL.LU R245, [R1+0xfc] ;  /* 0x0000fc0001f57983 */ /* 0x000ea20000300800 */
[----:B------:R-:W-:-:S03]  /*1bb30*/  IADD3 R4, R5, 0x7e, RZ ;  /* 0x0000007e05047810 */ /* 0x000fc60007ffe0ff */
[----:B---3--:R-:W-:Y:S01]  /*1bb40*/  @P6 STG.E desc[UR18][R234.64], R224 ;  /* 0x000000e0ea006986 */ /* 0x008fe2000c101912 */
[----:B------:R-:W-:Y:S01]  /*1bb50*/  VIADD R0, R226, UR6 ;  /* 0x00000006e2007c36 */ /* 0x000fe20008000000 */
[----:B------:R-:W-:Y:S02]  /*1bb60*/  ULDC UR8, c[0x0][0x22c] ;  /* 0x00008b0000087ab9 */ /* 0x000fe40000000800 */
[----:B------:R-:W3:Y:S01]  /*1bb70*/  LDL.LU R246, [R1+0x4fc] ;  /* 0x0004fc0001f67983 */ /* 0x000ee20000300800 */
[C---:B------:R-:W-:Y:S01]  /*1bb80*/  ISETP.LT.AND P6, PT, R6.reuse, UR14, !P1 ;  /* 0x0000000e06007c0c */ /* 0x040fe2000cfc1270 */
[----:B------:R-:W-:Y:S01]  /*1bb90*/  ULDC UR14, c[0x0][0x228] ;  /* 0x00008a00000e7ab9 */ /* 0x000fe20000000800 */
[----:B------:R-:W-:Y:S01]  /*1bba0*/  ULDC UR6, c[0x0][0x248] ;  /* 0x0000920000067ab9 */ /* 0x000fe20000000800 */
[----:B----4-:R1:W-:Y:S01]  /*1bbb0*/  @P4 STG.E desc[UR18][R248.64], R225 ;  /* 0x000000e1f8004986 */ /* 0x0103e2000c101912 */
[----:B------:R-:W-:Y:S01]  /*1bbc0*/  ISETP.LT.AND P4, PT, R6, UR10, !P0 ;  /* 0x0000000a06007c0c */ /* 0x000fe2000c781270 */
[----:B------:R-:W-:-:S02]  /*1bbd0*/  ULDC UR10, c[0x0][0x228] ;  /* 0x00008a00000a7ab9 */ /* 0x000fc40000000800 */
[----:B------:R-:W4:Y:S01]  /*1bbe0*/  LDL.LU R252, [R1+0x2fc] ;  /* 0x0002fc0001fc7983 */ /* 0x000f220000300800 */
[----:B-1----:R-:W-:-:S09]  /*1bbf0*/  IMAD.WIDE R224, R226, 0x4, R2 ;  /* 0x00000004e2e07825 */ /* 0x002fd200078e0202 */
[----:B--2---:R1:W-:Y:S01]  /*1bc00*/  @P4 STG.E desc[UR18][R224.64], R242 ;  /* 0x000000f2e0004986 */ /* 0x0043e2000c101912 */
[----:B------:R-:W-:Y:S02]  /*1bc10*/  ISETP.GE.AND P4, PT, R4, UR4, PT ;  /* 0x0000000404007c0c */ /* 0x000fe4000bf86270 */
[C---:B------:R-:W-:Y:S02]  /*1bc20*/  ISETP.LT.AND P0, PT, R7.reuse, UR12, !P0 ;  /* 0x0000000c07007c0c */ /* 0x040fe4000c701270 */
[----:B------:R-:W-:Y:S01]  /*1bc30*/  ISETP.LT.AND P1, PT, R7, UR16, !P1 ;  /* 0x0000001007007c0c */ /* 0x000fe2000cf21270 */
[----:B------:R-:W-:Y:S01]  /*1bc40*/  IMAD.WIDE R226, R226, 0x4, R232 ;  /* 0x00000004e2e27825 */ /* 0x000fe200078e02e8 */
[----:B------:R-:W-:Y:S01]  /*1bc50*/  ULDC UR4, c[0x0][0x248] ;  /* 0x0000920000047ab9 */ /* 0x000fe20000000800 */
[----:B------:R-:W-:Y:S01]  /*1bc60*/  ULDC UR12, c[0x0][0x228] ;  /* 0x00008a00000c7ab9 */ /* 0x000fe20000000800 */
[----:B------:R-:W-:Y:S01]  /*1bc70*/  ULDC UR16, c[0x0][0x228] ;  /* 0x00008a0000107ab9 */ /* 0x000fe20000000800 */
[----:B-1----:R-:W2:Y:S04]  /*1bc80*/  LDL.LU R242, [R1+0x9c0] ;  /* 0x0009c00001f27983 */ /* 0x002ea80000300800 */
[----:B------:R-:W3:Y:S04]  /*1bc90*/  LDL.LU R224, [R1+0x6f4] ;  /* 0x0006f40001e07983 */ /* 0x000ee80000300800 */
[----:B------:R-:W4:Y:S04]  /*1bca0*/  LDL.LU R225, [R1+0xf4] ;  /* 0x0000f40001e17983 */ /* 0x000f280000300800 */
[----:B------:R-:W2:Y:S01]  /*1bcb0*/  LDL.LU R4, [R1+0x2f0] ;  /* 0x0002f00001047983 */ /* 0x000ea20000300800 */
[----:B------:R-:W-:-:S04]  /*1bcc0*/  IMAD.WIDE R234, R0, 0x4, R2 ;  /* 0x0000000400ea7825 */ /* 0x000fc800078e0202 */
[----:B------:R-:W-:Y:S01]  /*1bcd0*/  IMAD.WIDE R248, R0, 0x4, R232 ;  /* 0x0000000400f87825 */ /* 0x000fe200078e02e8 */
[----:B--2---:R1:W-:Y:S04]  /*1bce0*/  @P0 STG.E desc[UR18][R226.64], R4 ;  /* 0x00000004e2000986 */ /* 0x0043e8000c101912 */
[----:B---3--:R-:W-:Y:S04]  /*1bcf0*/  @P6 STG.E desc[UR18][R234.64], R224 ;  /* 0x000000e0ea006986 */ /* 0x008fe8000c101912 */
[----:B----4-:R2:W-:Y:S01]  /*1bd00*/  @P1 STG.E desc[UR18][R248.64], R225 ;  /* 0x000000e1f8001986 */ /* 0x0105e2000c101912 */
[----:B------:R-:W-:Y:S01]  /*1bd10*/  ISETP.LT.AND P1, PT, R6, UR10, !P3 ;  /* 0x0000000a06007c0c */ /* 0x000fe2000df21270 */
[----:B------:R-:W-:Y:S01]  /*1bd20*/  ULDC UR10, c[0x0][0x228] ;  /* 0x00008a00000a7ab9 */ /* 0x000fe20000000800 */
[----:B-1----:R-:W-:Y:S01]  /*1bd30*/  VIADD R226, R0, UR4 ;  /* 0x0000000400e27c36 */ /* 0x002fe20008000000 */
[----:B------:R-:W-:Y:S01]  /*1bd40*/  ULDC UR4, c[0x0][0x22c] ;  /* 0x00008b0000047ab9 */ /* 0x000fe20000000800 */
[----:B------:R-:W-:-:S02]  /*1bd50*/  VIADD R4, R5, 0x7f ;  /* 0x0000007f05047836 */ /* 0x000fc40000000000 */
[----:B--2---:R-:W-:-:S03]  /*1bd60*/  IMAD.WIDE R224, R226, 0x4, R2 ;  /* 0x00000004e2e07825 */ /* 0x004fc600078e0202 */
[----:B------:R-:W-:Y:S01]  /*1bd70*/  ISETP.GE.AND P0, PT, R4, UR8, PT ;  /* 0x0000000804007c0c */ /* 0x000fe2000bf06270 */
[----:B------:R-:W-:Y:S01]  /*1bd80*/  ULDC UR8, c[0x0][0x22c] ;  /* 0x00008b0000087ab9 */ /* 0x000fe20000000800 */
[----:B------:R-:W-:Y:S02]  /*1bd90*/  VIADD R4, R5, 0x80 ;  /* 0x0000008005047836 */ /* 0x000fe40000000000 */
[----:B------:R1:W-:Y:S03]  /*1bda0*/  @P1 STG.E desc[UR18][R224.64], R243 ;  /* 0x000000f3e0001986 */ /* 0x0003e6000c101912 */
[----:B------:R-:W-:Y:S02]  /*1bdb0*/  ISETP.GE.AND P1, PT, R4, UR4, PT ;  /* 0x0000000404007c0c */ /* 0x000fe4000bf26270 */
[C---:B------:R-:W-:Y:S02]  /*1bdc0*/  ISETP.LT.AND P3, PT, R7.reuse, UR12, !P3 ;  /* 0x0000000c07007c0c */ /* 0x040fe4000df61270 */
[----:B------:R-:W-:Y:S01]  /*1bdd0*/  ISETP.LT.AND P6, PT, R6, UR14, !P5 ;  /* 0x0000000e06007c0c */ /* 0x000fe2000efc1270 */
[C---:B------:R-:W-:Y:S01]  /*1bde0*/  VIADD R0, R226.reuse, UR6 ;  /* 0x00000006e2007c36 */ /* 0x040fe20008000000 */
[----:B-1----:R-:W2:Y:S01]  /*1bdf0*/  LDL.LU R243, [R1+0x9bc] ;  /* 0x0009bc0001f37983 */ /* 0x002ea20000300800 */
[----:B------:R-:W-:Y:S01]  /*1be00*/  ISETP.LT.AND P5, PT, R7, UR16, !P5 ;  /* 0x0000001007007c0c */ /* 0x000fe2000efa1270 */
[----:B------:R-:W-:Y:S01]  /*1be10*/  IMAD.WIDE R226, R226, 0x4, R232 ;  /* 0x00000004e2e27825 */ /* 0x000fe200078e02e8 */
[----:B------:R-:W-:Y:S01]  /*1be20*/  ULDC UR4, c[0x0][0x248] ;  /* 0x0000920000047ab9 */ /* 0x000fe20000000800 */
[----:B------:R-:W3:Y:S01]  /*1be30*/  LDL.LU R224, [R1+0x6f8] ;  /* 0x0006f80001e07983 */ /* 0x000ee20000300800 */
[----:B------:R-:W-:Y:S01]  /*1be40*/  ULDC UR12, c[0x0][0x228] ;  /* 0x00008a00000c7ab9 */ /* 0x000fe20000000800 */
[----:B------:R-:W-:Y:S01]  /*1be50*/  IMAD.WIDE R234, R0, 0x4, R2 ;  /* 0x0000000400ea7825 */ /* 0x000fe200078e0202 */
[----:B------:R-:W-:Y:S01]  /*1be60*/  ULDC UR14, c[0x0][0x228] ;  /* 0x00008a00000e7ab9 */ /* 0x000fe20000000800 */
[----:B------:R-:W4:Y:S01]  /*1be70*/  LDL.LU R225, [R1+0xf8] ;  /* 0x0000f80001e17983 */ /* 0x000f220000300800 */
[----:B------:R-:W-:Y:S01]  /*1be80*/  ULDC UR16, c[0x0][0x228] ;  /* 0x00008a0000107ab9 */ /* 0x000fe20000000800 */
[----:B------:R-:W-:-:S02]  /*1be90*/  ULDC UR6, c[0x0][0x248] ;  /* 0x0000920000067ab9 */ /* 0x000fc40000000800 */
        /* <DEDUP_REMOVED lines=12> */
[C---:B------:R-:W-:Y:S01]  /*1bf60*/  VIADD R4, R5.reuse, 0x81 ;  /* 0x0000008105047836 */ /* 0x040fe20000000000 */
[----:B------:R-:W-:Y:S01]  /*1bf70*/  ULDC UR4, c[0x0][0x22c] ;  /* 0x00008b0000047ab9 */ /* 0x000fe20000000800 */
[----:B------:R-:W-:Y:S01]  /*1bf80*/  ULDC UR12, c[0x0][0x228] ;  /* 0x00008a00000c7ab9 */ /* 0x000fe20000000800 */
[C---:B------:R-:W-:Y:S01]  /*1bf90*/  IADD3 R0, R226.reuse, UR6, RZ ;  /* 0x00000006e2007c10 */ /* 0x040fe2000fffe0ff */
[----:B------:R-:W-:Y:S01]  /*1bfa0*/  ULDC UR16, c[0x0][0x228] ;  /* 0x00008a0000107ab9 */ /* 0x000fe20000000800 */
[----:B--2---:R-:W-:Y:S01]  /*1bfb0*/  IMAD.WIDE R224, R226, 0x4, R2 ;  /* 0x00000004e2e07825 */ /* 0x004fe200078e0202 */
[----:B------:R-:W-:Y:S01]  /*1bfc0*/  ISETP.GE.AND P3, PT, R4, UR8, PT ;  /* 0x0000000804007c0c */ /* 0x000fe2000bf66270 */
[----:B------:R-:W-:Y:S01]  /*1bfd0*/  ULDC UR6, c[0x0][0x248] ;  /* 0x0000920000067ab9 */ /* 0x000fe20000000800 */
[----:B------:R-:W-:Y:S01]  /*1bfe0*/  ULDC UR8, c[0x0][0x22c] ;  /* 0x00008b0000087ab9 */ /* 0x000fe20000000800 */
[----:B------:R-:W-:Y:S01]  /*1bff0*/  IMAD.WIDE R226, R226, 0x4, R232 ;  /* 0x00000004e2e27825 */ /* 0x000fe200078e02e8 */
[----:B------:R1:W-:Y:S03]  /*1c000*/  @P5 STG.E desc[UR18][R224.64], R244 ;  /* 0x000000f4e0005986 */ /* 0x0003e6000c101912 */
[C---:B------:R-:W-:Y:S01]  /*1c010*/  IMAD.WIDE R234, R0.reuse, 0x4, R2 ;  /* 0x0000000400ea7825 */ /* 0x040fe200078e0202 */
[----:B------:R2:W-:Y:S03]  /*1c020*/  @P2 STG.E desc[UR18][R226.64], R250 ;  /* 0x000000fae2002986 */ /* 0x0005e6000c101912 */
[----:B------:R-:W-:Y:S01]  /*1c030*/  IMAD.WIDE R248, R0, 0x4, R232 ;  /* 0x0000000400f87825 */ /* 0x000fe200078e02e8 */
[----:B------:R-:W-:Y:S03]  /*1c040*/  @P6 STG.E desc[UR18][R234.64], R247 ;  /* 0x000000f7ea006986 */ /* 0x000fe6000c101912 */
[----:B------:R-:W-:Y:S01]  /*1c050*/  VIADD R4, R5, 0x82 ;  /* 0x0000008205047836 */ /* 0x000fe20000000000 */
[----:B------:R3:W-:Y:S01]  /*1c060*/  @P4 STG.E desc[UR18][R248.64], R245 ;  /* 0x000000f5f8004986 */ /* 0x0007e2000c101912 */
[----:B------:R-:W-:Y:S01]  /*1c070*/  ISETP.LT.AND P4, PT, R6, UR10, !P0 ;  /* 0x0000000a06007c0c */ /* 0x000fe2000c781270 */
[----:B------:R-:W-:-:S02]  /*1c080*/  ULDC UR10, c[0x0][0x228] ;  /* 0x00008a00000a7ab9 */ /* 0x000fc40000000800 */
[----:B------:R-:W-:Y:S01]  /*1c090*/  ISETP.GE.AND P5, PT, R4, UR4, PT ;  /* 0x0000000404007c0c */ /* 0x000fe2000bfa6270 */
[----:B------:R-:W-:Y:S01]  /*1c0a0*/  ULDC UR4, c[0x0][0x248] ;  /* 0x0000920000047ab9 */ /* 0x000fe20000000800 */
[----:B-1----:R-:W4:Y:S01]  /*1c0b0*/  LDL.LU R244, [R1+0x9b8] ;  /* 0x0009b80001f47983 */ /* 0x002f220000300800 */
[----:B--2---:R-:W-:Y:S01]  /*1c0c0*/  VIADD R226, R0, UR4 ;  /* 0x0000000400e27c36 */ /* 0x004fe20008000000 */
[----:B------:R-:W-:Y:S02]  /*1c0d0*/  ISETP.LT.AND P0, PT, R7, UR12, !P0 ;  /* 0x0000000c07007c0c */ /* 0x000fe4000c701270 */
[----:B------:R-:W-:Y:S01]  /*1c0e0*/  ISETP.LT.AND P6, PT, R6, UR14, !P1 ;  /* 0x0000000e06007c0c */ /* 0x000fe2000cfc1270 */
[C---:B------:R-:W-:Y:S01]  /*1c0f0*/  IMAD.WIDE R224, R226.reuse, 0x4, R2 ;  /* 0x00000004e2e07825 */ /* 0x040fe200078e0202 */
[----:B---3--:R-:W2:Y:S01]  /*1c100*/  LDL.LU R245, [R1+0x500] ;  /* 0x0005000001f57983 */ /* 0x008ea20000300800 */
[----:B------:R-:W-:Y:S01]  /*1c110*/  ULDC UR4, c[0x0][0x22c] ;  /* 0x00008b0000047ab9 */ /* 0x000fe20000000800 */
[----:B------:R-:W-:Y:S01]  /*1c120*/  ULDC UR12, c[0x0][0x228] ;  /* 0x00008a00000c7ab9 */ /* 0x000fe20000000800 */
[----:B------:R-:W-:Y:S01]  /*1c130*/  VIADD R4, R5, 0x83 ;  /* 0x0000008305047836 */ /* 0x000fe20000000000 */
[----:B------:R1:W-:Y:S01]  /*1c140*/  @P4 STG.E desc[UR18][R224.64], R246 ;  /* 0x000000f6e0004986 */ /* 0x0003e2000c101912 */
[C---:B------:R-:W-:Y:S01]  /*1c150*/  VIADD R0, R226.reuse, UR6 ;  /* 0x00000006e2007c36 */ /* 0x040fe20008000000 */
[----:B------:R-:W-:Y:S01]  /*1c160*/  ISETP.LT.AND P1, PT, R7, UR16, !P1 ;  /* 0x0000001007007c0c */ /* 0x000fe2000cf21270 */
[----:B------:R-:W-:Y:S01]  /*1c170*/  ULDC UR14, c[0x0][0x228] ;  /* 0x00008a00000e7ab9 */ /* 0x000fe20000000800 */
[----:B-1----:R-:W3:Y:S01]  /*1c180*/  LDL.LU R224, [R1+0x700] ;  /* 0x0007000001e07983 */ /* 0x002ee20000300800 */
[----:B------:R-:W-:Y:S01]  /*1c190*/  IMAD.WIDE R226, R226, 0x4, R232 ;  /* 0x00000004e2e27825 */ /* 0x000fe200078e02e8 */
[----:B------:R-:W-:Y:S01]  /*1c1a0*/  ISETP.GE.AND P2, PT, R4, UR8, PT ;  /* 0x0000000804007c0c */ /* 0x000fe2000bf46270 */
[----:B------:R-:W-:Y:S01]  /*1c1b0*/  ULDC UR8, c[0x0][0x22c] ;  /* 0x00008b0000087ab9 */ /* 0x000fe20000000800 */
[----:B------:R-:W4:Y:S01]  /*1c1c0*/  LDL.LU R225, [R1+0x100] ;  /* 0x0001000001e17983 */ /* 0x000f220000300800 */
[----:B------:R-:W-:Y:S01]  /*1c1d0*/  IMAD.WIDE R234, R0, 0x4, R2 ;  /* 0x0000000400ea7825 */ /* 0x000fe200078e0202 */
[----:B------:R-:W-:Y:S01]  /*1c1e0*/  ULDC UR16, c[0x0][0x228] ;  /* 0x00008a0000107ab9 */ /* 0x000fe20000000800 */
[----:B------:R-:W-:-:S02]  /*1c1f0*/  ULDC UR6, c[0x0][0x248] ;  /* 0x0000920000067ab9 */ /* 0x000fc40000000800 */
[----:B------:R-:W-:Y:S01]  /*1c200*/  IMAD.WIDE R248, R0, 0x4, R232 ;  /* 0x0000000400f87825 */ /* 0x000fe200078e02e8 */
[----:B------:R1:W-:Y:S03]  /*1c210*/  @P0 STG.E desc[UR18][R226.64], R252 ;  /* 0x000000fce2000986 */ /* 0x0003e6000c101912 */
[C---:B------:R-:W-:Y:S01]  /*1c220*/  VIADD R4, R5.reuse, 0x84 ;  /* 0x0000008405047836 */ /* 0x040fe20000000000 */
[----:B------:R-:W2:Y:S04]  /*1c230*/  LDL.LU R246, [R1+0x504] ;  /* 0x0005040001f67983 */ /* 0x000ea80000300800 */
[----:B------:R-:W-:Y:S01]  /*1c240*/  ISETP.GE.AND P4, PT, R4, UR4, PT ;  /* 0x0000000404007c0c */ /* 0x000fe2000bf86270 */
[----:B------:R-:W-:Y:S01]  /*1c250*/  ULDC UR4, c[0x0][0x248] ;  /* 0x0000920000047ab9 */ /* 0x000fe20000000800 */
[----:B------:R-:W-:Y:S01]  /*1c260*/  VIADD R4, R5, 0x85 ;  /* 0x0000008505047836 */ /* 0x000fe20000000000 */
[----:B------:R-:W2:Y:S01]  /*1c270*/  LDL.LU R247, [R1+0x508] ;  /* 0x0005080001f77983 */ /* 0x000ea20000300800 */
[----:B-1----:R-:W-:Y:S01]  /*1c280*/  IADD3 R226, R0, UR4, RZ ;  /* 0x0000000400e27c10 */ /* 0x002fe2000fffe0ff */
[----:B------:R-:W-:-:S02]  /*1c290*/  ULDC UR4, c[0x0][0x22c] ;  /* 0x00008b0000047ab9 */ /* 0x000fc40000000800 */
[----:B------:R-:W-:Y:S01]  /*1c2a0*/  ISETP.GE.AND P0, PT, R4, UR8, PT ;  /* 0x0000000804007c0c */ /* 0x000fe2000bf06270 */
[----:B------:R-:W-:Y:S01]  /*1c2b0*/  VIADD R4, R5, 0x86 ;  /* 0x0000008605047836 */ /* 0x000fe20000000000 */
[----:B------:R-:W2:Y:S04]  /*1c2c0*/  LDL.LU R252, [R1+0x50c] ;  /* 0x00050c0001fc7983 */ /* 0x000ea80000300800 */
[----:B---3--:R-:W-:Y:S01]  /*1c2d0*/  @P6 STG.E desc[UR18][R234.64], R224 ;  /* 0x000000e0ea006986 */ /* 0x008fe2000c101912 */
[----:B------:R-:W-:Y:S01]  /*1c2e0*/  VIADD R0, R226, UR6 ;  /* 0x00000006e2007c36 */ /* 0x000fe20008000000 */
[----:B------:R-:W-:Y:S02]  /*1c2f0*/  ULDC UR8, c[0x0][0x22c] ;  /* 0x00008b0000087ab9 */ /* 0x000fe40000000800 */
[----:B------:R-:W3:Y:S01]  /*1c300*/  LDL.LU R250, [R1+0x30c] ;  /* 0x00030c0001fa7983 */ /* 0x000ee20000300800 */
[----:B------:R-:W-:Y:S01]  /*1c310*/  ISETP.LT.AND P6, PT, R6, UR14, !P5 ;  /* 0x0000000e06007c0c */ /* 0x000fe2000efc1270 */
[----:B------:R-:W-:-:S02]  /*1c320*/  ULDC UR14, c[0x0][0x228] ;  /* 0x00008a00000e7ab9 */ /* 0x000fc40000000800 */
[----:B----4-:R1:W-:Y:S01]  /*1c330*/  @P1 STG.E desc[UR18][R248.64], R225 ;  /* 0x000000e1f8001986 */ /* 0x0103e2000c101912 */
[----:B------:R-:W-:Y:S01]  /*1c340*/  ISETP.LT.AND P1, PT, R6, UR10, !P3 ;  /* 0x0000000a06007c0c */ /* 0x000fe2000df21270 */
[----:B------:R-:W-:Y:S01]  /*1c350*/  ULDC UR10, c[0x0][0x228] ;  /* 0x00008a00000a7ab9 */ /* 0x000fe20000000800 */
[----:B------:R-:W-:Y:S01]  /*1c360*/  ULDC UR6, c[0x0][0x248] ;  /* 0x0000920000067ab9 */ /* 0x000fe20000000800 */
[----:B-1----:R-:W-:-:S10]  /*1c370*/  IMAD.WIDE R224, R226, 0x4, R2 ;  /* 0x00000004e2e07825 */ /* 0x002fd400078e0202 */
        /* <DEDUP_REMOVED lines=9> */
[----:B------:R-:W4:Y:S04]  /*1c410*/  LDL.LU R224, [R1+0x704] ;  /* 0x0007040001e07983 */ /* 0x000f280000300800 */
[----:B------:R-:W3:Y:S04]  /*1c420*/  LDL.LU R225, [R1+0x104] ;  /* 0x0001040001e17983 */ /* 0x000ee80000300800 */
[----:B------:R-:W2:Y:S01]  /*1c430*/  LDL.LU R4, [R1+0x300] ;  /* 0x0003000001047983 */ /* 0x000ea20000300800 */
[----:B------:R-:W-:-:S04]  /*1c440*/  IMAD.WIDE R234, R0, 0x4, R2 ;  /* 0x0000000400ea7825 */ /* 0x000fc800078e0202 */
[----:B------:R-:W-:Y:S01]  /*1c450*/  IMAD.WIDE R248, R0, 0x4, R232 ;  /* 0x0000000400f87825 */ /* 0x000fe200078e02e8 */
[----:B--2---:R1:W-:Y:S04]  /*1c460*/  @P3 STG.E desc[UR18][R226.64], R4 ;  /* 0x00000004e2003986 */ /* 0x0043e8000c101912 */
[----:B----4-:R-:W-:Y:S04]  /*1c470*/  @P6 STG.E desc[UR18][R234.64], R224 ;  /* 0x000000e0ea006986 */ /* 0x010fe8000c101912 */
[----:B---3--:R2:W-:Y:S01]  /*1c480*/  @P5 STG.E desc[UR18][R248.64], R225 ;  /* 0x000000e1f8005986 */ /* 0x0085e2000c101912 */
        /* <DEDUP_REMOVED lines=28> */
[----:B---3--:R-:W-:Y:S04]  /*1c650*/  @P6 STG.E desc[UR18][R234.64], R224 ;  /* 0x000000e0ea006986 */ /* 0x008fe8000c101912 */
[----:B----4-:R2:W-:Y:S01]  /*1c660*/  @P4 STG.E desc[UR18][R248.64], R225 ;  /* 0x000000e1f8004986 */ /* 0x0105e2000c101912 */
[----:B------:R-:W-:Y:S01]  /*1c670*/  ISETP.LT.AND P4, PT, R6, UR10, !P0 ;  /* 0x0000000a06007c0c */ /* 0x000fe2000c781270 */
[----:B------:R-:W-:Y:S01]  /*1c680*/  ULDC UR10, c[0x0][0x228] ;  /* 0x00008a00000a7ab9 */ /* 0x000fe20000000800 */
[----:B-1----:R-:W-:Y:S01]  /*1c690*/  VIADD R226, R0, UR4 ;  /* 0x0000000400e27c36 */ /* 0x002fe20008000000 */
[----:B------:R-:W-:Y:S01]  /*1c6a0*/  IADD3 R4, R5, 0x89, RZ ;  /* 0x0000008905047810 */ /* 0x000fe20007ffe0ff */
[----:B------:R-:W-:-:S03]  /*1c6b0*/  ULDC UR4, c[0x0][0x22c] ;  /* 0x00008b0000047ab9 */ /* 0x000fc60000000800 */
[----:B------:R-:W-:Y:S01]  /*1c6c0*/  ISETP.GE.AND P2, PT, R4, UR8, PT ;  /* 0x0000000804007c0c */ /* 0x000fe2000bf46270 */
[----:B--2---:R-:W-:Y:S01]  /*1c6d0*/  IMAD.WIDE R224, R226, 0x4, R2 ;  /* 0x00000004e2e07825 */ /* 0x004fe200078e0202 */
[----:B------:R-:W-:Y:S01]  /*1c6e0*/  ISETP.LT.AND P0, PT, R7, UR12, !P0 ;  /* 0x0000000c07007c0c */ /* 0x000fe2000c701270 */
[----:B------:R-:W-:Y:S01]  /*1c6f0*/  ULDC UR8, c[0x0][0x228] ;  /* 0x00008a0000087ab9 */ /* 0x000fe20000000800 */
[----:B------:R-:W-:Y:S01]  /*1c700*/  ISETP.LT.AND P6, PT, R6, UR14, !P1 ;  /* 0x0000000e06007c0c */ /* 0x000fe2000cfc1270 */
[----:B------:R-:W-:Y:S01]  /*1c710*/  VIADD R4, R5, 0x8a ;  /* 0x0000008a05047836 */ /* 0x000fe20000000000 */
[----:B------:R1:W-:Y:S01]  /*1c720*/  @P4 STG.E desc[UR18][R224.64], R247 ;  /* 0x000000f7e0004986 */ /* 0x0003e2000c101912 */
[----:B------:R-:W-:Y:S01]  /*1c730*/  VIADD R0, R226, UR6 ;  /* 0x00000006e2007c36 */ /* 0x000fe20008000000 */
[----:B------:R-:W-:Y:S01]  /*1c740*/  ISETP.LT.AND P1, PT, R7, UR16, !P1 ;  /* 0x0000001007007c0c */ /* 0x000fe2000cf21270 */
[----:B------:R-:W-:Y:S01]  /*1c750*/  ULDC UR12, c[0x0][0x228] ;  /* 0x00008a00000c7ab9 */ /* 0x000fe20000000800 */
[----:B------:R-:W-:Y:S01]  /*1c760*/  ISETP.GE.AND P4, PT, R4, UR4, PT ;  /* 0x0000000404007c0c */ /* 0x000fe2000bf86270 */
[----:B------:R-:W-:Y:S01]  /*1c770*/  ULDC UR14, c[0x0][0x228] ;  /* 0x00008a00000e7ab9 */ /* 0x000fe20000000800 */
[----:B-1----:R-:W2:Y:S01]  /*1c780*/  LDL.LU R247, [R1+0x9ac] ;  /* 0x0009ac0001f77983 */ /* 0x002ea20000300800 */
[----:B------:R-:W-:Y:S01]  /*1c790*/  IMAD.WIDE R226, R226, 0x4, R232 ;  /* 0x00000004e2e27825 */ /* 0x000fe200078e02e8 */
[----:B------:R-:W-:Y:S01]  /*1c7a0*/  ULDC UR4, c[0x0][0x248] ;  /* 0x0000920000047ab9 */ /* 0x000fe20000000800 */
[----:B------:R-:W-:Y:S01]  /*1c7b0*/  ULDC UR6, c[0x0][0x248] ;  /* 0x0000920000067ab9 */ /* 0x000fe20000000800 */
[----:B------:R-:W3:Y:S01]  /*1c7c0*/  LDL.LU R224, [R1+0x70c] ;  /* 0x00070c0001e07983 */ /* 0x000ee20000300800 */
[----:B------:R-:W-:Y:S01]  /*1c7d0*/  IMAD.WIDE R234, R0, 0x4, R2 ;  /* 0x0000000400ea7825 */ /* 0x000fe200078e0202 */
[----:B------:R-:W-:-:S02]  /*1c7e0*/  ULDC UR16, c[0x0][0x228] ;  /* 0x00008a0000107ab9 */ /* 0x000fc40000000800 */
[----:B------:R-:W4:Y:S04]  /*1c7f0*/  LDL.LU R225, [R1+0x10c] ;  /* 0x00010c0001e17983 */ /* 0x000f280000300800 */
        /* <DEDUP_REMOVED lines=8> */
[----:B------:R-:W-:Y:S01]  /*1c880*/  ISETP.LT.AND P3, PT, R7, UR10, !P3 ;  /* 0x0000000a07007c0c */ /* 0x000fe2000df61270 */
[----:B------:R-:W-:Y:S01]  /*1c890*/  VIADD R4, R5, 0x8b ;  /* 0x0000008b05047836 */ /* 0x000fe20000000000 */
[----:B------:R-:W-:Y:S01]  /*1c8a0*/  ISETP.LT.AND P6, PT, R6, UR12, !P5 ;  /* 0x0000000c06007c0c */ /* 0x000fe2000efc1270 */
[----:B------:R-:W-:Y:S01]  /*1c8b0*/  ULDC UR4, c[0x0][0x22c] ;  /* 0x00008b0000047ab9 */ /* 0x000fe20000000800 */
[----:B--2---:R-:W-:Y:S01]  /*1c8c0*/  IMAD.WIDE R224, R227, 0x4, R2 ;  /* 0x00000004e3e07825 */ /* 0x004fe200078e0202 */
[----:B------:R-:W-:Y:S01]  /*1c8d0*/  ULDC UR10, c[0x0][0x228] ;  /* 0x00008a00000a7ab9 */ /* 0x000fe20000000800 */
[----:B------:R-:W-:-:S04]  /*1c8e0*/  ULDC UR12, c[0x0][0x228] ;  /* 0x00008a00000c7ab9 */ /* 0x000fc80000000800 */
[----:B------:R1:W-:Y:S04]  /*1c8f0*/  @P1 STG.E desc[UR18][R224.64], R252 ;  /* 0x000000fce0001986 */ /* 0x0003e8000c101912 */
[----:B-1----:R-:W2:Y:S04]  /*1c900*/  LDL.LU R252, [R1+0x9a8] ;  /* 0x0009a80001fc7983 */ /* 0x002ea80000300800 */
[----:B------:R-:W3:Y:S01]  /*1c910*/  LDL.LU R225, [R1+0x710] ;  /* 0x0007100001e17983 */ /* 0x000ee20000300800 */
[----:B------:R-:W-:Y:S01]  /*1c920*/  ISETP.LT.AND P5, PT, R7, UR14, !P5 ;  /* 0x0000000e07007c0c */ /* 0x000fe2000efa1270 */
[C---:B------:R-:W-:Y:S01]  /*1c930*/  VIADD R0, R227.reuse, UR6 ;  /* 0x00000006e3007c36 */ /* 0x040fe20008000000 */
[----:B------:R-:W-:Y:S01]  /*1c940*/  ISETP.GE.AND P0, PT, R4, UR4, PT ;  /* 0x0000000404007c0c */ /* 0x000fe2000bf06270 */
[----:B------:R-:W-:Y:S01]  /*1c950*/  IMAD.WIDE R226, R227, 0x4, R232 ;  /* 0x00000004e3e27825 */ /* 0x000fe200078e02e8 */
[----:B------:R-:W-:Y:S01]  /*1c960*/  ULDC UR14, c[0x0][0x228] ;  /* 0x00008a00000e7ab9 */ /* 0x000fe20000000800 */
[----:B------:R-:W-:-:S02]  /*1c970*/  ULDC UR6, c[0x0][0x248] ;  /* 0x0000920000067ab9 */ /* 0x000fc40000000800 */
[C---:B------:R-:W-:Y:S01]  /*1c980*/  IMAD.WIDE R234, R0.reuse, 0x4, R2 ;  /* 0x0000000400ea7825 */ /* 0x040fe200078e0202 */
[----:B------:R1:W-:Y:S03]  /*1c990*/  @P3 STG.E desc[UR18][R226.64], R250 ;  /* 0x000000fae2003986 */ /* 0x0003e6000c101912 */
[----:B------:R-:W-:Y:S01]  /*1c9a0*/  IMAD.WIDE R248, R0, 0x4, R232 ;  /* 0x0000000400f87825 */ /* 0x000fe200078e02e8 */
[----:B------:R-:W-:Y:S01]  /*1c9b0*/  IADD3 R4, R5, 0xfe, RZ ;  /* 0x000000fe05047810 */ /* 0x000fe20007ffe0ff */
[----:B------:R-:W-:Y:S01]  /*1c9c0*/  ULDC UR4, c[0x0][0x248] ;  /* 0x0000920000047ab9 */ /* 0x000fe20000000800 */
[----:B-1----:R-:W4:Y:S04]  /*1c9d0*/  LDL.LU R250, [R1+0x718] ;  /* 0x0007180001fa7983 */ /* 0x002f280000300800 */
[----:B---3--:R-:W-:Y:S04]  /*1c9e0*/  @P6 STG.E desc[UR18][R234.64], R225 ;  /* 0x000000e1ea006986 */ /* 0x008fe8000c101912 */
[----:B------:R1:W-:Y:S04]  /*1c9f0*/  @P5 STG.E desc[UR18][R248.64], R244 ;  /* 0x000000f4f8005986 */ /* 0x0003e8000c101912 */
[----:B-1----:R-:W3:Y:S01]  /*1ca00*/  LDL.LU R244, [R1+0x714] ;  /* 0x0007140001f47983 */ /* 0x002ee20000300800 */
[----:B------:R-:W-:-:S02]  /*1ca10*/  ISETP.LT.AND P3, PT, R6, UR10, !P2 ;  /* 0x0000000a06007c0c */ /* 0x000fc4000d761270 */
[----:B------:R-:W-:Y:S01]  /*1ca20*/  ISETP.GE.AND P1, PT, R4, UR27, PT ;  /* 0x0000001b04007c0c */ /* 0x000fe2000bf26270 */
[----:B------:R-:W-:Y:S01]  /*1ca30*/  VIADD R4, R5, 0x8c ;  /* 0x0000008c05047836 */ /* 0x000fe20000000000 */
[C---:B------:R-:W-:Y:S01]  /*1ca40*/  ISETP.LT.AND P2, PT, R7.reuse, UR12, !P2 ;  /* 0x0000000c07007c0c */ /* 0x040fe2000d741270 */
[----:B------:R-:W-:Y:S01]  /*1ca50*/  VIADD R227, R0, UR4 ;  /* 0x0000000400e37c36 */ /* 0x000fe20008000000 */
[----:B------:R-:W-:Y:S01]  /*1ca60*/  ISETP.LT.AND P6, PT, R6, UR14, !P4 ;  /* 0x0000000e06007c0c */ /* 0x000fe2000e7c1270 */
[----:B------:R-:W-:Y:S01]  /*1ca70*/  ULDC UR4, c[0x0][0x22c] ;  /* 0x00008b0000047ab9 */ /* 0x000fe20000000800 */
[----:B------:R-:W-:Y:S01]  /*1ca80*/  ISETP.LT.AND P4, PT, R7, UR16, !P4 ;  /* 0x0000001007007c0c */ /* 0x000fe2000e781270 */
[C---:B------:R-:W-:Y:S01]  /*1ca90*/  IMAD.WIDE R224, R227.reuse, 0x4, R2 ;  /* 0x00000004e3e07825 */ /* 0x040fe200078e0202 */
[----:B------:R-:W-:Y:S01]  /*1caa0*/  ISETP.GE.AND P5, PT, R4, UR8, PT ;  /* 0x0000000804007c0c */ /* 0x000fe2000bfa6270 */
[----:B------:R-:W-:Y:S01]  /*1cab0*/  ULDC UR10, c[0x0][0x228] ;  /* 0x00008a00000a7ab9 */ /* 0x000fe20000000800 */
[----:B------:R-:W-:Y:S01]  /*1cac0*/  ULDC UR12, c[0x0][0x228] ;  /* 0x00008a00000c7ab9 */ /* 0x000fe20000000800 */
[----:B------:R-:W-:Y:S01]  /*1cad0*/  VIADD R0, R227, UR6 ;  /* 0x00000006e3007c36 */ /* 0x000fe20008000000 */
[----:B------:R-:W-:Y:S01]  /*1cae0*/  @P3 STG.E desc[UR18][R224.64], R240 ;  /* 0x000000f0e0003986 */ /* 0x000fe2000c101912 */
[----:B------:R-:W-:Y:S01]  /*1caf0*/  VIADD R4, R5, 0x8d ;  /* 0x0000008d05047836 */ /* 0x000fe20000000000 */
[----:B------:R-:W-:Y:S01]  /*1cb00*/  ULDC UR14, c[0x0][0x228] ;  /* 0x00008a00000e7ab9 */ /* 0x000fe20000000800 */
[----:B------:R-:W-:Y:S01]  /*1cb10*/  IMAD.WIDE R226, R227, 0x4, R232 ;  /* 0x00000004e3e27825 */ /* 0x000fe200078e02e8 */
[----:B------:R-:W-:Y:S01]  /*1cb20*/  ULDC UR6, c[0x0][0x248] ;  /* 0x0000920000067ab9 */ /* 0x000fe20000000800 */
[----:B------:R-:W-:Y:S01]  /*1cb30*/  ULDC UR16, c[0x0][0x228] ;  /* 0x00008a0000107ab9 */ /* 0x000fe20000000800 */
[----:B------:R-:W-:Y:S01]  /*1cb40*/  ISETP.GE.AND P3, PT, R4, UR4, PT ;  /* 0x0000000404007c0c */ /* 0x000fe2000bf66270 */
[----:B------:R-:W-:Y:S01]  /*1cb50*/  IMAD.WIDE R234, R0, 0x4, R2 ;  /* 0x0000000400ea7825 */ /* 0x000fe200078e0202 */
[----:B------:R1:W-:Y:S01]  /*1cb60*/  @P2 STG.E desc[UR18][R226.64], R236 ;  /* 0x000000ece2002986 */ /* 0x0003e2000c101912 */
[----:B------:R-:W-:Y:S01]  /*1cb70*/  ULDC UR4, c[0x0][0x248] ;  /* 0x0000920000047ab9 */ /* 0x000fe20000000800 */
[----:B------:R-:W-:Y:S01]  /*1cb80*/  ISETP.LT.AND P2, PT, R6, UR10, !P0 ;  /* 0x0000000a06007c0c */ /* 0x000fe2000c741270 */
[C---:B------:R-:W-:Y:S01]  /*1cb90*/  IMAD.WIDE R248, R0.reuse, 0x4, R232 ;  /* 0x0000000400f87825 */ /* 0x040fe200078e02e8 */
[----:B------:R-:W-:Y:S01]  /*1cba0*/  ISETP.LT.AND P0, PT, R7, UR12, !P0 ;  /* 0x0000000c07007c0c */ /* 0x000fe2000c701270 */
[----:B------:R-:W-:Y:S01]  /*1cbb0*/  ULDC UR8, c[0x0][0x22c] ;  /* 0x00008b0000087ab9 */ /* 0x000fe20000000800 */
[----:B------:R-:W-:Y:S01]  /*1cbc0*/  ULDC UR10, c[0x0][0x228] ;  /* 0x00008a00000a7ab9 */ /* 0x000fe20000000800 */
[C---:B------:R-:W-:Y:S01]  /*1cbd0*/  VIADD R4, R5.reuse, 0x8e ;  /* 0x0000008e05047836 */ /* 0x040fe20000000000 */
[----:B------:R-:W-:Y:S01]  /*1cbe0*/  ULDC UR12, c[0x0][0x228] ;  /* 0x00008a00000c7ab9 */ /* 0x000fe20000000800 */
[----:B-1----:R-:W-:Y:S01]  /*1cbf0*/  VIADD R227, R0, UR4 ;  /* 0x0000000400e37c36 */ /* 0x002fe20008000000 */
[----:B------:R-:W-:Y:S01]  /*1cc00*/  ULDC UR4, c[0x0][0x22c] ;  /* 0x00008b0000047ab9 */ /* 0x000fe20000000800 */
[----:B------:R-:W-:-:S02]  /*1cc10*/  VIADD R0, R5, 0x8f ;  /* 0x0000008f05007836 */ /* 0x000fc40000000000 */
[----:B------:R-:W-:Y:S01]  /*1cc20*/  IMAD.WIDE R224, R227, 0x4, R2 ;  /* 0x00000004e3e07825 */ /* 0x000fe200078e0202 */
[----:B---3--:R-:W-:Y:S01]  /*1cc30*/  @P6 STG.E desc[UR18][R234.64], R244 ;  /* 0x000000f4ea006986 */ /* 0x008fe2000c101912 */
[----:B------:R-:W-:Y:S01]  /*1cc40*/  ISETP.LT.AND P6, PT, R6, UR14, !P5 ;  /* 0x0000000e06007c0c */ /* 0x000fe2000efc1270 */
[----:B------:R-:W-:Y:S02]  /*1cc50*/  ULDC UR14, c[0x0][0x228] ;  /* 0x00008a00000e7ab9 */ /* 0x000fe40000000800 */
[----:B------:R1:W-:Y:S01]  /*1cc60*/  @P4 STG.E desc[UR18][R248.64], R245 ;  /* 0x000000f5f8004986 */ /* 0x0003e2000c101912 */
[----:B------:R-:W-:Y:S01]  /*1cc70*/  ISETP.LT.AND P5, PT, R7, UR16, !P5 ;  /* 0x0000001007007c0c */ /* 0x000fe2000efa1270 */
[----:B------:R-:W-:Y:S01]  /*1cc80*/  ULDC UR16, c[0x0][0x228] ;  /* 0x00008a0000107ab9 */ /* 0x000fe20000000800 */
[----:B------:R-:W-:Y:S01]  /*1cc90*/  ISETP.GE.AND P4, PT, R4, UR8, PT ;  /* 0x0000000804007c0c */ /* 0x000fe2000bf86270 */
[----:B------:R-:W-:Y:S01]  /*1cca0*/  @P2 STG.E desc[UR18][R224.64], R241 ;  /* 0x000000f1e0002986 */ /* 0x000fe2000c101912 */
[C---:B-1----:R-:W-:Y:S01]  /*1ccb0*/  IADD3 R249, R227.reuse, UR6, RZ ;  /* 0x00000006e3f97c10 */ /* 0x042fe2000fffe0ff */
[----:B------:R-:W-:Y:S01]  /*1ccc0*/  IMAD.WIDE R226, R227, 0x4, R232 ;  /* 0x00000004e3e27825 */ /* 0x000fe200078e02e8 */
[----:B------:R-:W-:Y:S01]  /*1ccd0*/  ISETP.GE.AND P2, PT, R0, UR4, PT ;  /* 0x0000000400007c0c */ /* 0x000fe2000bf46270 */
[----:B------:R-:W-:Y:S01]  /*1cce0*/  ULDC UR4, c[0x0][0x248] ;  /* 0x0000920000047ab9 */ /* 0x000fe20000000800 */
[----:B------:R-:W-:Y:S01]  /*1ccf0*/  ULDC UR6, c[0x0][0x248] ;  /* 0x0000920000067ab9 */ /* 0x000fe20000000800 */
[----:B------:R-:W-:Y:S01]  /*1cd00*/  IMAD.WIDE R234, R249, 0x4, R2 ;  /* 0x00000004f9ea7825 */ /* 0x000fe200078e0202 */
[----:B------:R1:W-:Y:S01]  /*1cd10*/  @P0 STG.E desc[UR18][R226.64], R237 ;  /* 0x000000ede2000986 */ /* 0x0003e2000c101912 */
[C---:B------:R-:W-:Y:S01]  /*1cd20*/  ISETP.LT.AND P0, PT, R6.reuse, UR10, !P3 ;  /* 0x0000000a06007c0c */ /* 0x040fe2000df01270 */
[----:B------:R-:W-:Y:S01]  /*1cd30*/  ULDC UR8, c[0x0][0x22c] ;  /* 0x00008b0000087ab9 */ /* 0x000fe20000000800 */
[----:B------:R-:W-:Y:S01]  /*1cd40*/  ISETP.LT.AND P3, PT, R7, UR12, !P3 ;  /* 0x0000000c07007c0c */ /* 0x000fe2000df61270 */
[----:B----4-:R3:W-:Y:S01]  /*1cd50*/  @P6 STG.E desc[UR18][R234.64], R250 ;  /* 0x000000faea006986 */ /* 0x0107e2000c101912 */
[----:B------:R-:W-:Y:S01]  /*1cd60*/  ISETP.LT.AND P6, PT, R6, UR14, !P4 ;  /* 0x0000000e06007c0c */ /* 0x000fe2000e7c1270 */
[----:B------:R-:W-:Y:S01]  /*1cd70*/  IMAD.WIDE R244, R249, 0x4, R232 ;  /* 0x00000004f9f47825 */ /* 0x000fe200078e02e8 */
[----:B------:R-:W-:Y:S01]  /*1cd80*/  ISETP.LT.AND P4, PT, R7, UR16, !P4 ;  /* 0x0000001007007c0c */ /* 0x000fe2000e781270 */
[----:B------:R-:W-:Y:S01]  /*1cd90*/  ULDC UR10, c[0x0][0x228] ;  /* 0x00008a00000a7ab9 */ /* 0x000fe20000000800 */
[----:B------:R-:W-:Y:S01]  /*1cda0*/  ULDC UR12, c[0x0][0x228] ;  /* 0x00008a00000c7ab9 */ /* 0x000fe20000000800 */
[----:B------:R-:W-:-:S02]  /*1cdb0*/  VIADD R0, R5, 0x90 ;  /* 0x0000009005007836 */ /* 0x000fc40000000000 */
[----:B-1----:R-:W-:Y:S01]  /*1cdc0*/  VIADD R227, R249, UR4 ;  /* 0x00000004f9e37c36 */ /* 0x002fe20008000000 */
[----:B------:R-:W-:Y:S01]  /*1cdd0*/  @P5 STG.E desc[UR18][R244.64], R246 ;  /* 0x000000f6f4005986 */ /* 0x000fe2000c101912 */
[----:B------:R-:W-:Y:S01]  /*1cde0*/  ULDC UR4, c[0x0][0x22c] ;  /* 0x00008b0000047ab9 */ /* 0x000fe20000000800 */
[----:B------:R-:W-:Y:S01]  /*1cdf0*/  ULDC UR14, c[0x0][0x228] ;  /* 0x00008a00000e7ab9 */ /* 0x000fe20000000800 */
[C---:B------:R-:W-:Y:S01]  /*1ce00*/  VIADD R241, R227.reuse, UR6 ;  /* 0x00000006e3f17c36 */ /* 0x040fe20008000000 */
[----:B------:R-:W-:Y:S01]  /*1ce10*/  ULDC UR16, c[0x0][0x228] ;  /* 0x00008a0000107ab9 */ /* 0x000fe20000000800 */
[C---:B------:R-:W-:Y:S01]  /*1ce20*/  IMAD.WIDE R224, R227.reuse, 0x4, R2 ;  /* 0x00000004e3e07825 */ /* 0x040fe200078e0202 */
[----:B------:R-:W-:Y:S01]  /*1ce30*/  ISETP.GE.AND P5, PT, R0, UR8, PT ;  /* 0x0000000800007c0c */ /* 0x000fe2000bfa6270 */
[----:B------:R-:W-:Y:S01]  /*1ce40*/  ULDC UR6, c[0x0][0x248] ;  /* 0x0000920000067ab9 */ /* 0x000fe20000000800 */
[----:B------:R-:W-:Y:S01]  /*1ce50*/  ULDC UR8, c[0x0][0x22c] ;  /* 0x00008b0000087ab9 */ /* 0x000fe20000000800 */
[----:B------:R-:W-:Y:S01]  /*1ce60*/  IMAD.WIDE R226, R227, 0x4, R232 ;  /* 0x00000004e3e27825 */ /* 0x000fe200078e02e8 */
[----:B------:R-:W-:Y:S03]  /*1ce70*/  @P0 STG.E desc[UR18][R224.64], R242 ;  /* 0x000000f2e0000986 */ /* 0x000fe6000c101912 */
[----:B---3--:R-:W-:Y:S01]  /*1ce80*/  IMAD.WIDE R234, R241, 0x4, R2 ;  /* 0x00000004f1ea7825 */ /* 0x008fe200078e0202 */
[----:B------:R1:W-:Y:S03]  /*1ce90*/  @P3 STG.E desc[UR18][R226.64], R238 ;  /* 0x000000eee2003986 */ /* 0x0003e6000c101912 */
[----:B------:R-:W-:Y:S01]  /*1cea0*/  VIADD R0, R5, 0x91 ;  /* 0x0000009105007836 */ /* 0x000fe20000000000 */
[----:B------:R-:W3:Y:S01]  /*1ceb0*/  LDS.128 R248, [R251] ;  /* 0x00000000fbf87984 */ /* 0x000ee20000000c00 */
[----:B------:R-:W-:-:S03]  /*1cec0*/  IMAD.WIDE R236, R241, 0x4, R232 ;  /* 0x00000004f1ec7825 */ /* 0x000fc600078e02e8 */
[----:B--2---:R2:W-:Y:S01]  /*1ced0*/  @P6 STG.E desc[UR18][R234.64], R252 ;  /* 0x000000fcea006986 */ /* 0x0045e2000c101912 */
[----:B------:R-:W-:Y:S01]  /*1cee0*/  ISETP.GE.AND P0, PT, R0, UR4, PT ;  /* 0x0000000400007c0c */ /* 0x000fe2000bf06270 */
[----:B------:R-:W-:Y:S02]  /*1cef0*/  ULDC UR4, c[0x0][0x248] ;  /* 0x0000920000047ab9 */ /* 0x000fe40000000800 */
[----:B------:R4:W-:Y:S01]  /*1cf00*/  @P4 STG.E desc[UR18][R236.64], R247 ;  /* 0x000000f7ec004986 */ /* 0x0009e2000c101912 */
[C---:B------:R-:W-:Y:S01]  /*1cf10*/  ISETP.LT.AND P4, PT, R6.reuse, UR10, !P2 ;  /* 0x0000000a06007c0c */ /* 0x040fe2000d781270 */
[----:B------:R-:W-:Y:S01]  /*1cf20*/  VIADD R0, R5, 0x92 ;  /* 0x0000009205007836 */ /* 0x000fe20000000000 */
[----:B------:R-:W-:Y:S01]  /*1cf30*/  ISETP.LT.AND P2, PT, R7, UR12, !P2 ;  /* 0x0000000c07007c0c */ /* 0x000fe2000d741270 */
[----:B------:R-:W-:Y:S01]  /*1cf40*/  ULDC UR10, c[0x0][0x228] ;  /* 0x00008a00000a7ab9 */ /* 0x000fe20000000800 */
[----:B-1----:R-:W-:Y:S01]  /*1cf50*/  IADD3 R227, R241, UR4, RZ ;  /* 0x00000004f1e37c10 */ /* 0x002fe2000fffe0ff */
[----:B------:R-:W-:Y:S01]  /*1cf60*/  ULDC UR4, c[0x0][0x22c] ;  /* 0x00008b0000047ab9 */ /* 0x000fe20000000800 */
[----:B------:R-:W-:Y:S01]  /*1cf70*/  ISETP.LT.AND P6, PT, R6, UR14, !P5 ;  /* 0x0000000e06007c0c */ /* 0x000fe2000efc1270 */
[----:B------:R-:W-:Y:S01]  /*1cf80*/  ULDC UR12, c[0x0][0x228] ;  /* 0x00008a00000c7ab9 */ /* 0x000fe20000000800 */
[----:B------:R-:W-:Y:S01]  /*1cf90*/  ISETP.GE.AND P3, PT, R0, UR8, PT ;  /* 0x0000000800007c0c */ /* 0x000fe2000bf66270 */
[----:B------:R-:W-:Y:S01]  /*1cfa0*/  VIADD R241, R227, UR6 ;  /* 0x00000006e3f17c36 */ /* 0x000fe20008000000 */
[----:B------:R-:W-:Y:S01]  /*1cfb0*/  ISETP.LT.AND P5, PT, R7, UR16, !P5 ;  /* 0x0000001007007c0c */ /* 0x000fe2000efa1270 */
[----:B------:R-:W-:Y:S01]  /*1cfc0*/  IMAD.WIDE R224, R227, 0x4, R2 ;  /* 0x00000004e3e07825 */ /* 0x000fe200078e0202 */
[----:B------:R-:W-:Y:S01]  /*1cfd0*/  ULDC UR14, c[0x0][0x228] ;  /* 0x00008a00000e7ab9 */ /* 0x000fe20000000800 */
[----:B------:R-:W-:Y:S01]  /*1cfe0*/  ULDC UR16, c[0x0][0x228] ;  /* 0x00008a0000107ab9 */ /* 0x000fe20000000800 */
[----:B------:R-:W-:Y:S01]  /*1cff0*/  ULDC UR6, c[0x0][0x248] ;  /* 0x0000920000067ab9 */ /* 0x000fe20000000800 */
[----:B------:R-:W-:Y:S01]  /*1d000*/  VIADD R0, R5, 0x93 ;  /* 0x0000009305007836 */ /* 0x000fe20000000000 */
[----:B------:R-:W-:Y:S01]  /*1d010*/  ULDC UR8, c[0x0][0x22c] ;  /* 0x00008b0000087ab9 */ /* 0x000fe20000000800 */
[----:B------:R-:W-:Y:S01]  /*1d020*/  IMAD.WIDE R226, R227, 0x4, R232 ;  /* 0x00000004e3e27825 */ /* 0x000fe200078e02e8 */
[----:B------:R-:W-:Y:S03]  /*1d030*/  @P4 STG.E desc[UR18][R224.64], R243 ;  /* 0x000000f3e0004986 */ /* 0x000fe6000c101912 */
[C---:B--2---:R-:W-:Y:S01]  /*1d040*/  IMAD.WIDE R234, R241.reuse, 0x4, R2 ;  /* 0x00000004f1ea7825 */ /* 0x044fe200078e0202 */
[----:B------:R-:W-:Y:S01]  /*1d050*/  ISETP.GE.AND P4, PT, R0, UR4, PT ;  /* 0x0000000400007c0c */ /* 0x000fe2000bf86270 */
[----:B------:R1:W-:Y:S01]  /*1d060*/  @P2 STG.E desc[UR18][R226.64], R239 ;  /* 0x000000efe2002986 */ /* 0x0003e2000c101912 */
[----:B------:R-:W-:Y:S01]  /*1d070*/  ULDC UR4, c[0x0][0x248] ;  /* 0x0000920000047ab9 */ /* 0x000fe20000000800 */
[C---:B------:R-:W-:Y:S01]  /*1d080*/  ISETP.LT.AND P2, PT, R6.reuse, UR10, !P0 ;  /* 0x0000000a06007c0c */ /* 0x040fe2000c741270 */
[----:B----4-:R-:W-:Y:S01]  /*1d090*/  IMAD.WIDE R236, R241, 0x4, R232 ;  /* 0x00000004f1ec7825 */ /* 0x010fe200078e02e8 */
[----:B------:R2:W-:Y:S01]  /*1d0a0*/  @P6 STG.E desc[UR18][R234.64], R8 ;  /* 0x00000008ea006986 */ /* 0x0005e2000c101912 */
[----:B------:R-:W-:Y:S01]  /*1d0b0*/  ISETP.LT.AND P0, PT, R7, UR12, !P0 ;  /* 0x0000000c07007c0c */ /* 0x000fe2000c701270 */
[----:B------:R-:W-:Y:S01]  /*1d0c0*/  ULDC UR10, c[0x0][0x228] ;  /* 0x00008a00000a7ab9 */ /* 0x000fe20000000800 */
[----:B------:R-:W-:Y:S01]  /*1d0d0*/  ISETP.LT.AND P6, PT, R6, UR14, !P3 ;  /* 0x0000000e06007c0c */ /* 0x000fe2000dfc1270 */
[----:B------:R-:W-:Y:S01]  /*1d0e0*/  VIADD R0, R5, 0x94 ;  /* 0x0000009405007836 */ /* 0x000fe20000000000 */
[----:B------:R-:W-:Y:S01]  /*1d0f0*/  ISETP.LT.AND P3, PT, R7, UR16, !P3 ;  /* 0x0000001007007c0c */ /* 0x000fe2000df61270 */
[----:B-1----:R-:W-:Y:S01]  /*1d100*/  VIADD R227, R241, UR4 ;  /* 0x00000004f1e37c36 */ /* 0x002fe20008000000 */
[----:B------:R1:W-:Y:S02]  /*1d110*/  @P5 STG.E desc[UR18][R236.64], R24 ;  /* 0x00000018ec005986 */ /* 0x0003e4000c101912 */
[----:B------:R-:W-:Y:S01]  /*1d120*/  ISETP.GE.AND P5, PT, R0, UR8, PT ;  /* 0x0000000800007c0c */ /* 0x000fe2000bfa6270 */
[----:B------:R-:W-:Y:S01]  /*1d130*/  ULDC UR4, c[0x0][0x22c] ;  /* 0x00008b0000047ab9 */ /* 0x000fe20000000800 */
[C---:B------:R-:W-:Y:S01]  /*1d140*/  VIADD R239, R227.reuse, UR6 ;  /* 0x00000006e3ef7c36 */ /* 0x040fe20008000000 */
[----:B------:R-:W-:Y:S01]  /*1d150*/  ULDC UR12, c[0x0][0x228] ;  /* 0x00008a00000c7ab9 */ /* 0x000fe20000000800 */
        /* <DEDUP_REMOVED lines=8> */
[----:B--2---:R-:W-:Y:S01]  /*1d1e0*/  IMAD.WIDE R234, R239, 0x4, R2 ;  /* 0x00000004efea7825 */ /* 0x004fe200078e0202 */
[----:B------:R-:W-:-:S03]  /*1d1f0*/  ISETP.GE.AND P2, PT, R0, UR4, PT ;  /* 0x0000000400007c0c */ /* 0x000fc6000bf46270 */
[----:B-1----:R-:W-:Y:S01]  /*1d200*/  IMAD.WIDE R236, R239, 0x4, R232 ;  /* 0x00000004efec7825 */ /* 0x002fe200078e02e8 */
[----:B------:R-:W-:Y:S01]  /*1d210*/  @P0 STG.E desc[UR18][R226.64], R16 ;  /* 0x00000010e2000986 */ /* 0x000fe2000c101912 */
[----:B------:R-:W-:Y:S01]  /*1d220*/  ULDC UR4, c[0x0][0x248] ;  /* 0x0000920000047ab9 */ /* 0x000fe20000000800 */
[C---:B------:R-:W-:Y:S01]  /*1d230*/  ISETP.LT.AND P0, PT, R6.reuse, UR10, !P4 ;  /* 0x0000000a06007c0c */ /* 0x040fe2000e701270 */
[----:B------:R-:W-:Y:S01]  /*1d240*/  ULDC UR10, c[0x0][0x228] ;  /* 0x00008a00000a7ab9 */ /* 0x000fe20000000800 */
[----:B------:R-:W-:Y:S01]  /*1d250*/  @P6 STG.E desc[UR18][R234.64], R9 ;  /* 0x00000009ea006986 */ /* 0x000fe2000c101912 */
[C---:B------:R-:W-:Y:S01]  /*1d260*/  ISETP.LT.AND P4, PT, R7.reuse, UR12, !P4 ;  /* 0x0000000c07007c0c */ /* 0x040fe2000e781270 */
[----:B------:R-:W-:Y:S01]  /*1d270*/  ULDC UR12, c[0x0][0x228] ;  /* 0x00008a00000c7ab9 */ /* 0x000fe20000000800 */
[----:B------:R-:W-:Y:S01]  /*1d280*/  ISETP.LT.AND P6, PT, R6, UR14, !P5 ;  /* 0x0000000e06007c0c */ /* 0x000fe2000efc1270 */
[----:B------:R1:W-:Y:S01]  /*1d290*/  @P3 STG.E desc[UR18][R236.64], R25 ;  /* 0x00000019ec003986 */ /* 0x0003e2000c101912 */
[----:B------:R-:W-:Y:S01]  /*1d2a0*/  ISETP.LT.AND P5, PT, R7, UR16, !P5 ;  /* 0x0000001007007c0c */ /* 0x000fe2000efa1270 */
[----:B------:R-:W-:Y:S01]  /*1d2b0*/  ULDC UR14, c[0x0][0x228] ;  /* 0x00008a00000e7ab9 */ /* 0x000fe20000000800 */
[----:B------:R-:W-:Y:S01]  /*1d2c0*/  IADD3 R0, R5, 0x96, RZ ;  /* 0x0000009605007810 */ /* 0x000fe20007ffe0ff */
[----:B------:R-:W-:Y:S01]  /*1d2d0*/  ULDC UR16, c[0x0][0x228] ;  /* 0x00008a0000107ab9 */ /* 0x000fe20000000800 */
[----:B-1----:R-:W-:-:S02]  /*1d2e0*/  VIADD R25, R239, UR4 ;  /* 0x00000004ef197c36 */ /* 0x002fc40008000000 */
[----:B------:R-:W-:Y:S01]  /*1d2f0*/  ISETP.GE.AND P3, PT, R0, UR8, PT ;  /* 0x0000000800007c0c */ /* 0x000fe2000bf66270 */
[----:B------:R-:W-:Y:S01]  /*1d300*/  ULDC UR4, c[0x0][0x22c] ;  /* 0x00008b0000047ab9 */ /* 0x000fe20000000800 */
[C---:B------:R-:W-:Y:S01]  /*1d310*/  VIADD R235, R25.reuse, UR6 ;  /* 0x0000000619eb7c36 */ /* 0x040fe20008000000 */
[----:B------:R-:W-:Y:S01]  /*1d320*/  ULDC UR6, c[0x0][0x248] ;  /* 0x0000920000067ab9 */ /* 0x000fe20000000800 */
[----:B------:R-:W-:Y:S01]  /*1d330*/  IMAD.WIDE R8, R25, 0x4, R2 ;  /* 0x0000000419087825 */ /* 0x000fe200078e0202 */
[----:B------:R-:W-:-:S03]  /*1d340*/  ULDC UR8, c[0x0][0x22c] ;  /* 0x00008b0000087ab9 */ /* 0x000fc60000000800 */
[----:B------:R-:W-:Y:S01]  /*1d350*/  IMAD.WIDE R24, R25, 0x4, R232 ;  /* 0x0000000419187825 */ /* 0x000fe200078e02e8 */
[----:B------:R-:W-:Y:S03]  /*1d360*/  @P0 STG.E desc[UR18][R8.64], R21 ;  /* 0x0000001508000986 */ /* 0x000fe6000c101912 */
[----:B------:R-:W-:Y:S01]  /*1d370*/  IMAD.WIDE R224, R235, 0x4, R2 ;  /* 0x00000004ebe07825 */ /* 0x000fe200078e0202 */
[----:B------:R1:W-:Y:S03]  /*1d380*/  @P4 STG.E desc[UR18][R24.64], R17 ;  /* 0x0000001118004986 */ /* 0x0003e6000c101912 */
[----:B------:R-:W-:Y:S02]  /*1d390*/  VIADD R0, R5, 0x97 ;  /* 0x0000009705007836 */ /* 0x000fe40000000000 */
[C---:B------:R-:W-:Y:S01]  /*1d3a0*/  IMAD.WIDE R226, R235.reuse, 0x4, R232 ;  /* 0x00000004ebe27825 */ /* 0x040fe200078e02e8 */
[----:B------:R2:W-:Y:S02]  /*1d3b0*/  @P6 STG.E desc[UR18][R224.64], R10 ;  /* 0x0000000ae0006986 */ /* 0x0005e4000c101912 */
[----:B------:R-:W-:Y:S01]  /*1d3c0*/  ISETP.GE.AND P0, PT, R0, UR4, PT ;  /* 0x0000000400007c0c */ /* 0x000fe2000bf06270 */
[----:B------:R-:W-:Y:S01]  /*1d3d0*/  ULDC UR4, c[0x0][0x248] ;  /* 0x0000920000047ab9 */ /* 0x000fe20000000800 */
[----:B------:R-:W-:Y:S01]  /*1d3e0*/  @P5 STG.E desc[UR18][R226.64], R26 ;  /* 0x0000001ae2005986 */ /* 0x000fe2000c101912 */
[----:B------:R-:W-:Y:S01]  /*1d3f0*/  ISETP.LT.AND P5, PT, R6, UR10, !P2 ;  /* 0x0000000a06007c0c */ /* 0x000fe2000d7a1270 */
[----:B-1----:R-:W-:Y:S01]  /*1d400*/  VIADD R17, R235, UR4 ;  /* 0x00000004eb117c36 */ /* 0x002fe20008000000 */
[----:B------:R-:W-:-:S02]  /*1d410*/  ISETP.LT.AND P2, PT, R7, UR12, !P2 ;  /* 0x0000000c07007c0c */ /* 0x000fc4000d741270 */
[----:B------:R-:W-:Y:S01]  /*1d420*/  ISETP.LT.AND P6, PT, R6, UR14, !P3 ;  /* 0x0000000e06007c0c */ /* 0x000fe2000dfc1270 */
[----:B------:R-:W-:Y:S01]  /*1d430*/  VIADD R0, R5, 0x98 ;  /* 0x0000009805007836 */ /* 0x000fe20000000000 */
[----:B------:R-:W-:Y:S01]  /*1d440*/  ISETP.LT.AND P3, PT, R7, UR16, !P3 ;  /* 0x0000001007007c0c */ /* 0x000fe2000df61270 */
[C---:B--2---:R-:W-:Y:S01]  /*1d450*/  VIADD R225, R17.reuse, UR6 ;  /* 0x0000000611e17c36 */ /* 0x044fe20008000000 */
[----:B------:R-:W-:Y:S01]  /*1d460*/  ULDC UR4, c[0x0][0x22c] ;  /* 0x00008b0000047ab9 */ /* 0x000fe20000000800 */
[C---:B------:R-:W-:Y:S01]  /*1d470*/  IMAD.WIDE R8, R17.reuse, 0x4, R2 ;  /* 0x0000000411087825 */ /* 0x040fe200078e0202 */
[----:B------:R-:W-:Y:S01]  /*1d480*/  ISETP.GE.AND P4, PT, R0, UR8, PT ;  /* 0x0000000800007c0c */ /* 0x000fe2000bf86270 */
[----:B------:R-:W-:Y:S01]  /*1d490*/  ULDC UR10, c[0x0][0x228] ;  /* 0x00008a00000a7ab9 */ /* 0x000fe20000000800 */
[----:B------:R-:W-:Y:S01]  /*1d4a0*/  ULDC UR12, c[0x0][0x228] ;  /* 0x00008a00000c7ab9 */ /* 0x000fe20000000800 */
[----:B------:R-:W-:Y:S01]  /*1d4b0*/  IMAD.WIDE R16, R17, 0x4, R232 ;  /* 0x0000000411107825 */ /* 0x000fe200078e02e8 */
[----:B------:R-:W-:Y:S01]  /*1d4c0*/  IADD3 R0, R5, 0x99, RZ ;  /* 0x0000009905007810 */ /* 0x000fe20007ffe0ff */
[----:B------:R-:W-:Y:S01]  /*1d4d0*/  ULDC UR14, c[0x0][0x228] ;  /* 0x00008a00000e7ab9 */ /* 0x000fe20000000800 */
[----:B------:R-:W-:Y:S01]  /*1d4e0*/  ULDC UR16, c[0x0][0x228] ;  /* 0x00008a0000107ab9 */ /* 0x000fe20000000800 */
[----:B------:R-:W-:Y:S01]  /*1d4f0*/  IMAD.WIDE R20, R225, 0x4, R2 ;  /* 0x00000004e1147825 */ /* 0x000fe200078e0202 */
[----:B------:R-:W-:Y:S01]  /*1d500*/  @P5 STG.E desc[UR18][R8.64], R22 ;  /* 0x0000001608005986 */ /* 0x000fe2000c101912 */
[----:B------:R-:W-:-:S02]  /*1d510*/  ULDC UR6, c[0x0][0x248] ;  /* 0x0000920000067ab9 */ /* 0x000fc40000000800 */
[----:B------:R-:W-:Y:S01]  /*1d520*/  IMAD.WIDE R24, R225, 0x4, R232 ;  /* 0x00000004e1187825 */ /* 0x000fe200078e02e8 */
[----:B------:R-:W-:Y:S01]  /*1d530*/  @P2 STG.E desc[UR18][R16.64], R18 ;  /* 0x0000001210002986 */ /* 0x000fe2000c101912 */
[----:B------:R-:W-:Y:S01]  /*1d540*/  ISETP.GE.AND P5, PT, R0, UR4, PT ;  /* 0x0000000400007c0c */ /* 0x000fe2000bfa6270 */
[----:B------:R-:W-:Y:S01]  /*1d550*/  ULDC UR4, c[0x0][0x248] ;  /* 0x0000920000047ab9 */ /* 0x000fe20000000800 */
[----:B------:R-:W-:Y:S01]  /*1d560*/  ULDC UR8, c[0x0][0x22c] ;  /* 0x00008b0000087ab9 */ /* 0x000fe20000000800 */
[----:B------:R1:W-:Y:S01]  /*1d570*/  @P6 STG.E desc[UR18][R20.64], R11 ;  /* 0x0000000b14006986 */ /* 0x0003e2000c101912 */
[C---:B------:R-:W-:Y:S01]  /*1d580*/  ISETP.LT.AND P6, PT, R6.reuse, UR14, !P4 ;  /* 0x0000000e06007c0c */ /* 0x040fe2000e7c1270 */
[----:B------:R-:W-:Y:S02]  /*1d590*/  VIADD R0, R5, 0x9a ;  /* 0x0000009a05007836 */ /* 0x000fe40000000000 */
[----:B------:R2:W-:Y:S01]  /*1d5a0*/  @P3 STG.E desc[UR18][R24.64], R27 ;  /* 0x0000001b18003986 */ /* 0x0005e2000c101912 */
[----:B------:R-:W-:Y:S01]  /*1d5b0*/  ISETP.LT.AND P3, PT, R6, UR10, !P0 ;  /* 0x0000000a06007c0c */ /* 0x000fe2000c761270 */
[----:B------:R-:W-:Y:S01]  /*1d5c0*/  ULDC UR10, c[0x0][0x228] ;  /* 0x00008a00000a7ab9 */ /* 0x000fe20000000800 */
[C---:B------:R-:W-:Y:S01]  /*1d5d0*/  ISETP.LT.AND P0, PT, R7.reuse, UR12, !P0 ;  /* 0x0000000c07007c0c */ /* 0x040fe2000c701270 */
[----:B------:R-:W-:Y:S01]  /*1d5e0*/  ULDC UR12, c[0x0][0x228] ;  /* 0x00008a00000c7ab9 */ /* 0x000fe20000000800 */
[----:B------:R-:W-:Y:S01]  /*1d5f0*/  ISETP.LT.AND P4, PT, R7, UR16, !P4 ;  /* 0x0000001007007c0c */ /* 0x000fe2000e781270 */
[----:B------:R-:W-:Y:S01]  /*1d600*/  ULDC UR14, c[0x0][0x228] ;  /* 0x00008a00000e7ab9 */ /* 0x000fe20000000800 */
[----:B-1----:R-:W-:Y:S01]  /*1d610*/  VIADD R11, R225, UR4 ;  /* 0x00000004e10b7c36 */ /* 0x002fe20008000000 */
[----:B------:R-:W-:Y:S01]  /*1d620*/  ISETP.GE.AND P2, PT, R0, UR8, PT ;  /* 0x0000000800007c0c */ /* 0x000fe2000bf46270 */
[----:B------:R-:W-:Y:S01]  /*1d630*/  ULDC UR4, c[0x0][0x22c] ;  /* 0x00008b0000047ab9 */ /* 0x000fe20000000800 */
[----:B------:R-:W-:Y:S01]  /*1d640*/  ULDC UR16, c[0x0][0x228] ;  /* 0x00008a0000107ab9 */ /* 0x000fe20000000800 */
[C---:B--2---:R-:W-:Y:S01]  /*1d650*/  VIADD R25, R11.reuse, UR6 ;  /* 0x000000060b197c36 */ /* 0x044fe20008000000 */
[----:B------:R-:W-:Y:S01]  /*1d660*/  ULDC UR6, c[0x0][0x248] ;  /* 0x0000920000067ab9 */ /* 0x000fe20000000800 */
[----:B------:R-:W-:Y:S01]  /*1d670*/  IMAD.WIDE R8, R11, 0x4, R2 ;  /* 0x000000040b087825 */ /* 0x000fe200078e0202 */
[----:B------:R-:W-:-:S03]  /*1d680*/  ULDC UR8, c[0x0][0x22c] ;  /* 0x00008b0000087ab9 */ /* 0x000fc60000000800 */
[----:B------:R-:W-:Y:S02]  /*1d690*/  VIADD R0, R5, 0x9b ;  /* 0x0000009b05007836 */ /* 0x000fe40000000000 */
[----:B------:R-:W-:Y:S01]  /*1d6a0*/  IMAD.WIDE R10, R11, 0x4, R232 ;  /* 0x000000040b0a7825 */ /* 0x000fe200078e02e8 */
[----:B------:R-:W-:Y:S03]  /*1d6b0*/  @P3 STG.E desc[UR18][R8.64], R23 ;  /* 0x0000001708003986 */ /* 0x000fe6000c101912 */
[----:B------:R-:W-:Y:S01]  /*1d6c0*/  IMAD.WIDE R16, R25, 0x4, R2 ;  /* 0x0000000419107825 */ /* 0x000fe200078e0202 */
[----:B------:R-:W-:-:S03]  /*1d6d0*/  ISETP.GE.AND P3, PT, R0, UR4, PT ;  /* 0x0000000400007c0c */ /* 0x000fc6000bf66270 */
[----:B------:R-:W-:Y:S01]  /*1d6e0*/  IMAD.WIDE R20, R25, 0x4, R232 ;  /* 0x0000000419147825 */ /* 0x000fe200078e02e8 */
[----:B------:R1:W-:Y:S01]  /*1d6f0*/  @P0 STG.E desc[UR18][R10.64], R19 ;  /* 0x000000130a000986 */ /* 0x0003e2000c101912 */
[----:B------:R-:W-:-:S03]  /*1d700*/  ULDC UR4, c[0x0][0x248] ;  /* 0x0000920000047ab9 */ /* 0x000fc60000000800 */
[----:B------:R-:W-:Y:S01]  /*1d710*/  @P6 STG.E desc[UR18][R16.64], R12 ;  /* 0x0000000c10006986 */ /* 0x000fe2000c101912 */
[C---:B------:R-:W-:Y:S01]  /*1d720*/  ISETP.LT.AND P6, PT, R6.reuse, UR14, !P2 ;  /* 0x0000000e06007c0c */ /* 0x040fe2000d7c1270 */
[----:B------:R-:W-:Y:S02]  /*1d730*/  VIADD R0, R5, 0x9c ;  /* 0x0000009c05007836 */ /* 0x000fe40000000000 */
[----:B------:R2:W-:Y:S01]  /*1d740*/  @P4 STG.E desc[UR18][R20.64], R40 ;  /* 0x0000002814004986 */ /* 0x0005e2000c101912 */
[----:B------:R-:W-:Y:S01]  /*1d750*/  ISETP.LT.AND P4, PT, R6, UR10, !P5 ;  /* 0x0000000a06007c0c */ /* 0x000fe2000ef81270 */
[----:B------:R-:W-:Y:S01]  /*1d760*/  ULDC UR10, c[0x0][0x228] ;  /* 0x00008a00000a7ab9 */ /* 0x000fe20000000800 */
[----:B------:R-:W-:Y:S01]  /*1d770*/  ISETP.LT.AND P5, PT, R7, UR12, !P5 ;  /* 0x0000000c07007c0c */ /* 0x000fe2000efa1270 */
[----:B-1----:R-:W-:Y:S01]  /*1d780*/  VIADD R11, R25, UR4 ;  /* 0x00000004190b7c36 */ /* 0x002fe20008000000 */
[----:B------:R-:W-:Y:S01]  /*1d790*/  ISETP.LT.AND P2, PT, R7, UR16, !P2 ;  /* 0x0000001007007c0c */ /* 0x000fe2000d741270 */
[----:B------:R-:W-:Y:S01]  /*1d7a0*/  ULDC UR4, c[0x0][0x22c] ;  /* 0x00008b0000047ab9 */ /* 0x000fe20000000800 */
[----:B------:R-:W-:Y:S01]  /*1d7b0*/  ISETP.GE.AND P0, PT, R0, UR8, PT ;  /* 0x0000000800007c0c */ /* 0x000fe2000bf06270 */
[C---:B------:R-:W-:Y:S01]  /*1d7c0*/  IMAD.WIDE R8, R11.reuse, 0x4, R2 ;  /* 0x000000040b087825 */ /* 0x040fe200078e0202 */
[----:B------:R-:W-:Y:S01]  /*1d7d0*/  ULDC UR12, c[0x0][0x228] ;  /* 0x00008a00000c7ab9 */ /* 0x000fe20000000800 */
[----:B------:R-:W-:Y:S01]  /*1d7e0*/  ULDC UR14, c[0x0][0x228] ;  /* 0x00008a00000e7ab9 */ /* 0x000fe20000000800 */
[----:B------:R-:W-:Y:S01]  /*1d7f0*/  ULDC UR16, c[0x0][0x228] ;  /* 0x00008a0000107ab9 */ /* 0x000fe20000000800 */
[C---:B--2---:R-:W-:Y:S01]  /*1d800*/  IADD3 R21, R11.reuse, UR6, RZ ;  /* 0x000000060b157c10 */ /* 0x044fe2000fffe0ff */
[----:B------:R-:W-:Y:S01]  /*1d810*/  IMAD.WIDE R10, R11, 0x4, R232 ;  /* 0x000000040b0a7825 */ /* 0x000fe200078e02e8 */
[----:B------:R-:W-:Y:S01]  /*1d820*/  @P4 STG.E desc[UR18][R8.64], R36 ;  /* 0x0000002408004986 */ /* 0x000fe2000c101912 */
[----:B------:R-:W-:Y:S01]  /*1d830*/  ULDC UR6, c[0x0][0x248] ;  /* 0x0000920000067ab9 */ /* 0x000fe20000000800 */
[----:B------:R-:W-:Y:S01]  /*1d840*/  ULDC UR8, c[0x0][0x22c] ;  /* 0x00008b0000087ab9 */ /* 0x000fe20000000800 */
[C---:B------:R-:W-:Y:S01]  /*1d850*/  IMAD.WIDE R16, R21.reuse, 0x4, R2 ;  /* 0x0000000415107825 */ /* 0x040fe200078e0202 */
[----:B------:R1:W-:Y:S03]  /*1d860*/  @P5 STG.E desc[UR18][R10.64], R32 ;  /* 0x000000200a005986 */ /* 0x0003e6000c101912 */
[----:B------:R-:W-:Y:S01]  /*1d870*/  IMAD.WIDE R18, R21, 0x4, R232 ;  /* 0x0000000415127825 */ /* 0x000fe200078e02e8 */
[----:B------:R-:W-:Y:S03]  /*1d880*/  @P6 STG.E desc[UR18][R16.64], R13 ;  /* 0x0000000d10006986 */ /* 0x000fe6000c101912 */
[----:B------:R-:W-:Y:S01]  /*1d890*/  VIADD R0, R5, 0x9d ;  /* 0x0000009d05007836 */ /* 0x000fe20000000000 */
[----:B------:R2:W-:Y:S01]  /*1d8a0*/  @P2 STG.E desc[UR18][R18.64], R41 ;  /* 0x0000002912002986 */ /* 0x0005e2000c101912 */
[----:B------:R-:W-:Y:S01]  /*1d8b0*/  ISETP.LT.AND P2, PT, R6, UR10, !P3 ;  /* 0x0000000a06007c0c */ /* 0x000fe2000df41270 */
[----:B------:R-:W-:Y:S01]  /*1d8c0*/  ULDC UR10, c[0x0][0x228] ;  /* 0x00008a00000a7ab9 */ /* 0x000fe20000000800 */
[----:B------:R-:W-:Y:S01]  /*1d8d0*/  ISETP.LT.AND P3, PT, R7, UR12, !P3 ;  /* 0x0000000c07007c0c */ /* 0x000fe2000df61270 */
[----:B------:R-:W-:Y:S01]  /*1d8e0*/  ULDC UR12, c[0x0][0x228] ;  /* 0x00008a00000c7ab9 */ /* 0x000fe20000000800 */
[----:B------:R-:W-:Y:S01]  /*1d8f0*/  ISETP.GE.AND P4, PT, R0, UR4, PT ;  /* 0x0000000400007c0c */ /* 0x000fe2000bf86270 */
[----:B------:R-:W-:Y:S01]  /*1d900*/  ULDC UR4, c[0x0][0x248] ;  /* 0x0000920000047ab9 */ /* 0x000fe20000000800 */
[----:B------:R-:W-:-:S02]  /*1d910*/  VIADD R0, R5, 0x9e ;  /* 0x0000009e05007836 */ /* 0x000fc40000000000 */
[----:B-1----:R-:W-:Y:S01]  /*1d920*/  VIADD R11, R21, UR4 ;  /* 0x00000004150b7c36 */ /* 0x002fe20008000000 */
[----:B------:R-:W-:Y:S01]  /*1d930*/  ISETP.LT.AND P5, PT, R6, UR14, !P0 ;  /* 0x0000000e06007c0c */ /* 0x000fe2000c7a1270 */
[----:B------:R-:W-:Y:S01]  /*1d940*/  ULDC UR4, c[0x0][0x22c] ;  /* 0x00008b0000047ab9 */ /* 0x000fe20000000800 */
[----:B------:R-:W-:Y:S01]  /*1d950*/  ISETP.LT.AND P6, PT, R7, UR16, !P0 ;  /* 0x0000001007007c0c */ /* 0x000fe2000c7c1270 */
[C---:B--2---:R-:W-:Y:S01]  /*1d960*/  VIADD R19, R11.reuse, UR6 ;  /* 0x000000060b137c36 */ /* 0x044fe20008000000 */
        /* <DEDUP_REMOVED lines=8> */
[----:B------:R-:W-:Y:S01]  /*1d9f0*/  VIADD R0, R5, 0x9f ;  /* 0x0000009f05007836 */ /* 0x000fe20000000000 */
[----:B------:R1:W-:Y:S01]  /*1da00*/  @P3 STG.E desc[UR18][R10.64], R33 ;  /* 0x000000210a003986 */ /* 0x0003e2000c101912 */
[----:B------:R-:W-:Y:S01]  /*1da10*/  ISETP.LT.AND P3, PT, R6, UR10, !P4 ;  /* 0x0000000a06007c0c */ /* 0x000fe2000e761270 */
[----:B------:R-:W-:Y:S01]  /*1da20*/  IMAD.WIDE R12, R19, 0x4, R2 ;  /* 0x00000004130c7825 */ /* 0x000fe200078e0202 */
[----:B------:R-:W-:Y:S01]  /*1da30*/  ISETP.LT.AND P4, PT, R7, UR12, !P4 ;  /* 0x0000000c07007c0c */ /* 0x000fe2000e781270 */
[----:B------:R-:W-:Y:S01]  /*1da40*/  ULDC UR10, c[0x0][0x228] ;  /* 0x00008a00000a7ab9 */ /* 0x000fe20000000800 */
[----:B------:R-:W-:Y:S01]  /*1da50*/  ISETP.GE.AND P2, PT, R0, UR4, PT ;  /* 0x0000000400007c0c */ /* 0x000fe2000bf46270 */
[----:B------:R-:W-:Y:S01]  /*1da60*/  ULDC UR4, c[0x0][0x248] ;  /* 0x0000920000047ab9 */ /* 0x000fe20000000800 */
[C---:B------:R-:W-:Y:S01]  /*1da70*/  IMAD.WIDE R16, R19.reuse, 0x4, R232 ;  /* 0x0000000413107825 */ /* 0x040fe200078e02e8 */
[----:B------:R2:W-:Y:S01]  /*1da80*/  @P5 STG.E desc[UR18][R12.64], R14 ;  /* 0x0000000e0c005986 */ /* 0x0005e2000c101912 */
[----:B------:R-:W-:Y:S01]  /*1da90*/  ULDC UR12, c[0x0][0x228] ;  /* 0x00008a00000c7ab9 */ /* 0x000fe20000000800 */
[----:B-1----:R-:W-:Y:S01]  /*1daa0*/  IADD3 R11, R19, UR4, RZ ;  /* 0x00000004130b7c10 */ /* 0x002fe2000fffe0ff */
[----:B------:R-:W-:Y:S01]  /*1dab0*/  VIADD R0, R5, 0xa0 ;  /* 0x000000a005007836 */ /* 0x000fe20000000000 */
[----:B------:R1:W-:Y:S01]  /*1dac0*/  @P6 STG.E desc[UR18][R16.64], R42 ;  /* 0x0000002a10006986 */ /* 0x0003e2000c101912 */
[----:B------:R-:W-:Y:S01]  /*1dad0*/  ISETP.LT.AND P5, PT, R6, UR14, !P0 ;  /* 0x0000000e06007c0c */ /* 0x000fe2000c7a1270 */
[----:B------:R-:W-:Y:S01]  /*1dae0*/  ULDC UR4, c[0x0][0x22c] ;  /* 0x00008b0000047ab9 */ /* 0x000fe20000000800 */
[----:B------:R-:W-:Y:S01]  /*1daf0*/  VIADD R19, R11, UR6 ;  /* 0x000000060b137c36 */ /* 0x000fe20008000000 */
[----:B------:R-:W-:Y:S01]  /*1db00*/  ISETP.LT.AND P6, PT, R7, UR16, !P0 ;  /* 0x0000001007007c0c */ /* 0x000fe2000c7c1270 */
[C---:B------:R-:W-:Y:S01]  /*1db10*/  IMAD.WIDE R8, R11.reuse, 0x4, R2 ;  /* 0x000000040b087825 */ /* 0x040fe200078e0202 */
[----:B------:R-:W-:Y:S01]  /*1db20*/  ISETP.GE.AND P0, PT, R0, UR8, PT ;  /* 0x0000000800007c0c */ /* 0x000fe2000bf06270 */
[----:B------:R-:W-:Y:S01]  /*1db30*/  ULDC UR6, c[0x0][0x248] ;  /* 0x0000920000067ab9 */ /* 0x000fe20000000800 */
[----:B------:R-:W-:Y:S01]  /*1db40*/  ULDC UR14, c[0x0][0x228] ;  /* 0x00008a00000e7ab9 */ /* 0x000fe20000000800 */
[----:B------:R-:W-:Y:S01]  /*1db50*/  IMAD.WIDE R10, R11, 0x4, R232 ;  /* 0x000000040b0a7825 */ /* 0x000fe200078e02e8 */
[----:B------:R-:W-:Y:S01]  /*1db60*/  @P3 STG.E desc[UR18][R8.64], R38 ;  /* 0x0000002608003986 */ /* 0x000fe2000c101912 */
[----:B------:R-:W-:Y:S01]  /*1db70*/  ULDC UR16, c[0x0][0x228] ;  /* 0x00008a0000107ab9 */ /* 0x000fe20000000800 */
[----:B------:R-:W-:Y:S01]  /*1db80*/  ULDC UR8, c[0x0][0x22c] ;  /* 0x00008b0000087ab9 */ /* 0x000fe20000000800 */
[----:B------:R-:W-:Y:S01]  /*1db90*/  VIADD R0, R5, 0xa1 ;  /* 0x000000a105007836 */ /* 0x000fe20000000000 */
[----:B------:R4:W-:Y:S01]  /*1dba0*/  @P4 STG.E desc[UR18][R10.64], R34 ;  /* 0x000000220a004986 */ /* 0x0009e2000c101912 */
[----:B------:R-:W-:Y:S01]  /*1dbb0*/  ISETP.LT.AND P4, PT, R6, UR10, !P2 ;  /* 0x0000000a06007c0c */ /* 0x000fe2000d781270 */
[----:B--2---:R-:W-:Y:S01]  /*1dbc0*/  IMAD.WIDE R12, R19, 0x4, R2 ;  /* 0x00000004130c7825 */ /* 0x004fe200078e0202 */
[----:B------:R-:W-:Y:S01]  /*1dbd0*/  ISETP.LT.AND P2, PT, R7, UR12, !P2 ;  /* 0x0000000c07007c0c */ /* 0x000fe2000d741270 */
[----:B------:R-:W-:Y:S01]  /*1dbe0*/  ULDC UR10, c[0x0][0x228] ;  /* 0x00008a00000a7ab9 */ /* 0x000fe20000000800 */
[----:B------:R-:W-:Y:S01]  /*1dbf0*/  ISETP.GE.AND P3, PT, R0, UR4, PT ;  /* 0x0000000400007c0c */ /* 0x000fe2000bf66270 */
[----:B-1----:R-:W-:Y:S01]  /*1dc00*/  IMAD.WIDE R16, R19, 0x4, R232 ;  /* 0x0000000413107825 */ /* 0x002fe200078e02e8 */
[----:B------:R-:W-:Y:S01]  /*1dc10*/  ULDC UR4, c[0x0][0x248] ;  /* 0x0000920000047ab9 */ /* 0x000fe20000000800 */
[----:B------:R-:W-:Y:S01]  /*1dc20*/  @P5 STG.E desc[UR18][R12.64], R15 ;  /* 0x0000000f0c005986 */ /* 0x000fe2000c101912 */
[----:B------:R-:W-:Y:S01]  /*1dc30*/  ULDC UR12, c[0x0][0x228] ;  /* 0x00008a00000c7ab9 */ /* 0x000fe20000000800 */
[----:B------:R-:W-:-:S02]  /*1dc40*/  VIADD R0, R5, 0xa2 ;  /* 0x000000a205007836 */ /* 0x000fc40000000000 */
[----:B----4-:R-:W-:Y:S01]  /*1dc50*/  VIADD R11, R19, UR4 ;  /* 0x00000004130b7c36 */ /* 0x010fe20008000000 */
[----:B------:R1:W-:Y:S01]  /*1dc60*/  @P6 STG.E desc[UR18][R16.64], R43 ;  /* 0x0000002b10006986 */ /* 0x0003e2000c101912 */
[----:B------:R-:W-:Y:S01]  /*1dc70*/  ISETP.LT.AND P5, PT, R6, UR14, !P0 ;  /* 0x0000000e06007c0c */ /* 0x000fe2000c7a1270 */
[----:B------:R-:W-:Y:S01]  /*1dc80*/  ULDC UR4, c[0x0][0x22c] ;  /* 0x00008b0000047ab9 */ /* 0x000fe20000000800 */
[----:B------:R-:W-:Y:S01]  /*1dc90*/  IMAD.WIDE R8, R11, 0x4, R2 ;  /* 0x000000040b087825 */ /* 0x000fe200078e0202 */
[----:B------:R-:W-:Y:S01]  /*1dca0*/  ISETP.LT.AND P6, PT, R7, UR16, !P0 ;  /* 0x0000001007007c0c */ /* 0x000fe2000c7c1270 */
[----:B------:R-:W-:Y:S01]  /*1dcb0*/  ULDC UR14, c[0x0][0x228] ;  /* 0x00008a00000e7ab9 */ /* 0x000fe20000000800 */
[----:B------:R-:W-:Y:S01]  /*1dcc0*/  ISETP.GE.AND P0, PT, R0, UR8, PT ;  /* 0x0000000800007c0c */ /* 0x000fe2000bf06270 */
[----:B------:R-:W-:Y:S02]  /*1dcd0*/  VIADD R0, R5, 0xa3 ;  /* 0x000000a305007836 */ /* 0x000fe40000000000 */
[C---:B-1----:R-:W-:Y:S01]  /*1dce0*/  VIADD R17, R11.reuse, UR6 ;  /* 0x000000060b117c36 */ /* 0x042fe20008000000 */
[----:B------:R-:W-:Y:S01]  /*1dcf0*/  @P4 STG.E desc[UR18][R8.64], R39 ;  /* 0x0000002708004986 */ /* 0x000fe2000c101912 */
[----:B------:R-:W-:Y:S01]  /*1dd00*/  IMAD.WIDE R10, R11, 0x4, R232 ;  /* 0x000000040b0a7825 */ /* 0x000fe200078e02e8 */
[----:B------:R-:W-:Y:S01]  /*1dd10*/  ISETP.GE.AND P4, PT, R0, UR4, PT ;  /* 0x0000000400007c0c */ /* 0x000fe2000bf86270 */
[----:B------:R-:W-:Y:S01]  /*1dd20*/  ULDC UR4, c[0x0][0x248] ;  /* 0x0000920000047ab9 */ /* 0x000fe20000000800 */
[----:B------:R-:W-:Y:S01]  /*1dd30*/  ULDC UR6, c[0x0][0x248] ;  /* 0x0000920000067ab9 */ /* 0x000fe20000000800 */
[----:B------:R-:W-:Y:S01]  /*1dd40*/  ULDC UR16, c[0x0][0x228] ;  /* 0x00008a0000107ab9 */ /* 0x000fe20000000800 */
[----:B------:R1:W-:Y:S01]  /*1dd50*/  @P2 STG.E desc[UR18][R10.64], R35 ;  /* 0x000000230a002986 */ /* 0x0003e2000c101912 */
[----:B------:R-:W-:Y:S01]  /*1dd60*/  ISETP.LT.AND P2, PT, R6, UR10, !P3 ;  /* 0x0000000a06007c0c */ /* 0x000fe2000df41270 */
[----:B------:R-:W-:Y:S01]  /*1dd70*/  IMAD.WIDE R12, R17, 0x4, R2 ;  /* 0x00000004110c7825 */ /* 0x000fe200078e0202 */
[----:B------:R-:W-:Y:S01]  /*1dd80*/  ISETP.LT.AND P3, PT, R7, UR12, !P3 ;  /* 0x0000000c07007c0c */ /* 0x000fe2000df61270 */
[----:B------:R-:W-:-:S02]  /*1dd90*/  ULDC UR8, c[0x0][0x22c] ;  /* 0x00008b0000087ab9 */ /* 0x000fc40000000800 */
[----:B------:R-:W-:Y:S01]  /*1dda0*/  IMAD.WIDE R14, R17, 0x4, R232 ;  /* 0x00000004110e7825 */ /* 0x000fe200078e02e8 */
[----:B------:R-:W-:Y:S01]  /*1ddb0*/  IADD3 R0, R5, 0xa4, RZ ;  /* 0x000000a405007810 */ /* 0x000fe20007ffe0ff */
[----:B------:R2:W-:Y:S02]  /*1ddc0*/  @P5 STG.E desc[UR18][R12.64], R28 ;  /* 0x0000001c0c005986 */ /* 0x0005e4000c101912 */
[----:B-1----:R-:W-:Y:S02]  /*1ddd0*/  VIADD R11, R17, UR4 ;  /* 0x00000004110b7c36 */ /* 0x002fe40008000000 */
        /* <DEDUP_REMOVED lines=20> */
[----:B------:R-:W-:Y:S01]  /*1df20*/  ULDC UR4, c[0x0][0x248] ;  /* 0x0000920000047ab9 */ /* 0x000fe20000000800 */
[C---:B-1----:R-:W-:Y:S01]  /*1df30*/  IMAD.WIDE R14, R17.reuse, 0x4, R232 ;  /* 0x00000004110e7825 */ /* 0x042fe200078e02e8 */
[----:B------:R1:W-:Y:S01]  /*1df40*/  @P5 STG.E desc[UR18][R12.64], R29 ;  /* 0x0000001d0c005986 */ /* 0x0003e2000c101912 */
[----:B------:R-:W-:Y:S01]  /*1df50*/  ULDC UR8, c[0x0][0x22c] ;  /* 0x00008b0000087ab9 */ /* 0x000fe20000000800 */
[----:B------:R-:W-:Y:S01]  /*1df60*/  ULDC UR10, c[0x0][0x228] ;  /* 0x00008a00000a7ab9 */ /* 0x000fe20000000800 */
[----:B------:R-:W-:Y:S01]  /*1df70*/  ULDC UR12, c[0x0][0x228] ;  /* 0x00008a00000c7ab9 */ /* 0x000fe20000000800 */
[----:B----4-:R-:W-:-:S02]  /*1df80*/  VIADD R11, R17, UR4 ;  /* 0x00000004110b7c36 */ /* 0x010fc40008000000 */
[----:B------:R-:W-:Y:S01]  /*1df90*/  VIADD R0, R5, 0xa6 ;  /* 0x000000a605007836 */ /* 0x000fe20000000000 */
[----:B------:R2:W-:Y:S01]  /*1dfa0*/  @P6 STG.E desc[UR18][R14.64], R57 ;  /* 0x000000390e006986 */ /* 0x0005e2000c101912 */
[----:B------:R-:W-:Y:S01]  /*1dfb0*/  ISETP.LT.AND P5, PT, R6, UR14, !P0 ;  /* 0x0000000e06007c0c */ /* 0x000fe2000c7a1270 */
[----:B------:R-:W-:Y:S01]  /*1dfc0*/  VIADD R17, R11, UR6 ;  /* 0x000000060b117c36 */ /* 0x000fe20008000000 */
[----:B------:R-:W-:Y:S01]  /*1dfd0*/  ISETP.LT.AND P6, PT, R7, UR16, !P0 ;  /* 0x0000001007007c0c */ /* 0x000fe2000c7c1270 */
[C---:B------:R-:W-:Y:S01]  /*1dfe0*/  IMAD.WIDE R8, R11.reuse, 0x4, R2 ;  /* 0x000000040b087825 */ /* 0x040fe200078e0202 */
[----:B------:R-:W-:Y:S01]  /*1dff0*/  ISETP.GE.AND P0, PT, R0, UR8, PT ;  /* 0x0000000800007c0c */ /* 0x000fe2000bf06270 */
[----:B------:R-:W-:Y:S01]  /*1e000*/  ULDC UR4, c[0x0][0x22c] ;  /* 0x00008b0000047ab9 */ /* 0x000fe20000000800 */
[----:B------:R-:W-:Y:S01]  /*1e010*/  ULDC UR14, c[0x0][0x228] ;  /* 0x00008a00000e7ab9 */ /* 0x000fe20000000800 */
[----:B------:R-:W-:Y:S01]  /*1e020*/  IMAD.WIDE R10, R11, 0x4, R232 ;  /* 0x000000040b0a7825 */ /* 0x000fe200078e02e8 */
[----:B------:R-:W-:Y:S01]  /*1e030*/  IADD3 R0, R5, 0xa7, RZ ;  /* 0x000000a705007810 */ /* 0x000fe20007ffe0ff */
[----:B------:R-:W-:Y:S01]  /*1e040*/  @P3 STG.E desc[UR18][R8.64], R53 ;  /* 0x0000003508003986 */ /* 0x000fe2000c101912 */
[----:B------:R-:W-:Y:S01]  /*1e050*/  ULDC UR16, c[0x0][0x228] ;  /* 0x00008a0000107ab9 */ /* 0x000fe20000000800 */
[C---:B-1----:R-:W-:Y:S01]  /*1e060*/  IMAD.WIDE R12, R17.reuse, 0x4, R2 ;  /* 0x00000004110c7825 */ /* 0x042fe200078e0202 */
[----:B------:R-:W-:Y:S01]  /*1e070*/  ULDC UR6, c[0x0][0x248] ;  /* 0x0000920000067ab9 */ /* 0x000fe20000000800 */
[----:B------:R1:W-:Y:S01]  /*1e080*/  @P4 STG.E desc[UR18][R10.64], R49 ;  /* 0x000000310a004986 */ /* 0x0003e2000c101912 */
[----:B------:R-:W-:Y:S01]  /*1e090*/  ISETP.LT.AND P4, PT, R6, UR10, !P2 ;  /* 0x0000000a06007c0c */ /* 0x000fe2000d781270 */
[----:B--2---:R-:W-:Y:S01]  /*1e0a0*/  IMAD.WIDE R14, R17, 0x4, R232 ;  /* 0x00000004110e7825 */ /* 0x004fe200078e02e8 */
[----:B------:R-:W-:Y:S01]  /*1e0b0*/  ISETP.GE.AND P3, PT, R0, UR4, PT ;  /* 0x0000000400007c0c */ /* 0x000fe2000bf66270 */
[----:B------:R-:W-:Y:S01]  /*1e0c0*/  ULDC UR4, c[0x0][0x248] ;  /* 0x0000920000047ab9 */ /* 0x000fe20000000800 */
[----:B------:R-:W-:Y:S01]  /*1e0d0*/  ISETP.LT.AND P2, PT, R7, UR12, !P2 ;  /* 0x0000000c07007c0c */ /* 0x000fe2000d741270 */
[----:B------:R-:W-:Y:S01]  /*1e0e0*/  VIADD R0, R5, 0xa8 ;  /* 0x000000a805007836 */ /* 0x000fe20000000000 */
[----:B------:R2:W-:Y:S01]  /*1e0f0*/  @P5 STG.E desc[UR18][R12.64], R30 ;  /* 0x0000001e0c005986 */ /* 0x0005e2000c101912 */
[----:B------:R-:W-:Y:S01]  /*1e100*/  ULDC UR8, c[0x0][0x22c] ;  /* 0x00008b0000087ab9 */ /* 0x000fe20000000800 */
[----:B------:R-:W-:Y:S01]  /*1e110*/  ULDC UR10, c[0x0][0x228] ;  /* 0x00008a00000a7ab9 */ /* 0x000fe20000000800 */
[----:B-1----:R-:W-:Y:S01]  /*1e120*/  VIADD R11, R17, UR4 ;  /* 0x00000004110b7c36 */ /* 0x002fe20008000000 */
[----:B------:R1:W-:Y:S01]  /*1e130*/  @P6 STG.E desc[UR18][R14.64], R58 ;  /* 0x0000003a0e006986 */ /* 0x0003e2000c101912 */
[----:B------:R-:W-:Y:S01]  /*1e140*/  ISETP.LT.AND P5, PT, R6, UR14, !P0 ;  /* 0x0000000e06007c0c */ /* 0x000fe2000c7a1270 */
[----:B------:R-:W-:Y:S01]  /*1e150*/  ULDC UR4, c[0x0][0x22c] ;  /* 0x00008b0000047ab9 */ /* 0x000fe20000000800 */
[----:B------:R-:W-:Y:S01]  /*1e160*/  ISETP.LT.AND P6, PT, R7, UR16, !P0 ;  /* 0x0000001007007c0c */ /* 0x000fe2000c7c1270 */
[C---:B------:R-:W-:Y:S01]  /*1e170*/  VIADD R17, R11.reuse, UR6 ;  /* 0x000000060b117c36 */ /* 0x040fe20008000000 */
        /* <DEDUP_REMOVED lines=17> */
[----:B-1----:R-:W-:Y:S01]  /*1e290*/  IMAD.WIDE R14, R17, 0x4, R232 ;  /* 0x00000004110e7825 */ /* 0x002fe200078e02e8 */
[----:B------:R1:W-:Y:S01]  /*1e2a0*/  @P5 STG.E desc[UR18][R12.64], R31 ;  /* 0x0000001f0c005986 */ /* 0x0003e2000c101912 */
[----:B------:R-:W-:-:S02]  /*1e2b0*/  ULDC UR12, c[0x0][0x228] ;  /* 0x00008a00000c7ab9 */ /* 0x000fc40000000800 */
[----:B----4-:R-:W-:Y:S02]  /*1e2c0*/  VIADD R11, R17, UR4 ;  /* 0x00000004110b7c36 */ /* 0x010fe40008000000 */
[----:B------:R-:W-:Y:S01]  /*1e2d0*/  VIADD R0, R5, 0xaa ;  /* 0x000000aa05007836 */ /* 0x000fe20000000000 */
[----:B------:R2:W-:Y:S01]  /*1e2e0*/  @P6 STG.E desc[UR18][R14.64], R59 ;  /* 0x0000003b0e006986 */ /* 0x0005e2000c101912 */
[----:B------:R-:W-:Y:S01]  /*1e2f0*/  ISETP.LT.AND P5, PT, R6, UR14, !P0 ;  /* 0x0000000e06007c0c */ /* 0x000fe2000c7a1270 */
[C---:B------:R-:W-:Y:S01]  /*1e300*/  IMAD.WIDE R8, R11.reuse, 0x4, R2 ;  /* 0x000000040b087825 */ /* 0x040fe200078e0202 */
[----:B------:R-:W-:Y:S01]  /*1e310*/  IADD3 R17, R11, UR6, RZ ;  /* 0x000000060b117c10 */ /* 0x000fe2000fffe0ff */
[----:B------:R-:W-:Y:S01]  /*1e320*/  ULDC UR4, c[0x0][0x22c] ;  /* 0x00008b0000047ab9 */ /* 0x000fe20000000800 */
[----:B------:R-:W-:Y:S01]  /*1e330*/  ISETP.LT.AND P6, PT, R7, UR16, !P0 ;  /* 0x0000001007007c0c */ /* 0x000fe2000c7c1270 */
[----:B------:R-:W-:Y:S01]  /*1e340*/  IMAD.WIDE R10, R11, 0x4, R232 ;  /* 0x000000040b0a7825 */ /* 0x000fe200078e02e8 */
[----:B------:R-:W-:Y:S01]  /*1e350*/  ISETP.GE.AND P0, PT, R0, UR8, PT ;  /* 0x0000000800007c0c */ /* 0x000fe2000bf06270 */
[----:B------:R-:W-:Y:S01]  /*1e360*/  @P2 STG.E desc[UR18][R8.64], R55 ;  /* 0x0000003708002986 */ /* 0x000fe2000c101912 */
[----:B------:R-:W-:Y:S01]  /*1e370*/  ULDC UR14, c[0x0][0x228] ;  /* 0x00008a00000e7ab9 */ /* 0x000fe20000000800 */
[----:B------:R-:W-:Y:S01]  /*1e380*/  VIADD R0, R5, 0xab ;  /* 0x000000ab05007836 */ /* 0x000fe20000000000 */
[----:B------:R-:W-:Y:S01]  /*1e390*/  ULDC UR16, c[0x0][0x228] ;  /* 0x00008a0000107ab9 */ /* 0x000fe20000000800 */
[----:B------:R4:W-:Y:S01]  /*1e3a0*/  @P3 STG.E desc[UR18][R10.64], R51 ;  /* 0x000000330a003986 */ /* 0x0009e2000c101912 */
[----:B------:R-:W-:Y:S01]  /*1e3b0*/  ISETP.LT.AND P3, PT, R6, UR10, !P4 ;  /* 0x0000000a06007c0c */ /* 0x000fe2000e761270 */
[----:B-1----:R-:W-:Y:S01]  /*1e3c0*/  IMAD.WIDE R12, R17, 0x4, R2 ;  /* 0x00000004110c7825 */ /* 0x002fe200078e0202 */
[----:B------:R-:W-:Y:S01]  /*1e3d0*/  ISETP.GE.AND P2, PT, R0, UR4, PT ;  /* 0x0000000400007c0c */ /* 0x000fe2000bf46270 */
[----:B------:R-:W-:Y:S01]  /*1e3e0*/  ULDC UR4, c[0x0][0x248] ;  /* 0x0000920000047ab9 */ /* 0x000fe20000000800 */
[----:B------:R-:W-:Y:S01]  /*1e3f0*/  ISETP.LT.AND P4, PT, R7, UR12, !P4 ;  /* 0x0000000c07007c0c */ /* 0x000fe2000e781270 */
[----:B--2---:R-:W-:Y:S01]  /*1e400*/  IMAD.WIDE R14, R17, 0x4, R232 ;  /* 0x00000004110e7825 */ /* 0x004fe200078e02e8 */
[----:B------:R1:W-:Y:S01]  /*1e410*/  @P5 STG.E desc[UR18][R12.64], R44 ;  /* 0x0000002c0c005986 */ /* 0x0003e2000c101912 */
[----:B------:R-:W-:Y:S01]  /*1e420*/  ULDC UR6, c[0x0][0x248] ;  /* 0x0000920000067ab9 */ /* 0x000fe20000000800 */
[----:B------:R-:W-:Y:S01]  /*1e430*/  ULDC UR8, c[0x0][0x22c] ;  /* 0x00008b0000087ab9 */ /* 0x000fe20000000800 */
[----:B------:R-:W-:Y:S01]  /*1e440*/  VIADD R0, R5, 0xac ;  /* 0x000000ac05007836 */ /* 0x000fe20000000000 */
[----:B------:R-:W-:Y:S01]  /*1e450*/  ULDC UR10, c[0x0][0x228] ;  /* 0x00008a00000a7ab9 */ /* 0x000fe20000000800 */
[----:B----4-:R-:W-:Y:S01]  /*1e460*/  VIADD R11, R17, UR4 ;  /* 0x00000004110b7c36 */ /* 0x010fe20008000000 */
        /* <DEDUP_REMOVED lines=17> */
[----:B-1----:R-:W-:Y:S01]  /*1e580*/  IMAD.WIDE R12, R17, 0x4, R2 ;  /* 0x00000004110c7825 */ /* 0x002fe200078e0202 */
[----:B------:R-:W-:Y:S01]  /*1e590*/  ISETP.LT.AND P2, PT, R7, UR12, !P2 ;  /* 0x0000000c07007c0c */ /* 0x000fe2000d741270 */
[----:B------:R-:W-:Y:S01]  /*1e5a0*/  ULDC UR10, c[0x0][0x228] ;  /* 0x00008a00000a7ab9 */ /* 0x000fe20000000800 */
[----:B------:R-:W-:Y:S01]  /*1e5b0*/  ISETP.GE.AND P3, PT, R0, UR4, PT ;  /* 0x0000000400007c0c */ /* 0x000fe2000bf66270 */
[----:B------:R-:W-:Y:S01]  /*1e5c0*/  ULDC UR4, c[0x0][0x248] ;  /* 0x0000920000047ab9 */ /* 0x000fe20000000800 */
[C---:B--2---:R-:W-:Y:S01]  /*1e5d0*/  IMAD.WIDE R14, R17.reuse, 0x4, R232 ;  /* 0x00000004110e7825 */ /* 0x044fe200078e02e8 */
[----:B------:R1:W-:Y:S01]  /*1e5e0*/  @P5 STG.E desc[UR18][R12.64], R45 ;  /* 0x0000002d0c005986 */ /* 0x0003e2000c101912 */
[----:B------:R-:W-:Y:S01]  /*1e5f0*/  ULDC UR12, c[0x0][0x228] ;  /* 0x00008a00000c7ab9 */ /* 0x000fe20000000800 */
[----:B----4-:R-:W-:Y:S01]  /*1e600*/  IADD3 R11, R17, UR4, RZ ;  /* 0x00000004110b7c10 */ /* 0x010fe2000fffe0ff */
        /* <DEDUP_REMOVED lines=22> */
[----:B--2---:R-:W-:Y:S01]  /*1e770*/  IMAD.WIDE R14, R17, 0x4, R232 ;  /* 0x00000004110e7825 */ /* 0x004fe200078e02e8 */
[----:B------:R1:W-:Y:S01]  /*1e780*/  @P5 STG.E desc[UR18][R12.64], R46 ;  /* 0x0000002e0c005986 */ /* 0x0003e2000c101912 */
[----:B------:R-:W-:-:S02]  /*1e790*/  ULDC UR12, c[0x0][0x228] ;  /* 0x00008a00000c7ab9 */ /* 0x000fc40000000800 */
[----:B------:R-:W-:Y:S02]  /*1e7a0*/  VIADD R0, R5, 0xb0 ;  /* 0x000000b005007836 */ /* 0x000fe40000000000 */
[----:B----4-:R-:W-:Y:S01]  /*1e7b0*/  VIADD R11, R17, UR4 ;  /* 0x00000004110b7c36 */ /* 0x010fe20008000000 */
        /* <DEDUP_REMOVED lines=22> */
[----:B------:R-:W-:Y:S01]  /*1e920*/  IADD3 R0, R5, 0xb2, RZ ;  /* 0x000000b205007810 */ /* 0x000fe20007ffe0ff */
[----:B------:R1:W-:Y:S01]  /*1e930*/  @P5 STG.E desc[UR18][R12.64], R47 ;  /* 0x0000002f0c005986 */ /* 0x0003e2000c101912 */
[----:B------:R-:W-:Y:S01]  /*1e940*/  ULDC UR12, c[0x0][0x228] ;  /* 0x00008a00000c7ab9 */ /* 0x000fe20000000800 */
[----:B----4-:R-:W-:-:S02]  /*1e950*/  VIADD R11, R17, UR4 ;  /* 0x00000004110b7c36 */ /* 0x010fc40008000000 */
        /* <DEDUP_REMOVED lines=24> */
[----:B----4-:R-:W-:Y:S02]  /*1eae0*/  VIADD R11, R17, UR4 ;  /* 0x00000004110b7c36 */ /* 0x010fe40008000000 */
        /* <DEDUP_REMOVED lines=700> */
[----:B------:R-:W-:Y:S01]  /*216b0*/  IADD3 R0, R5, 0xea, RZ ;  /* 0x000000ea05007810 */ /* 0x000fe20007ffe0ff */
[----:B------:R-:W-:Y:S01]  /*216c0*/  ULDC UR12, c[0x0][0x228] ;  /* 0x00008a00000c7ab9 */ /* 0x000fe20000000800 */
[----:B----4-:R-:W-:Y:S01]  /*216d0*/  VIADD R11, R17, UR4 ;  /* 0x00000004110b7c36 */ /* 0x010fe20008000000 */
[----:B------:R-:W-:Y:S01]  /*216e0*/  ISETP.LT.AND P5, PT, R6, UR14, !P0 ;  /* 0x0000000e06007c0c */ /* 0x000fe2000c7a1270 */
[----:B------:R2:W-:Y:S01]  /*216f0*/  @P6 STG.E desc[UR18][R14.64], R199 ;  /* 0x000000c70e006986 */ /* 0x0005e2000c101912 */
[----:B------:R-:W-:Y:S01]  /*21700*/  ISETP.LT.AND P6, PT, R7, UR16, !P0 ;  /* 0x0000001007007c0c */ /* 0x000fe2000c7c1270 */
[C---:B------:R-:W-:Y:S01]  /*21710*/  VIADD R17, R11.reuse, UR6 ;  /* 0x000000060b117c36 */ /* 0x040fe20008000000 */
[----:B------:R-:W-:Y:S01]  /*21720*/  ULDC UR4, c[0x0][0x22c] ;  /* 0x00008b0000047ab9 */ /* 0x000fe20000000800 */
        /* <DEDUP_REMOVED lines=10> */
[C---:B-1----:R-:W-:Y:S01]  /*217d0*/  IMAD.WIDE R12, R17.reuse, 0x4, R2 ;  /* 0x00000004110c7825 */ /* 0x042fe200078e0202 */
[----:B------:R-:W-:Y:S01]  /*217e0*/  ISETP.LT.AND P2, PT, R6, UR10, !P3 ;  /* 0x0000000a06007c0c */ /* 0x000fe2000df41270 */
[----:B------:R-:W-:Y:S01]  /*217f0*/  ULDC UR10, c[0x0][0x228] ;  /* 0x00008a00000a7ab9 */ /* 0x000fe20000000800 */
[----:B------:R-:W-:Y:S01]  /*21800*/  ISETP.GE.AND P4, PT, R0, UR4, PT ;  /* 0x0000000400007c0c */ /* 0x000fe2000bf86270 */
[----:B--2---:R-:W-:Y:S01]  /*21810*/  IMAD.WIDE R14, R17, 0x4, R232 ;  /* 0x00000004110e7825 */ /* 0x004fe200078e02e8 */
[----:B------:R-:W-:Y:S01]  /*21820*/  ISETP.LT.AND P3, PT, R7, UR12, !P3 ;  /* 0x0000000c07007c0c */ /* 0x000fe2000df61270 */
[----:B------:R-:W-:Y:S01]  /*21830*/  ULDC UR4, c[0x0][0x248] ;  /* 0x0000920000047ab9 */ /* 0x000fe20000000800 */
[----:B------:R1:W-:Y:S01]  /*21840*/  @P5 STG.E desc[UR18][R12.64], R136 ;  /* 0x000000880c005986 */ /* 0x0003e2000c101912 */
[----:B------:R-:W-:Y:S01]  /*21850*/  VIADD R0, R5, 0xec ;  /* 0x000000ec05007836 */ /* 0x000fe20000000000 */
[----:B------:R-:W-:Y:S01]  /*21860*/  ISETP.LT.AND P5, PT, R6, UR14, !P0 ;  /* 0x0000000e06007c0c */ /* 0x000fe2000c7a1270 */
[----:B------:R-:W-:Y:S01]  /*21870*/  ULDC UR12, c[0x0][0x228] ;  /* 0x00008a00000c7ab9 */ /* 0x000fe20000000800 */
[----:B----4-:R-:W-:Y:S01]  /*21880*/  VIADD R11, R17, UR4 ;  /* 0x00000004110b7c36 */ /* 0x010fe20008000000 */
[----:B------:R2:W-:Y:S01]  /*21890*/  @P6 STG.E desc[UR18][R14.64], R208 ;  /* 0x000000d00e006986 */ /* 0x0005e2000c101912 */
[----:B------:R-:W-:Y:S01]  /*218a0*/  ISETP.LT.AND P6, PT, R7, UR16, !P0 ;  /* 0x0000001007007c0c */ /* 0x000fe2000c7c1270 */
        /* <DEDUP_REMOVED lines=11> */
[----:B-1----:R-:W-:-:S02]  /*21960*/  IMAD.WIDE R12, R17, 0x4, R2 ;  /* 0x00000004110c7825 */ /* 0x002fc400078e0202 */
        /* <DEDUP_REMOVED lines=8> */
[----:B------:R-:W-:Y:S01]  /*219f0*/  ISETP.LT.AND P5, PT, R6, UR14, !P0 ;  /* 0x0000000e06007c0c */ /* 0x000fe2000c7a1270 */
[----:B------:R-:W-:Y:S01]  /*21a00*/  ULDC UR10, c[0x0][0x228] ;  /* 0x00008a00000a7ab9 */ /* 0x000fe20000000800 */
[----:B------:R-:W-:Y:S01]  /*21a10*/  ULDC UR12, c[0x0][0x228] ;  /* 0x00008a00000c7ab9 */ /* 0x000fe20000000800 */
[----:B-1----:R-:W-:Y:S01]  /*21a20*/  VIADD R11, R17, UR4 ;  /* 0x00000004110b7c36 */ /* 0x002fe20008000000 */
[----:B------:R1:W-:Y:S01]  /*21a30*/  @P6 STG.E desc[UR18][R14.64], R209 ;  /* 0x000000d10e006986 */ /* 0x0003e2000c101912 */
[----:B------:R-:W-:Y:S01]  /*21a40*/  ISETP.LT.AND P6, PT, R7, UR16, !P0 ;  /* 0x0000001007007c0c */ /* 0x000fe2000c7c1270 */
[----:B------:R-:W-:Y:S01]  /*21a50*/  ULDC UR4, c[0x0][0x22c] ;  /* 0x00008b0000047ab9 */ /* 0x000fe20000000800 */
[----:B------:R-:W-:Y:S01]  /*21a60*/  ISETP.GE.AND P0, PT, R0, UR8, PT ;  /* 0x0000000800007c0c */ /* 0x000fe2000bf06270 */
[C---:B------:R-:W-:Y:S01]  /*21a70*/  IMAD.WIDE R8, R11.reuse, 0x4, R2 ;  /* 0x000000040b087825 */ /* 0x040fe200078e0202 */
[----:B------:R-:W-:Y:S01]  /*21a80*/  ULDC UR14, c[0x0][0x228] ;  /* 0x00008a00000e7ab9 */ /* 0x000fe20000000800 */
[----:B------:R-:W-:Y:S01]  /*21a90*/  ULDC UR16, c[0x0][0x228] ;  /* 0x00008a0000107ab9 */ /* 0x000fe20000000800 */
[----:B------:R-:W-:Y:S01]  /*21aa0*/  ULDC UR8, c[0x0][0x22c] ;  /* 0x00008b0000087ab9 */ /* 0x000fe20000000800 */
[----:B------:R-:W-:-:S02]  /*21ab0*/  VIADD R17, R11, UR6 ;  /* 0x000000060b117c36 */ /* 0x000fc40008000000 */
[----:B------:R-:W-:Y:S01]  /*21ac0*/  VIADD R0, R5, 0xef ;  /* 0x000000ef05007836 */ /* 0x000fe20000000000 */
[----:B------:R-:W-:Y:S01]  /*21ad0*/  @P3 STG.E desc[UR18][R8.64], R205 ;  /* 0x000000cd08003986 */ /* 0x000fe2000c101912 */
[----:B------:R-:W-:Y:S01]  /*21ae0*/  IMAD.WIDE R10, R11, 0x4, R232 ;  /* 0x000000040b0a7825 */ /* 0x000fe200078e02e8 */
[----:B------:R-:W-:Y:S02]  /*21af0*/  ULDC UR6, c[0x0][0x248] ;  /* 0x0000920000067ab9 */ /* 0x000fe40000000800 */
[----:B------:R-:W-:Y:S01]  /*21b00*/  ISETP.GE.AND P3, PT, R0, UR4, PT ;  /* 0x0000000400007c0c */ /* 0x000fe2000bf66270 */
[C---:B--2---:R-:W-:Y:S01]  /*21b10*/  IMAD.WIDE R12, R17.reuse, 0x4, R2 ;  /* 0x00000004110c7825 */ /* 0x044fe200078e0202 */
[----:B------:R-:W-:Y:S01]  /*21b20*/  ULDC UR4, c[0x0][0x248] ;  /* 0x0000920000047ab9 */ /* 0x000fe20000000800 */
[----:B------:R2:W-:Y:S01]  /*21b30*/  @P4 STG.E desc[UR18][R10.64], R201 ;  /* 0x000000c90a004986 */ /* 0x0005e2000c101912 */
[C---:B------:R-:W-:Y:S01]  /*21b40*/  ISETP.LT.AND P4, PT, R6.reuse, UR10, !P2 ;  /* 0x0000000a06007c0c */ /* 0x040fe2000d781270 */
[----:B-1----:R-:W-:Y:S01]  /*21b50*/  IMAD.WIDE R14, R17, 0x4, R232 ;  /* 0x00000004110e7825 */ /* 0x002fe200078e02e8 */
[----:B------:R-:W-:Y:S01]  /*21b60*/  ISETP.LT.AND P2, PT, R7, UR12, !P2 ;  /* 0x0000000c07007c0c */ /* 0x000fe2000d741270 */
[----:B------:R1:W-:Y:S01]  /*21b70*/  @P5 STG.E desc[UR18][R12.64], R138 ;  /* 0x0000008a0c005986 */ /* 0x0003e2000c101912 */
[----:B------:R-:W-:Y:S01]  /*21b80*/  ISETP.LT.AND P5, PT, R6, UR14, !P0 ;  /* 0x0000000e06007c0c */ /* 0x000fe2000c7a1270 */
[----:B------:R-:W-:Y:S01]  /*21b90*/  VIADD R0, R5, 0xf0 ;  /* 0x000000f005007836 */ /* 0x000fe20000000000 */
[----:B------:R-:W-:Y:S01]  /*21ba0*/  ULDC UR10, c[0x0][0x228] ;  /* 0x00008a00000a7ab9 */ /* 0x000fe20000000800 */
[----:B--2---:R-:W-:Y:S01]  /*21bb0*/  VIADD R11, R17, UR4 ;  /* 0x00000004110b7c36 */ /* 0x004fe20008000000 */
[----:B------:R2:W-:Y:S01]  /*21bc0*/  @P6 STG.E desc[UR18][R14.64], R210 ;  /* 0x000000d20e006986 */ /* 0x0005e2000c101912 */
[----:B------:R-:W-:Y:S01]  /*21bd0*/  ISETP.LT.AND P6, PT, R7, UR16, !P0 ;  /* 0x0000001007007c0c */ /* 0x000fe2000c7c1270 */
[----:B------:R-:W-:Y:S01]  /*21be0*/  ULDC UR4, c[0x0][0x22c] ;  /* 0x00008b0000047ab9 */ /* 0x000fe20000000800 */
[----:B------:R-:W-:Y:S01]  /*21bf0*/  ULDC UR12, c[0x0][0x228] ;  /* 0x00008a00000c7ab9 */ /* 0x000fe20000000800 */
[C---:B------:R-:W-:Y:S01]  /*21c00*/  IADD3 R17, R11.reuse, UR6, RZ ;  /* 0x000000060b117c10 */ /* 0x040fe2000fffe0ff */
[C---:B------:R-:W-:Y:S01]  /*21c10*/  IMAD.WIDE R8, R11.reuse, 0x4, R2 ;  /* 0x000000040b087825 */ /* 0x040fe200078e0202 */
[----:B------:R-:W-:Y:S01]  /*21c20*/  ISETP.GE.AND P0, PT, R0, UR8, PT ;  /* 0x0000000800007c0c */ /* 0x000fe2000bf06270 */
[----:B------:R-:W-:Y:S01]  /*21c30*/  ULDC UR6, c[0x0][0x228] ;  /* 0x00008a0000067ab9 */ /* 0x000fe20000000800 */
[----:B------:R-:W-:Y:S01]  /*21c40*/  ULDC UR8, c[0x0][0x228] ;  /* 0x00008a0000087ab9 */ /* 0x000fe20000000800 */
[----:B------:R-:W-:Y:S01]  /*21c50*/  IMAD.WIDE R10, R11, 0x4, R232 ;  /* 0x000000040b0a7825 */ /* 0x000fe200078e02e8 */
[----:B------:R4:W-:Y:S03]  /*21c60*/  @P4 STG.E desc[UR18][R8.64], R206 ;  /* 0x000000ce08004986 */ /* 0x0009e6000c101912 */
[----:B-1----:R-:W-:Y:S01]  /*21c70*/  IMAD.WIDE R12, R17, 0x4, R2 ;  /* 0x00000004110c7825 */ /* 0x002fe200078e0202 */
[----:B------:R1:W-:Y:S03]  /*21c80*/  @P2 STG.E desc[UR18][R10.64], R202 ;  /* 0x000000ca0a002986 */ /* 0x0003e6000c101912 */
[----:B------:R-:W-:Y:S01]  /*21c90*/  VIADD R0, R5, 0xf1 ;  /* 0x000000f105007836 */ /* 0x000fe20000000000 */
[----:B------:R-:W-:Y:S01]  /*21ca0*/  @P5 STG.E desc[UR18][R12.64], R139 ;  /* 0x0000008b0c005986 */ /* 0x000fe2000c101912 */
[----:B--2---:R-:W-:Y:S01]  /*21cb0*/  IMAD.WIDE R14, R17, 0x4, R232 ;  /* 0x00000004110e7825 */ /* 0x004fe200078e02e8 */
[----:B------:R-:W-:Y:S01]  /*21cc0*/  ISETP.LT.AND P5, PT, R6, UR6, !P3 ;  /* 0x0000000606007c0c */ /* 0x000fe2000dfa1270 */
[----:B------:R-:W-:Y:S01]  /*21cd0*/  ULDC UR6, c[0x0][0x22c] ;  /* 0x00008b0000067ab9 */ /* 0x000fe20000000800 */
[----:B------:R-:W-:Y:S01]  /*21ce0*/  ISETP.GE.AND P4, PT, R0, UR4, PT ;  /* 0x0000000400007c0c */ /* 0x000fe2000bf86270 */
[----:B------:R-:W-:Y:S01]  /*21cf0*/  ULDC UR4, c[0x0][0x248] ;  /* 0x0000920000047ab9 */ /* 0x000fe20000000800 */
[----:B------:R-:W-:Y:S01]  /*21d00*/  ISETP.LT.AND P3, PT, R7, UR8, !P3 ;  /* 0x0000000807007c0c */ /* 0x000fe2000df61270 */
[----:B------:R2:W-:Y:S01]  /*21d10*/  @P6 STG.E desc[UR18][R14.64], R211 ;  /* 0x000000d30e006986 */ /* 0x0005e2000c101912 */
[----:B------:R-:W-:Y:S01]  /*21d20*/  VIADD R17, R17, UR4 ;  /* 0x0000000411117c36 */ /* 0x000fe20008000000 */
[----:B------:R-:W-:Y:S01]  /*21d30*/  ISETP.LT.AND P6, PT, R6, UR10, !P0 ;  /* 0x0000000a06007c0c */ /* 0x000fe2000c7c1270 */
[----:B------:R-:W-:Y:S01]  /*21d40*/  VIADD R0, R5, 0xf2 ;  /* 0x000000f205007836 */ /* 0x000fe20000000000 */
[----:B------:R-:W-:Y:S01]  /*21d50*/  ULDC UR4, c[0x0][0x248] ;  /* 0x0000920000047ab9 */ /* 0x000fe20000000800 */
[C---:B----4-:R-:W-:Y:S01]  /*21d60*/  IMAD.WIDE R8, R17.reuse, 0x4, R2 ;  /* 0x0000000411087825 */ /* 0x050fe200078e0202 */
[----:B------:R-:W-:Y:S01]  /*21d70*/  ULDC UR8, c[0x0][0x228] ;  /* 0x00008a0000087ab9 */ /* 0x000fe20000000800 */
[----:B------:R-:W-:Y:S01]  /*21d80*/  ULDC UR10, c[0x0][0x228] ;  /* 0x00008a00000a7ab9 */ /* 0x000fe20000000800 */
[----:B------:R-:W-:Y:S01]  /*21d90*/  ISETP.GE.AND P2, PT, R0, UR6, PT ;  /* 0x0000000600007c0c */ /* 0x000fe2000bf46270 */
[----:B-1----:R-:W-:Y:S01]  /*21da0*/  IMAD.WIDE R10, R17, 0x4, R232 ;  /* 0x00000004110a7825 */ /* 0x002fe200078e02e8 */
[----:B------:R-:W-:-:S03]  /*21db0*/  ULDC UR6, c[0x0][0x228] ;  /* 0x00008a0000067ab9 */ /* 0x000fc60000000800 */
[----:B--2---:R-:W-:Y:S01]  /*21dc0*/  VIADD R15, R17, UR4 ;  /* 0x00000004110f7c36 */ /* 0x004fe20008000000 */
[----:B------:R1:W-:Y:S01]  /*21dd0*/  @P5 STG.E desc[UR18][R8.64], R207 ;  /* 0x000000cf08005986 */ /* 0x0003e2000c101912 */
[----:B------:R-:W-:Y:S01]  /*21de0*/  VIADD R0, R5, 0xf3 ;  /* 0x000000f305007836 */ /* 0x000fe20000000000 */
[----:B------:R-:W-:Y:S01]  /*21df0*/  ULDC UR4, c[0x0][0x22c] ;  /* 0x00008b0000047ab9 */ /* 0x000fe20000000800 */
[----:B------:R-:W-:Y:S01]  /*21e00*/  IMAD.WIDE R12, R15, 0x4, R2 ;  /* 0x000000040f0c7825 */ /* 0x000fe200078e0202 */
[----:B------:R2:W-:Y:S01]  /*21e10*/  @P3 STG.E desc[UR18][R10.64], R203 ;  /* 0x000000cb0a003986 */ /* 0x0005e2000c101912 */
[C---:B------:R-:W-:Y:S01]  /*21e20*/  ISETP.LT.AND P0, PT, R7.reuse, UR6, !P0 ;  /* 0x0000000607007c0c */ /* 0x040fe2000c701270 */
[----:B------:R-:W-:Y:S01]  /*21e30*/  ULDC UR6, c[0x0][0x228] ;  /* 0x00008a0000067ab9 */ /* 0x000fe20000000800 */
[----:B------:R-:W-:Y:S02]  /*21e40*/  ISETP.LT.AND P3, PT, R6, UR8, !P4 ;  /* 0x0000000806007c0c */ /* 0x000fe4000e761270 */
[----:B------:R-:W-:Y:S01]  /*21e50*/  ISETP.GE.AND P5, PT, R0, UR4, PT ;  /* 0x0000000400007c0c */ /* 0x000fe2000bfa6270 */
[----:B------:R-:W-:Y:S01]  /*21e60*/  ULDC UR4, c[0x0][0x248] ;  /* 0x0000920000047ab9 */ /* 0x000fe20000000800 */
[----:B------:R-:W-:Y:S01]  /*21e70*/  ISETP.LT.AND P4, PT, R7, UR10, !P4 ;  /* 0x0000000a07007c0c */ /* 0x000fe2000e781270 */
[----:B------:R4:W-:Y:S01]  /*21e80*/  @P6 STG.E desc[UR18][R12.64], R140 ;  /* 0x0000008c0c006986 */ /* 0x0009e2000c101912 */
[C---:B------:R-:W-:Y:S01]  /*21e90*/  VIADD R17, R15.reuse, UR4 ;  /* 0x000000040f117c36 */ /* 0x040fe20008000000 */
[----:B------:R-:W-:Y:S01]  /*21ea0*/  ISETP.LT.AND P6, PT, R6, UR12, !P2 ;  /* 0x0000000c06007c0c */ /* 0x000fe2000d7c1270 */
[----:B------:R-:W-:Y:S01]  /*21eb0*/  ULDC UR4, c[0x0][0x248] ;  /* 0x0000920000047ab9 */ /* 0x000fe20000000800 */
[----:B-1----:R-:W-:Y:S01]  /*21ec0*/  IMAD.WIDE R8, R15, 0x4, R232 ;  /* 0x000000040f087825 */ /* 0x002fe200078e02e8 */
[----:B------:R-:W-:Y:S01]  /*21ed0*/  IADD3 R0, R5, 0xf4, RZ ;  /* 0x000000f405007810 */ /* 0x000fe20007ffe0ff */
[----:B------:R-:W-:Y:S01]  /*21ee0*/  ULDC UR8, c[0x0][0x228] ;  /* 0x00008a0000087ab9 */ /* 0x000fe20000000800 */
[----:B------:R-:W-:Y:S01]  /*21ef0*/  ULDC UR10, c[0x0][0x228] ;  /* 0x00008a00000a7ab9 */ /* 0x000fe20000000800 */
[C---:B------:R-:W-:Y:S01]  /*21f00*/  VIADD R19, R17.reuse, UR4 ;  /* 0x0000000411137c36 */ /* 0x040fe20008000000 */
[----:B------:R-:W-:Y:S01]  /*21f10*/  ULDC UR4, c[0x0][0x22c] ;  /* 0x00008b0000047ab9 */ /* 0x000fe20000000800 */
[C---:B--2---:R-:W-:Y:S01]  /*21f20*/  IMAD.WIDE R10, R17.reuse, 0x4, R2 ;  /* 0x00000004110a7825 */ /* 0x044fe200078e0202 */
[----:B------:R1:W-:Y:S03]  /*21f30*/  @P0 STG.E desc[UR18][R8.64], R212 ;  /* 0x000000d408000986 */ /* 0x0003e6000c101912 */
[----:B----4-:R-:W-:Y:S01]  /*21f40*/  IMAD.WIDE R12, R17, 0x4, R232 ;  /* 0x00000004110c7825 */ /* 0x010fe200078e02e8 */
[----:B------:R-:W-:Y:S01]  /*21f50*/  ISETP.LT.AND P2, PT, R7, UR6, !P2 ;  /* 0x0000000607007c0c */ /* 0x000fe2000d741270 */
[----:B------:R-:W-:Y:S01]  /*21f60*/  @P3 STG.E desc[UR18][R10.64], R216 ;  /* 0x000000d80a003986 */ /* 0x000fe2000c101912 */
[----:B------:R-:W-:Y:S01]  /*21f70*/  ULDC UR12, c[0x0][0x228] ;  /* 0x00008a00000c7ab9 */ /* 0x000fe20000000800 */
[----:B------:R-:W-:Y:S01]  /*21f80*/  IMAD.WIDE R14, R19, 0x4, R2 ;  /* 0x00000004130e7825 */ /* 0x000fe200078e0202 */
[----:B------:R-:W-:Y:S01]  /*21f90*/  ISETP.GE.AND P0, PT, R0, UR4, PT ;  /* 0x0000000400007c0c */ /* 0x000fe2000bf06270 */
[----:B------:R2:W-:Y:S01]  /*21fa0*/  @P4 STG.E desc[UR18][R12.64], R220 ;  /* 0x000000dc0c004986 */ /* 0x0005e2000c101912 */
[C---:B------:R-:W-:Y:S01]  /*21fb0*/  ISETP.LT.AND P4, PT, R6.reuse, UR8, !P5 ;  /* 0x0000000806007c0c */ /* 0x040fe2000ef81270 */
[----:B------:R-:W-:Y:S01]  /*21fc0*/  VIADD R0, R5, 0xf6 ;  /* 0x000000f605007836 */ /* 0x000fe20000000000 */
[----:B------:R-:W-:Y:S01]  /*21fd0*/  ULDC UR4, c[0x0][0x248] ;  /* 0x0000920000047ab9 */ /* 0x000fe20000000800 */
[----:B------:R-:W-:Y:S01]  /*21fe0*/  ISETP.LT.AND P5, PT, R7, UR10, !P5 ;  /* 0x0000000a07007c0c */ /* 0x000fe2000efa1270 */
[----:B------:R4:W-:Y:S01]  /*21ff0*/  @P6 STG.E desc[UR18][R14.64], R141 ;  /* 0x0000008d0e006986 */ /* 0x0009e2000c101912 */
[----:B------:R-:W-:Y:S01]  /*22000*/  ISETP.LT.AND P6, PT, R6, UR12, !P0 ;  /* 0x0000000c06007c0c */ /* 0x000fe2000c7c1270 */
[C---:B-1----:R-:W-:Y:S01]  /*22010*/  IMAD.WIDE R8, R19.reuse, 0x4, R232 ;  /* 0x0000000413087825 */ /* 0x042fe200078e02e8 */
[----:B------:R-:W-:Y:S01]  /*22020*/  ISETP.GE.AND P3, PT, R0, UR25, PT ;  /* 0x0000001900007c0c */ /* 0x000fe2000bf66270 */
[----:B------:R-:W-:Y:S01]  /*22030*/  ULDC UR6, c[0x0][0x228] ;  /* 0x00008a0000067ab9 */ /* 0x000fe20000000800 */
[----:B------:R-:W-:Y:S01]  /*22040*/  ULDC UR8, c[0x0][0x228] ;  /* 0x00008a0000087ab9 */ /* 0x000fe20000000800 */
[----:B--2---:R-:W-:Y:S01]  /*22050*/  VIADD R13, R19, UR4 ;  /* 0x00000004130d7c36 */ /* 0x004fe20008000000 */
[----:B------:R-:W-:Y:S01]  /*22060*/  ULDC UR4, c[0x0][0x248] ;  /* 0x0000920000047ab9 */ /* 0x000fe20000000800 */
[----:B------:R-:W-:Y:S01]  /*22070*/  VIADD R0, R5, 0xf5 ;  /* 0x000000f505007836 */ /* 0x000fe20000000000 */
[----:B------:R-:W-:Y:S01]  /*22080*/  ULDC UR10, c[0x0][0x228] ;  /* 0x00008a00000a7ab9 */ /* 0x000fe20000000800 */
[C---:B------:R-:W-:Y:S01]  /*22090*/  VIADD R17, R13.reuse, UR4 ;  /* 0x000000040d117c36 */ /* 0x040fe20008000000 */
[----:B------:R1:W-:Y:S01]  /*220a0*/  @P2 STG.E desc[UR18][R8.64], R213 ;  /* 0x000000d508002986 */ /* 0x0003e2000c101912 */
[C---:B------:R-:W-:Y:S01]  /*220b0*/  IMAD.WIDE R10, R13.reuse, 0x4, R2 ;  /* 0x000000040d0a7825 */ /* 0x040fe200078e0202 */
[----:B------:R-:W-:Y:S01]  /*220c0*/  ISETP.GE.AND P2, PT, R0, UR23, PT ;  /* 0x0000001700007c0c */ /* 0x000fe2000bf46270 */
[----:B------:R-:W-:Y:S01]  /*220d0*/  ULDC UR4, c[0x0][0x248] ;  /* 0x0000920000047ab9 */ /* 0x000fe20000000800 */
[----:B------:R-:W-:Y:S01]  /*220e0*/  ULDC UR12, c[0x0][0x228] ;  /* 0x00008a00000c7ab9 */ /* 0x000fe20000000800 */
[----:B------:R-:W-:Y:S01]  /*220f0*/  IMAD.WIDE R12, R13, 0x4, R232 ;  /* 0x000000040d0c7825 */ /* 0x000fe200078e02e8 */
[----:B------:R-:W-:Y:S01]  /*22100*/  ISETP.LT.AND P0, PT, R7, UR6, !P0 ;  /* 0x0000000607007c0c */ /* 0x000fe2000c701270 */
[----:B------:R-:W-:Y:S02]  /*22110*/  @P4 STG.E desc[UR18][R10.64], R217 ;  /* 0x000000d90a004986 */ /* 0x000fe4000c101912 */
[----:B----4-:R-:W-:Y:S01]  /*22120*/  IMAD.WIDE R14, R17, 0x4, R2 ;  /* 0x00000004110e7825 */ /* 0x010fe200078e0202 */
[----:B------:R-:W-:Y:S01]  /*22130*/  ULDC UR6, c[0x0][0x228] ;  /* 0x00008a0000067ab9 */ /* 0x000fe20000000800 */
[----:B------:R2:W-:Y:S01]  /*22140*/  @P5 STG.E desc[UR18][R12.64], R221 ;  /* 0x000000dd0c005986 */ /* 0x0005e2000c101912 */
[C---:B------:R-:W-:Y:S01]  /*22150*/  ISETP.LT.AND P5, PT, R6.reuse, UR8, !P2 ;  /* 0x0000000806007c0c */ /* 0x040fe2000d7a1270 */
[----:B------:R-:W-:Y:S01]  /*22160*/  VIADD R0, R5, 0xf8 ;  /* 0x000000f805007836 */ /* 0x000fe20000000000 */
[----:B------:R-:W-:Y:S01]  /*22170*/  ISETP.LT.AND P4, PT, R7, UR10, !P2 ;  /* 0x0000000a07007c0c */ /* 0x000fe2000d781270 */
[----:B------:R4:W-:Y:S01]  /*22180*/  @P6 STG.E desc[UR18][R14.64], R142 ;  /* 0x0000008e0e006986 */ /* 0x0009e2000c101912 */
[----:B------:R-:W-:Y:S01]  /*22190*/  ISETP.LT.AND P6, PT, R6, UR12, !P3 ;  /* 0x0000000c06007c0c */ /* 0x000fe2000dfc1270 */
[C---:B-1----:R-:W-:Y:S01]  /*221a0*/  IMAD.WIDE R8, R17.reuse, 0x4, R232 ;  /* 0x0000000411087825 */ /* 0x042fe200078e02e8 */
[----:B------:R-:W-:Y:S01]  /*221b0*/  ISETP.GE.AND P2, PT, R0, UR21, PT ;  /* 0x0000001500007c0c */ /* 0x000fe2000bf46270 */
[----:B------:R-:W-:Y:S01]  /*221c0*/  ULDC UR8, c[0x0][0x228] ;  /* 0x00008a0000087ab9 */ /* 0x000fe20000000800 */
[----:B------:R-:W-:Y:S01]  /*221d0*/  ULDC UR10, c[0x0][0x228] ;  /* 0x00008a00000a7ab9 */ /* 0x000fe20000000800 */
[----:B--2---:R-:W-:Y:S01]  /*221e0*/  IADD3 R13, R17, UR4, RZ ;  /* 0x00000004110d7c10 */ /* 0x004fe2000fffe0ff */
[----:B------:R-:W-:Y:S01]  /*221f0*/  ULDC UR4, c[0x0][0x248] ;  /* 0x0000920000047ab9 */ /* 0x000fe20000000800 */
[----:B------:R-:W-:Y:S01]  /*22200*/  VIADD R0, R5, 0xf7 ;  /* 0x000000f705007836 */ /* 0x000fe20000000000 */
[----:B------:R-:W-:-:S02]  /*22210*/  ULDC UR12, c[0x0][0x228] ;  /* 0x00008a00000c7ab9 */ /* 0x000fc40000000800 */
[C---:B------:R-:W-:Y:S01]  /*22220*/  VIADD R19, R13.reuse, UR4 ;  /* 0x000000040d137c36 */ /* 0x040fe20008000000 */
[----:B------:R1:W-:Y:S01]  /*22230*/  @P0 STG.E desc[UR18][R8.64], R214 ;  /* 0x000000d608000986 */ /* 0x0003e2000c101912 */
[----:B------:R-:W-:Y:S01]  /*22240*/  IMAD.WIDE R10, R13, 0x4, R2 ;  /* 0x000000040d0a7825 */ /* 0x000fe200078e0202 */
[----:B------:R-:W-:Y:S01]  /*22250*/  ISETP.GE.AND P0, PT, R0, UR17, PT ;  /* 0x0000001100007c0c */ /* 0x000fe2000bf06270 */
[----:B------:R-:W-:Y:S01]  /*22260*/  ULDC UR4, c[0x0][0x248] ;  /* 0x0000920000047ab9 */ /* 0x000fe20000000800 */
[----:B------:R-:W-:Y:S01]  /*22270*/  ISETP.LT.AND P3, PT, R7, UR6, !P3 ;  /* 0x0000000607007c0c */ /* 0x000fe2000df61270 */
[----:B------:R-:W-:Y:S01]  /*22280*/  IMAD.WIDE R12, R13, 0x4, R232 ;  /* 0x000000040d0c7825 */ /* 0x000fe200078e02e8 */
[----:B------:R-:W-:Y:S03]  /*22290*/  @P5 STG.E desc[UR18][R10.64], R218 ;  /* 0x000000da0a005986 */ /* 0x000fe6000c101912 */
[----:B----4-:R-:W-:Y:S01]  /*222a0*/  IMAD.WIDE R14, R19, 0x4, R2 ;  /* 0x00000004130e7825 */ /* 0x010fe200078e0202 */
[----:B------:R2:W-:Y:S01]  /*222b0*/  @P4 STG.E desc[UR18][R12.64], R222 ;  /* 0x000000de0c004986 */ /* 0x0005e2000c101912 */
[C---:B------:R-:W-:Y:S01]  /*222c0*/  ISETP.LT.AND P5, PT, R6.reuse, UR8, !P0 ;  /* 0x0000000806007c0c */ /* 0x040fe2000c7a1270 */
[----:B------:R-:W-:Y:S01]  /*222d0*/  ULDC UR6, c[0x0][0x228] ;  /* 0x00008a0000067ab9 */ /* 0x000fe20000000800 */
[----:B------:R-:W-:Y:S01]  /*222e0*/  VIADD R0, R5, 0xfa ;  /* 0x000000fa05007836 */ /* 0x000fe20000000000 */
[----:B------:R4:W-:Y:S01]  /*222f0*/  @P6 STG.E desc[UR18][R14.64], R143 ;  /* 0x0000008f0e006986 */ /* 0x0009e2000c101912 */
[----:B------:R-:W-:Y:S01]  /*22300*/  ISETP.LT.AND P4, PT, R7, UR10, !P0 ;  /* 0x0000000a07007c0c */ /* 0x000fe2000c781270 */
[C---:B-1----:R-:W-:Y:S01]  /*22310*/  IMAD.WIDE R8, R19.reuse, 0x4, R232 ;  /* 0x0000000413087825 */ /* 0x042fe200078e02e8 */
[----:B------:R-:W-:Y:S01]  /*22320*/  ISETP.LT.AND P6, PT, R6, UR12, !P2 ;  /* 0x0000000c06007c0c */ /* 0x000fe2000d7c1270 */
[----:B------:R-:W-:Y:S01]  /*22330*/  ULDC UR8, c[0x0][0x228] ;  /* 0x00008a0000087ab9 */ /* 0x000fe20000000800 */
[----:B------:R-:W-:Y:S01]  /*22340*/  ISETP.GE.AND P0, PT, R0, UR15, PT ;  /* 0x0000000f00007c0c */ /* 0x000fe2000bf06270 */
[----:B--2---:R-:W-:Y:S01]  /*22350*/  VIADD R13, R19, UR4 ;  /* 0x00000004130d7c36 */ /* 0x004fe20008000000 */
[----:B------:R-:W-:Y:S01]  /*22360*/  ULDC UR4, c[0x0][0x248] ;  /* 0x0000920000047ab9 */ /* 0x000fe20000000800 */
[----:B------:R-:W-:Y:S01]  /*22370*/  VIADD R0, R5, 0xf9 ;  /* 0x000000f905007836 */ /* 0x000fe20000000000 */
[----:B------:R-:W-:Y:S01]  /*22380*/  ULDC UR10, c[0x0][0x228] ;  /* 0x00008a00000a7ab9 */ /* 0x000fe20000000800 */
[C---:B------:R-:W-:Y:S01]  /*22390*/  VIADD R17, R13.reuse, UR4 ;  /* 0x000000040d117c36 */ /* 0x040fe20008000000 */
[----:B------:R1:W-:Y:S01]  /*223a0*/  @P3 STG.E desc[UR18][R8.64], R215 ;  /* 0x000000d708003986 */ /* 0x0003e2000c101912 */
[----:B------:R-:W-:Y:S01]  /*223b0*/  IMAD.WIDE R10, R13, 0x4, R2 ;  /* 0x000000040d0a7825 */ /* 0x000fe200078e0202 */
[----:B------:R-:W-:Y:S01]  /*223c0*/  ISETP.GE.AND P3, PT, R0, UR13, PT ;  /* 0x0000000d00007c0c */ /* 0x000fe2000bf66270 */
[----:B------:R-:W-:Y:S01]  /*223d0*/  ULDC UR4, c[0x0][0x248] ;  /* 0x0000920000047ab9 */ /* 0x000fe20000000800 */
[----:B------:R-:W-:Y:S01]  /*223e0*/  ISETP.LT.AND P2, PT, R7, UR6, !P2 ;  /* 0x0000000607007c0c */ /* 0x000fe2000d741270 */
[----:B------:R-:W-:Y:S01]  /*223f0*/  IMAD.WIDE R12, R13, 0x4, R232 ;  /* 0x000000040d0c7825 */ /* 0x000fe200078e02e8 */
[----:B------:R2:W-:Y:S03]  /*22400*/  @P5 STG.E desc[UR18][R10.64], R219 ;  /* 0x000000db0a005986 */ /* 0x0005e6000c101912 */
[----:B----4-:R-:W-:Y:S01]  /*22410*/  IMAD.WIDE R14, R17, 0x4, R2 ;  /* 0x00000004110e7825 */ /* 0x010fe200078e0202 */
[----:B------:R4:W-:Y:S01]  /*22420*/  @P4 STG.E desc[UR18][R12.64], R223 ;  /* 0x000000df0c004986 */ /* 0x0009e2000c101912 */
[----:B------:R-:W-:-:S02]  /*22430*/  IADD3 R0, R5, 0xfc, RZ ;  /* 0x000000fc05007810 */ /* 0x000fc40007ffe0ff */
[C---:B------:R-:W-:Y:S01]  /*22440*/  ISETP.LT.AND P5, PT, R6.reuse, UR8, !P3 ;  /* 0x0000000806007c0c */ /* 0x040fe2000dfa1270 */
[----:B------:R3:W-:Y:S01]  /*22450*/  @P6 STG.E desc[UR18][R14.64], R144 ;  /* 0x000000900e006986 */ /* 0x0007e2000c101912 */
[----:B------:R-:W-:Y:S01]  /*22460*/  ISETP.LT.AND P4, PT, R7, UR10, !P3 ;  /* 0x0000000a07007c0c */ /* 0x000fe2000df81270 */
[C---:B------:R-:W-:Y:S01]  /*22470*/  VIADD R19, R17.reuse, UR4 ;  /* 0x0000000411137c36 */ /* 0x040fe20008000000 */
[----:B------:R-:W-:Y:S01]  /*22480*/  ISETP.LT.AND P6, PT, R6, UR10, !P0 ;  /* 0x0000000a06007c0c */ /* 0x000fe2000c7c1270 */
[----:B------:R-:W-:Y:S01]  /*22490*/  ULDC UR4, c[0x0][0x248] ;  /* 0x0000920000047ab9 */ /* 0x000fe20000000800 */
[----:B------:R-:W-:Y:S01]  /*224a0*/  ISETP.GE.AND P3, PT, R0, UR5, PT ;  /* 0x0000000500007c0c */ /* 0x000fe2000bf66270 */
[----:B-1----:R-:W-:-:S04]  /*224b0*/  IMAD.WIDE R8, R17, 0x4, R232 ;  /* 0x0000000411087825 */ /* 0x002fc800078e02e8 */
[----:B--2---:R-:W-:-:S04]  /*224c0*/  IMAD.WIDE R10, R19, 0x4, R2 ;  /* 0x00000004130a7825 */ /* 0x004fc800078e0202 */
[----:B------:R-:W-:Y:S02]  /*224d0*/  VIADD R0, R5, 0xfb ;  /* 0x000000fb05007836 */ /* 0x000fe40000000000 */
[C---:B------:R-:W-:Y:S01]  /*224e0*/  VIADD R21, R19.reuse, UR4 ;  /* 0x0000000413157c36 */ /* 0x040fe20008000000 */
[----:B------:R1:W-:Y:S01]  /*224f0*/  @P2 STG.E desc[UR18][R8.64], R228 ;  /* 0x000000e408002986 */ /* 0x0003e2000c101912 */
[----:B----4-:R-:W-:Y:S01]  /*22500*/  IMAD.WIDE R12, R19, 0x4, R232 ;  /* 0x00000004130c7825 */ /* 0x010fe200078e02e8 */
[----:B------:R-:W-:Y:S01]  /*22510*/  ISETP.GE.AND P2, PT, R0, UR11, PT ;  /* 0x0000000b00007c0c */ /* 0x000fe2000bf46270 */
[----:B------:R-:W-:Y:S01]  /*22520*/  ULDC UR4, c[0x0][0x248] ;  /* 0x0000920000047ab9 */ /* 0x000fe20000000800 */
[----:B------:R-:W-:Y:S01]  /*22530*/  ISETP.LT.AND P0, PT, R7, UR10, !P0 ;  /* 0x0000000a07007c0c */ /* 0x000fe2000c701270 */
[C---:B---3--:R-:W-:Y:S01]  /*22540*/  IMAD.WIDE R14, R21.reuse, 0x4, R2 ;  /* 0x00000004150e7825 */ /* 0x048fe200078e0202 */
[----:B------:R2:W-:Y:S01]  /*22550*/  @P5 STG.E desc[UR18][R10.64], R148 ;  /* 0x000000940a005986 */ /* 0x0005e2000c101912 */
[C---:B------:R-:W-:Y:S01]  /*22560*/  ISETP.LT.AND P5, PT, R6.reuse, UR10, !P2 ;  /* 0x0000000a06007c0c */ /* 0x040fe2000d7a1270 */
[----:B------:R-:W-:Y:S01]  /*22570*/  ULDC UR5, c[0x0][0x248] ;  /* 0x0000920000057ab9 */ /* 0x000fe20000000800 */
[----:B------:R-:W-:Y:S01]  /*22580*/  VIADD R17, R21, UR4 ;  /* 0x0000000415117c36 */ /* 0x000fe20008000000 */
[----:B------:R3:W-:Y:S01]  /*22590*/  @P4 STG.E desc[UR18][R12.64], R248 ;  /* 0x000000f80c004986 */ /* 0x0007e2000c101912 */
[----:B------:R-:W-:Y:S01]  /*225a0*/  VIADD R0, R5, 0xfd ;  /* 0x000000fd05007836 */ /* 0x000fe20000000000 */
[----:B------:R-:W-:Y:S01]  /*225b0*/  ISETP.LT.AND P4, PT, R7, UR10, !P2 ;  /* 0x0000000a07007c0c */ /* 0x000fe2000d781270 */
[----:B------:R-:W-:Y:S01]  /*225c0*/  ULDC UR4, c[0x0][0x248] ;  /* 0x0000920000047ab9 */ /* 0x000fe20000000800 */
[----:B------:R4:W-:Y:S01]  /*225d0*/  @P6 STG.E desc[UR18][R14.64], R145 ;  /* 0x000000910e006986 */ /* 0x0009e2000c101912 */
[----:B------:R-:W-:-:S02]  /*225e0*/  ISETP.LT.AND P6, PT, R6, UR10, !P3 ;  /* 0x0000000a06007c0c */ /* 0x000fc4000dfc1270 */
[----:B------:R-:W-:Y:S01]  /*225f0*/  IADD3 R19, R17, UR4, RZ ;  /* 0x0000000411137c10 */ /* 0x000fe2000fffe0ff */
[----:B-1----:R-:W-:Y:S01]  /*22600*/  IMAD.WIDE R8, R21, 0x4, R232 ;  /* 0x0000000415087825 */ /* 0x002fe200078e02e8 */
[----:B------:R-:W-:Y:S01]  /*22610*/  ISETP.GE.AND P2, PT, R0, UR9, PT ;  /* 0x0000000900007c0c */ /* 0x000fe2000bf46270 */
[----:B------:R-:W-:Y:S02]  /*22620*/  ULDC UR4, c[0x0][0x248] ;  /* 0x0000920000047ab9 */ /* 0x000fe40000000800 */
[----:B------:R-:W-:Y:S02]  /*22630*/  VIADD R0, R5, 0xff ;  /* 0x000000ff05007836 */ /* 0x000fe40000000000 */
[C---:B------:R-:W-:Y:S01]  /*22640*/  IMAD.WIDE R4, R17.reuse, 0x4, R2 ;  /* 0x0000000411047825 */ /* 0x040fe200078e0202 */
[----:B------:R-:W-:Y:S03]  /*22650*/  @P0 STG.E desc[UR18][R8.64], R229 ;  /* 0x000000e508000986 */ /* 0x000fe6000c101912 */
[----:B--2---:R-:W-:Y:S01]  /*22660*/  IMAD.WIDE R10, R17, 0x4, R232 ;  /* 0x00000004110a7825 */ /* 0x004fe200078e02e8 */
[----:B------:R1:W-:Y:S03]  /*22670*/  @P5 STG.E desc[UR18][R4.64], R149 ;  /* 0x0000009504005986 */ /* 0x0003e6000c101912 */
[----:B---3--:R-:W-:Y:S01]  /*22680*/  IMAD.WIDE R12, R19, 0x4, R2 ;  /* 0x00000004130c7825 */ /* 0x008fe200078e0202 */
[----:B------:R2:W-:Y:S01]  /*22690*/  @P4 STG.E desc[UR18][R10.64], R249 ;  /* 0x000000f90a004986 */ /* 0x0005e2000c101912 */
[----:B------:R-:W-:-:S03]  /*226a0*/  ISETP.LT.AND P3, PT, R7, UR10, !P3 ;  /* 0x0000000a07007c0c */ /* 0x000fc6000df61270 */
[----:B------:R3:W-:Y:S01]  /*226b0*/  @P6 STG.E desc[UR18][R12.64], R146 ;  /* 0x000000920c006986 */ /* 0x0007e2000c101912 */
[----:B------:R-:W-:Y:S01]  /*226c0*/  ISETP.LT.AND P6, PT, R6, UR10, !P2 ;  /* 0x0000000a06007c0c */ /* 0x000fe2000d7c1270 */
[----:B----4-:R-:W-:Y:S01]  /*226d0*/  VIADD R15, R19, UR4 ;  /* 0x00000004130f7c36 */ /* 0x010fe20008000000 */
[----:B------:R-:W-:Y:S02]  /*226e0*/  ISETP.LT.AND P2, PT, R7, UR10, !P2 ;  /* 0x0000000a07007c0c */ /* 0x000fe4000d741270 */
[----:B------:R-:W-:Y:S02]  /*226f0*/  ISETP.GE.AND P0, PT, R0, UR7, PT ;  /* 0x0000000700007c0c */ /* 0x000fe4000bf06270 */
[C---:B------:R-:W-:Y:S01]  /*22700*/  ISETP.LT.AND P5, PT, R6.reuse, UR10, !P1 ;  /* 0x0000000a06007c0c */ /* 0x040fe2000cfa1270 */
[----:B-1----:R-:W-:Y:S01]  /*22710*/  IMAD.WIDE R4, R19, 0x4, R232 ;  /* 0x0000000413047825 */ /* 0x002fe200078e02e8 */
[----:B------:R-:W-:Y:S01]  /*22720*/  ISETP.LT.AND P1, PT, R7, UR10, !P1 ;  /* 0x0000000a07007c0c */ /* 0x000fe2000cf21270 */
[----:B------:R-:W-:Y:S01]  /*22730*/  ULDC UR4, c[0x0][0x248] ;  /* 0x0000920000047ab9 */ /* 0x000fe20000000800 */
[----:B------:R-:W-:Y:S01]  /*22740*/  ISETP.LT.AND P4, PT, R6, UR10, !P0 ;  /* 0x0000000a06007c0c */ /* 0x000fe2000c781270 */
[----:B------:R-:W-:Y:S01]  /*22750*/  VIADD R17, R15, UR5 ;  /* 0x000000050f117c36 */ /* 0x000fe20008000000 */
[----:B------:R-:W-:Y:S01]  /*22760*/  ISETP.LT.AND P0, PT, R7, UR10, !P0 ;  /* 0x0000000a07007c0c */ /* 0x000fe2000c701270 */
[C---:B------:R-:W-:Y:S01]  /*22770*/  IMAD.WIDE R6, R15.reuse, 0x4, R2 ;  /* 0x000000040f067825 */ /* 0x040fe200078e0202 */
[----:B------:R1:W-:Y:S03]  /*22780*/  @P3 STG.E desc[UR18][R4.64], R230 ;  /* 0x000000e604003986 */ /* 0x0003e6000c101912 */
[----:B------:R-:W-:Y:S01]  /*22790*/  IMAD.WIDE R8, R15, 0x4, R232 ;  /* 0x000000040f087825 */ /* 0x000fe200078e02e8 */
[----:B------:R1:W-:Y:S03]  /*227a0*/  @P6 STG.E desc[UR18][R6.64], R150 ;  /* 0x0000009606006986 */ /* 0x0003e6000c101912 */
[C---:B--2---:R-:W-:Y:S01]  /*227b0*/  IMAD.WIDE R10, R17.reuse, 0x4, R2 ;  /* 0x00000004110a7825 */ /* 0x044fe200078e0202 */
[----:B------:R1:W-:Y:S03]  /*227c0*/  @P2 STG.E desc[UR18][R8.64], R250 ;  /* 0x000000fa08002986 */ /* 0x0003e6000c101912 */
[C---:B---3--:R-:W-:Y:S01]  /*227d0*/  IMAD.WIDE R12, R17.reuse, 0x4, R232 ;  /* 0x00000004110c7825 */ /* 0x048fe200078e02e8 */
[----:B------:R1:W-:Y:S04]  /*227e0*/  @P5 STG.E desc[UR18][R10.64], R147 ;  /* 0x000000930a005986 */ /* 0x0003e8000c101912 */
[----:B------:R1:W-:Y:S01]  /*227f0*/  @P1 STG.E desc[UR18][R12.64], R231 ;  /* 0x000000e70c001986 */ /* 0x0003e2000c101912 */
[----:B------:R-:W-:-:S04]  /*22800*/  VIADD R19, R17, UR4 ;  /* 0x0000000411137c36 */ /* 0x000fc80008000000 */
[----:B------:R-:W-:-:S04]  /*22810*/  IMAD.WIDE R2, R19, 0x4, R2 ;  /* 0x0000000413027825 */ /* 0x000fc800078e0202 */
[----:B------:R-:W-:Y:S01]  /*22820*/  IMAD.WIDE R232, R19, 0x4, R232 ;  /* 0x0000000413e87825 */ /* 0x000fe200078e02e8 */
[----:B------:R1:W-:Y:S01]  /*22830*/  @P4 STG.E desc[UR18][R2.64], R151 ;  /* 0x0000009702004986 */ /* 0x0003e2000c101912 */
[----:B------:R-:W-:Y:S05]  /*22840*/  @!P0 EXIT ;  /* 0x000000000000894d */ /* 0x000fea0003800000 */
[----:B------:R-:W-:Y:S01]  /*22850*/  STG.E desc[UR18][R232.64], R251 ;  /* 0x000000fbe8007986 */ /* 0x000fe2000c101912 */
[----:B------:R-:W-:Y:S05]  /*22860*/  EXIT ;  /* 0x000000000000794d */ /* 0x000fea0003800000 */
.L_x_2:
[----:B------:R-:W-:-:S00]  /*22870*/  BRA `(.L_x_2) ;  /* 0xfffffffc00fc7947 */ /* 0x000fc0000383ffff */
[----:B------:R-:W-:-:S00]  /*22880*/  NOP ;  /* 0x0000000000007918 */ /* 0x000fc00000000000 */
[----:B------:R-:W-:-:S00]  /*22890*/  NOP ;  /* 0x0000000000007918 */ /* 0x000fc00000000000 */
[----:B------:R-:W-:-:S00]  /*228a0*/  NOP ;  /* 0x0000000000007918 */ /* 0x000fc00000000000 */
[----:B------:R-:W-:-:S00]  /*228b0*/  NOP ;  /* 0x0000000000007918 */ /* 0x000fc00000000000 */
[----:B------:R-:W-:-:S00]  /*228c0*/  NOP ;  /* 0x0000000000007918 */ /* 0x000fc00000000000 */
[----:B------:R-:W-:-:S00]  /*228d0*/  NOP ;  /* 0x0000000000007918 */ /* 0x000fc00000000000 */
[----:B------:R-:W-:-:S00]  /*228e0*/  NOP ;  /* 0x0000000000007918 */ /* 0x000fc00000000000 */
[----:B------:R-:W-:-:S00]  /*228f0*/  NOP ;  /* 0x0000000000007918 */ /* 0x000fc00000000000 */
.L_x_3:


//--------------------- .nv.shared.matmul_kernel  --------------------------
	.section	.nv.shared.matmul_kernel,"aw",@nobits
	.sectionflags	@""
	.align	16
	.zero		1024


//--------------------- .nv.shared.reserved.0     --------------------------
	.section	.nv.shared.reserved.0,"aw",@nobits
	.weak		__nv_reservedSMEM_offset_0_alias
	.size		__nv_reservedSMEM_offset_0_alias, 0, 0
	.other		__nv_reservedSMEM_offset_0_alias,@"STO_CUDA_RESERVED_SHARED STV_DEFAULT"
__nv_reservedSMEM_offset_0_alias:
	.zero		0


//--------------------- .nv.constant0.matmul_kernel --------------------------
	.section	.nv.constant0.matmul_kernel,"a",@progbits
	.sectionflags	@""
	.align	4
.nv.constant0.matmul_kernel:
	.zero		608


//--------------------- SYMBOLS --------------------------

	.type		.nv.reservedSmem.offset0,@object
	.size		.nv.reservedSmem.offset0,0x4
